def matmul_kernel(
    a_ptr,
    b_ptr,
    c_ptr,
    M,
    N,
    K,
    stride_am,
    stride_ak,
    stride_bk,
    stride_bn,
    stride_cm,
    stride_cn,
    BLOCK_M: tl.constexpr,
    BLOCK_N: tl.constexpr,
    BLOCK_K: tl.constexpr,
    GROUP_M: tl.constexpr,
):
    pid = tl.program_id(axis=0)
    num_pid_m = tl.cdiv(M, BLOCK_M)
    num_pid_n = tl.cdiv(N, BLOCK_N)
    num_pid_in_group = GROUP_M * num_pid_n
    group_id = pid // num_pid_in_group
    first_pid_m = group_id * GROUP_M
    group_size_m = min(num_pid_m - first_pid_m, GROUP_M)
    pid_m = first_pid_m + ((pid % num_pid_in_group) % group_size_m)
    pid_n = (pid % num_pid_in_group) // group_size_m

    offs_am = (pid_m * BLOCK_M + tl.arange(0, BLOCK_M)) % M
    offs_bn = (pid_n * BLOCK_N + tl.arange(0, BLOCK_N)) % N
    offs_k = tl.arange(0, BLOCK_K)
    a_ptrs = a_ptr + offs_am[:, None] * stride_am + offs_k[None, :] * stride_ak
    b_ptrs = b_ptr + offs_k[:, None] * stride_bk + offs_bn[None, :] * stride_bn

    acc = tl.zeros((BLOCK_M, BLOCK_N), dtype=tl.float32)
    for kk in range(0, tl.cdiv(K, BLOCK_K)):
        a = tl.load(a_ptrs, mask=offs_k[None, :] < K - kk * BLOCK_K, other=0.0)
        b = tl.load(b_ptrs, mask=offs_k[:, None] < K - kk * BLOCK_K, other=0.0)
        acc = tl.dot(a, b, acc)
        a_ptrs += BLOCK_K * stride_ak
        b_ptrs += BLOCK_K * stride_bk

    c = acc.to(c_ptr.dtype.element_ty)
    offs_cm = pid_m * BLOCK_M + tl.arange(0, BLOCK_M)
    offs_cn = pid_n * BLOCK_N + tl.arange(0, BLOCK_N)
    c_ptrs = c_ptr + offs_cm[:, None] * stride_cm + offs_cn[None, :] * stride_cn
    mask = (offs_cm[:, None] < M) & (offs_cn[None, :] < N)
    tl.store(c_ptrs, c, mask=mask)

# config = {"BLOCK_K": 256, "BLOCK_M": 64, "BLOCK_N": 64, "GROUP_M": 8, "arch": "sm_100", "dtype": "fp8e4m3", "num_ctas": 1, "num_stages": 3, "num_warps": 4}
# arch = sm_100


// ===== COMPILED SASS (sm_100a) =====

	.target	sm_100a

	.elftype	@"ET_EXEC"


//--------------------- .note.nv.tkinfo           --------------------------
	.section	.note.nv.tkinfo,"",@"SHT_NOTE"
	.sectionflags	@"SHF_NOTE_NV_TKINFO"
	.tkinfo
        /*0018*/ 	.word	0x00000081
        /*0030*/ 	.string	""
        /*0030*/ 	.string	"ptxas-blackwell"
        /*0030*/ 	.string	"Cuda compilation tools, release 12.9, V12.9.86"
        /*0030*/ 	.string	"Build cuda_12.9.r12.9/compiler.36037853_0"
        /*0030*/ 	.string	"-v  -suppress-debug-info  -lineinfo  -arch sm_100a "



//--------------------- .note.nv.cuver            --------------------------
	.section	.note.nv.cuver,"",@"SHT_NOTE"
	.sectionflags	@"SHF_NOTE_NV_CUVER"
        /*0018*/ 	.short	0x0001
        /*001a*/ 	.short	0x0064
        /*001c*/ 	.short	0x0001
        /*001e*/ 	.short	0x0000
        /*0020*/ 	.short	0x0001
        /*0022*/ 	.short	0x0000


//--------------------- .nv.info                  --------------------------
	.section	.nv.info,"",@"SHT_CUDA_INFO"
	.align	4


	//----- nvinfo : EIATTR_REGCOUNT
	.align		4
        /*0000*/ 	.byte	0x04, 0x2f
        /*0002*/ 	.short	(.L_4 - .L_3)
	.align		4
.L_3:
        /*0004*/ 	.word	index@(matmul_kernel)
        /*0008*/ 	.word	0x00000038


	//----- nvinfo : EIATTR_FRAME_SIZE
	.align		4
.L_4:
        /*000c*/ 	.byte	0x04, 0x11
        /*000e*/ 	.short	(.L_6 - .L_5)
	.align		4
.L_5:
        /*0010*/ 	.word	index@($__internal_2_$__cuda_sm10x_tcgen05_guardrail_trap_unallocated_columns_being_dealloced)
        /*0014*/ 	.word	0x00000ec0


	//----- nvinfo : EIATTR_FRAME_SIZE
	.align		4
.L_6:
        /*0018*/ 	.byte	0x04, 0x11
        /*001a*/ 	.short	(.L_8 - .L_7)
	.align		4
.L_7:
        /*001c*/ 	.word	index@($__internal_1_$__cuda_sm10x_tcgen05_guardrail_trap_phase_invalid_during_alloc)
        /*0020*/ 	.word	0x00000ec0


	//----- nvinfo : EIATTR_FRAME_SIZE
	.align		4
.L_8:
        /*0024*/ 	.byte	0x04, 0x11
        /*0026*/ 	.short	(.L_10 - .L_9)
	.align		4
.L_9:
        /*0028*/ 	.word	index@($__internal_0_$__cuda_sm10x_tcgen05_guardrail_trap_col_being_dealloced_not_returned_by_alloc)
        /*002c*/ 	.word	0x00000ec0


	//----- nvinfo : EIATTR_FRAME_SIZE
	.align		4
.L_10:
        /*0030*/ 	.byte	0x04, 0x11
        /*0032*/ 	.short	(.L_12 - .L_11)
	.align		4
.L_11:
        /*0034*/ 	.word	index@(matmul_kernel)
        /*0038*/ 	.word	0x00000ec0


	//----- nvinfo : EIATTR_MIN_STACK_SIZE
	.align		4
.L_12:
        /*003c*/ 	.byte	0x04, 0x12
        /*003e*/ 	.short	(.L_14 - .L_13)
	.align		4
.L_13:
        /*0040*/ 	.word	index@(matmul_kernel)
        /*0044*/ 	.word	0x00000ec0
.L_14:


//--------------------- .nv.info.matmul_kernel    --------------------------
	.section	.nv.info.matmul_kernel,"",@"SHT_CUDA_INFO"
	.sectionflags	@""
	.align	4


	//----- nvinfo : EIATTR_CUDA_API_VERSION
	.align		4
        /*0000*/ 	.byte	0x04, 0x37
        /*0002*/ 	.short	(.L_16 - .L_15)
.L_15:
        /*0004*/ 	.word	0x00000081


	//----- nvinfo : EIATTR_KPARAM_INFO
	.align		4
.L_16:
        /*0008*/ 	.byte	0x04, 0x17
        /*000a*/ 	.short	(.L_18 - .L_17)
.L_17:
        /*000c*/ 	.word	0x00000000
        /*0010*/ 	.short	0x000d
        /*0012*/ 	.short	0x0048
        /*0014*/ 	.byte	0x00, 0xf4, 0x21, 0x00


	//----- nvinfo : EIATTR_KPARAM_INFO
	.align		4
.L_18:
        /*0018*/ 	.byte	0x04, 0x17
        /*001a*/ 	.short	(.L_20 - .L_19)
.L_19:
        /*001c*/ 	.word	0x00000000
        /*0020*/ 	.short	0x000c
        /*0022*/ 	.short	0x0040
        /*0024*/ 	.byte	0x00, 0xf4, 0x21, 0x00


	//----- nvinfo : EIATTR_KPARAM_INFO
	.align		4
.L_20:
        /*0028*/ 	.byte	0x04, 0x17
        /*002a*/ 	.short	(.L_22 - .L_21)
.L_21:
        /*002c*/ 	.word	0x00000000
        /*0030*/ 	.short	0x000b
        /*0032*/ 	.short	0x0038
        /*0034*/ 	.byte	0x00, 0xf0, 0x11, 0x00


	//----- nvinfo : EIATTR_KPARAM_INFO
	.align		4
.L_22:
        /*0038*/ 	.byte	0x04, 0x17
        /*003a*/ 	.short	(.L_24 - .L_23)
.L_23:
        /*003c*/ 	.word	0x00000000
        /*0040*/ 	.short	0x000a
        /*0042*/ 	.short	0x0034
        /*0044*/ 	.byte	0x00, 0xf0, 0x11, 0x00


	//----- nvinfo : EIATTR_KPARAM_INFO
	.align		4
.L_24:
        /*0048*/ 	.byte	0x04, 0x17
        /*004a*/ 	.short	(.L_26 - .L_25)
.L_25:
        /*004c*/ 	.word	0x00000000
        /*0050*/ 	.short	0x0009
        /*0052*/ 	.short	0x0030
        /*0054*/ 	.byte	0x00, 0xf0, 0x11, 0x00


	//----- nvinfo : EIATTR_KPARAM_INFO
	.align		4
.L_26:
        /*0058*/ 	.byte	0x04, 0x17
        /*005a*/ 	.short	(.L_28 - .L_27)
.L_27:
        /*005c*/ 	.word	0x00000000
        /*0060*/ 	.short	0x0008
        /*0062*/ 	.short	0x002c
        /*0064*/ 	.byte	0x00, 0xf0, 0x11, 0x00


	//----- nvinfo : EIATTR_KPARAM_INFO
	.align		4
.L_28:
        /*0068*/ 	.byte	0x04, 0x17
        /*006a*/ 	.short	(.L_30 - .L_29)
.L_29:
        /*006c*/ 	.word	0x00000000
        /*0070*/ 	.short	0x0007
        /*0072*/ 	.short	0x0028
        /*0074*/ 	.byte	0x00, 0xf0, 0x11, 0x00


	//----- nvinfo : EIATTR_KPARAM_INFO
	.align		4
.L_30:
        /*0078*/ 	.byte	0x04, 0x17
        /*007a*/ 	.short	(.L_32 - .L_31)
.L_31:
        /*007c*/ 	.word	0x00000000
        /*0080*/ 	.short	0x0006
        /*0082*/ 	.short	0x0024
        /*0084*/ 	.byte	0x00, 0xf0, 0x11, 0x00


	//----- nvinfo : EIATTR_KPARAM_INFO
	.align		4
.L_32:
        /*0088*/ 	.byte	0x04, 0x17
        /*008a*/ 	.short	(.L_34 - .L_33)
.L_33:
        /*008c*/ 	.word	0x00000000
        /*0090*/ 	.short	0x0005
        /*0092*/ 	.short	0x0020
        /*0094*/ 	.byte	0x00, 0xf0, 0x11, 0x00


	//----- nvinfo : EIATTR_KPARAM_INFO
	.align		4
.L_34:
        /*0098*/ 	.byte	0x04, 0x17
        /*009a*/ 	.short	(.L_36 - .L_35)
.L_35:
        /*009c*/ 	.word	0x00000000
        /*00a0*/ 	.short	0x0004
        /*00a2*/ 	.short	0x001c
        /*00a4*/ 	.byte	0x00, 0xf0, 0x11, 0x00


	//----- nvinfo : EIATTR_KPARAM_INFO
	.align		4
.L_36:
        /*00a8*/ 	.byte	0x04, 0x17
        /*00aa*/ 	.short	(.L_38 - .L_37)
.L_37:
        /*00ac*/ 	.word	0x00000000
        /*00b0*/ 	.short	0x0003
        /*00b2*/ 	.short	0x0018
        /*00b4*/ 	.byte	0x00, 0xf0, 0x11, 0x00


	//----- nvinfo : EIATTR_KPARAM_INFO
	.align		4
.L_38:
        /*00b8*/ 	.byte	0x04, 0x17
        /*00ba*/ 	.short	(.L_40 - .L_39)
.L_39:
        /*00bc*/ 	.word	0x00000000
        /*00c0*/ 	.short	0x0002
        /*00c2*/ 	.short	0x0010
        /*00c4*/ 	.byte	0x00, 0xf4, 0x21, 0x00


	//----- nvinfo : EIATTR_KPARAM_INFO
	.align		4
.L_40:
        /*00c8*/ 	.byte	0x04, 0x17
        /*00ca*/ 	.short	(.L_42 - .L_41)
.L_41:
        /*00cc*/ 	.word	0x00000000
        /*00d0*/ 	.short	0x0001
        /*00d2*/ 	.short	0x0008
        /*00d4*/ 	.byte	0x00, 0xf4, 0x21, 0x00


	//----- nvinfo : EIATTR_KPARAM_INFO
	.align		4
.L_42:
        /*00d8*/ 	.byte	0x04, 0x17
        /*00da*/ 	.short	(.L_44 - .L_43)
.L_43:
        /*00dc*/ 	.word	0x00000000
        /*00e0*/ 	.short	0x0000
        /*00e2*/ 	.short	0x0000
        /*00e4*/ 	.byte	0x00, 0xf4, 0x21, 0x00


	//----- nvinfo : EIATTR_AT_ENTRY_FRAGMENTS
	.align		4
.L_44:
        /*00e8*/ 	.byte	0x04, 0x4f
        /*00ea*/ 	.short	(.L_46 - .L_45)


	//   ....[0]....
.L_45:
        /*00ec*/ 	.word	0x00000004


	//----- nvinfo : EIATTR_RESERVED_SMEM_USED
	.align		4
.L_46:
        /*00f0*/ 	.byte	0x01, 0x41
	.zero		2


	//----- nvinfo : EIATTR_SPARSE_MMA_MASK
	.align		4
        /*00f4*/ 	.byte	0x03, 0x50
        /*00f6*/ 	.short	0x0000


	//----- nvinfo : EIATTR_TCGEN05_1CTA_USED
	.align		4
        /*00f8*/ 	.byte	0x01, 0x51
	.zero		2


	//----- nvinfo : EIATTR_MAXREG_COUNT
	.align		4
        /*00fc*/ 	.byte	0x03, 0x1b
        /*00fe*/ 	.short	0x00ff


	//----- nvinfo : EIATTR_NUM_BARRIERS
	.align		4
        /*0100*/ 	.byte	0x02, 0x4c
        /*0102*/ 	.byte	0x01
	.zero		1


	//----- nvinfo : EIATTR_ANNOTATIONS
	.align		4
        /*0104*/ 	.byte	0x04, 0x55
        /*0106*/ 	.short	(.L_48 - .L_47)


	//   ....[0]....
.L_47:
        /*0108*/ 	.word	0x00000001
        /*010c*/ 	.byte	0x30, 0x0a, 0x00, 0x00, 0x01, 0x00, 0x00, 0x00, 0xe0, 0x0a, 0x00, 0x00, 0x01, 0x00, 0x00, 0x00
        /* <DEDUP_REMOVED lines=1840> */
        /*741c*/ 	.byte	0x20, 0x7d, 0x02, 0x00, 0x01, 0x00, 0x00, 0x00, 0x50, 0x7e, 0x02, 0x00


	//----- nvinfo : EIATTR_INT_WARP_WIDE_INSTR_OFFSETS
	.align		4
.L_48:
        /*7428*/ 	.byte	0x04, 0x31
        /*742a*/ 	.short	(.L_50 - .L_49)


	//   ....[0]....
.L_49:
        /*742c*/ 	.word	0x00002450


	//   ....[1]....
        /*7430*/ 	.word	0x00002460


	//   ....[2]....
        /*7434*/ 	.word	0x0000ece0


	//   ....[3]....
        /*7438*/ 	.word	0x00028600


	//   ....[4]....
        /*743c*/ 	.word	0x00028650


	//----- nvinfo : EIATTR_COOP_GROUP_MASK_REGIDS
	.align		4
.L_50:
        /*7440*/ 	.byte	0x04, 0x29
        /*7442*/ 	.short	(.L_52 - .L_51)


	//   ....[0]....
.L_51:
        /*7444*/ 	.word	0xffffffff


	//   ....[1]....
        /*7448*/ 	.word	0xffffffff


	//   ....[2]....
        /*744c*/ 	.word	0xffffffff


	//   ....[3]....
        /*7450*/ 	.word	0xffffffff


	//----- nvinfo : EIATTR_COOP_GROUP_INSTR_OFFSETS
	.align		4
.L_52:
        /*7454*/ 	.byte	0x04, 0x28
        /*7456*/ 	.short	(.L_54 - .L_53)


	//   ....[0]....
.L_53:
        /*7458*/ 	.word	0x00000070


	//   ....[1]....
        /*745c*/ 	.word	0x00000330


	//   ....[2]....
        /*7460*/ 	.word	0x00028490


	//   ....[3]....
        /*7464*/ 	.word	0x00028700


	//----- nvinfo : EIATTR_VRC_CTA_INIT_COUNT
	.align		4
.L_54:
        /*7468*/ 	.byte	0x02, 0x4a
        /*746a*/ 	.byte	0x80
	.zero		1


	//----- nvinfo : EIATTR_MBARRIER_INSTR_OFFSETS
	.align		4
        /*746c*/ 	.byte	0x04, 0x39
        /*746e*/ 	.short	(.L_56 - .L_55)


	//   ....[0]....
.L_55:
        /*7470*/ 	.word	0x00002640
        /*7474*/ 	.word	0x000000ff
        /*7478*/ 	.word	0x00000000
        /*747c*/ 	.short	0x0100
        /*747e*/ 	.byte	0x11
	.zero		1


	//   ....[1]....
        /*7480*/ 	.word	0x0000ecf0
        /*7484*/ 	.word	0x000000ff
        /*7488*/ 	.word	0x00010008
        /*748c*/ 	.short	0x0100
        /*748e*/ 	.byte	0x0e
	.zero		1


	//   ....[2]....
        /*7490*/ 	.word	0x000151d0
        /*7494*/ 	.word	0x000000ff
        /*7498*/ 	.word	0x00000000
        /*749c*/ 	.short	0x010a
        /*749e*/ 	.byte	0x11
	.zero		1


	//   ....[3]....
        /*74a0*/ 	.word	0x00026dc0
        /*74a4*/ 	.word	0x000000ff
        /*74a8*/ 	.word	0x00000000
        /*74ac*/ 	.short	0x010a
        /*74ae*/ 	.byte	0x11
	.zero		1


	//   ....[4]....
        /*74b0*/ 	.word	0x00026e70
        /*74b4*/ 	.word	0x000000ff
        /*74b8*/ 	.word	0x00010000
        /*74bc*/ 	.short	0x0108
        /*74be*/ 	.byte	0x0e
	.zero		1


	//   ....[5]....
        /*74c0*/ 	.word	0x00026f10
        /*74c4*/ 	.word	0x000000ff
        /*74c8*/ 	.word	0x00010008
        /*74cc*/ 	.short	0x0108
        /*74ce*/ 	.byte	0x0e
	.zero		1


	//   ....[6]....
        /*74d0*/ 	.word	0x00028730
        /*74d4*/ 	.word	0x000000ff
        /*74d8*/ 	.word	0x00000000
        /*74dc*/ 	.short	0x010a
        /*74de*/ 	.byte	0x11
	.zero		1


	//   ....[7]....
        /*74e0*/ 	.word	0x00028760
        /*74e4*/ 	.word	0x000000ff
        /*74e8*/ 	.word	0x00000000
        /*74ec*/ 	.short	0x010a
        /*74ee*/ 	.byte	0x11
	.zero		1


	//----- nvinfo : EIATTR_NUM_MBARRIERS
	.align		4
.L_56:
        /*74f0*/ 	.byte	0x03, 0x38
        /*74f2*/ 	.short	0x0002


	//----- nvinfo : EIATTR_EXIT_INSTR_OFFSETS
	.align		4
        /*74f4*/ 	.byte	0x04, 0x1c
        /*74f6*/ 	.short	(.L_58 - .L_57)


	//   ....[0]....
.L_57:
        /*74f8*/ 	.word	0x00028710


	//----- nvinfo : EIATTR_REQNTID
	.align		4
.L_58:
        /*74fc*/ 	.byte	0x04, 0x10
        /*74fe*/ 	.short	(.L_60 - .L_59)
.L_59:
        /*7500*/ 	.word	0x00000080
        /*7504*/ 	.word	0x00000001
        /*7508*/ 	.word	0x00000001


	//----- nvinfo : EIATTR_CRS_STACK_SIZE
	.align		4
.L_60:
        /*750c*/ 	.byte	0x04, 0x1e
        /*750e*/ 	.short	(.L_62 - .L_61)
.L_61:
        /*7510*/ 	.word	0x00000000


	//----- nvinfo : EIATTR_CBANK_PARAM_SIZE
	.align		4
.L_62:
        /*7514*/ 	.byte	0x03, 0x19
        /*7516*/ 	.short	0x0050


	//----- nvinfo : EIATTR_PARAM_CBANK
	.align		4
        /*7518*/ 	.byte	0x04, 0x0a
        /*751a*/ 	.short	(.L_64 - .L_63)
	.align		4
.L_63:
        /*751c*/ 	.word	index@(.nv.constant0.matmul_kernel)
        /*7520*/ 	.short	0x0380
        /*7522*/ 	.short	0x0050


	//----- nvinfo : EIATTR_SW_WAR
	.align		4
.L_64:
        /*7524*/ 	.byte	0x04, 0x36
        /*7526*/ 	.short	(.L_66 - .L_65)
.L_65:
        /*7528*/ 	.word	0x00000008
.L_66:


//--------------------- .nv.compat                --------------------------
	.section	.nv.compat,"",@"SHT_CUDA_COMPAT_INFO"
	.align	4
        /*0000*/ 	.byte	0x02, 0x02, 0x02, 0x00, 0x02, 0x05, 0x05, 0x00, 0x02, 0x03, 0x00, 0x00, 0x02, 0x06, 0x01, 0x00


//--------------------- .nv.callgraph             --------------------------
	.section	.nv.callgraph,"",@"SHT_CUDA_CALLGRAPH"
	.align	4
	.sectionentsize	8
	.align		4
        /*0000*/ 	.word	0x00000000
	.align		4
        /*0004*/ 	.word	0xffffffff
	.align		4
        /*0008*/ 	.word	0x00000000
	.align		4
        /*000c*/ 	.word	0xfffffffe
	.align		4
        /*0010*/ 	.word	0x00000000
	.align		4
        /*0014*/ 	.word	0xfffffffd
	.align		4
        /*0018*/ 	.word	0x00000000
	.align		4
        /*001c*/ 	.word	0xfffffffc


//--------------------- .text.matmul_kernel       --------------------------
	.section	.text.matmul_kernel,"ax",@progbits
	.align	128
        .global         matmul_kernel
        .type           matmul_kernel,@function
        .size           matmul_kernel,(.L_x_20 - matmul_kernel)
        .other          matmul_kernel,@"STO_CUDA_ENTRY STV_DEFAULT"
matmul_kernel:
.text.matmul_kernel:
[----:B------:R-:W0:Y:S01]  /*0000*/  LDC R1, c[0x0][0x37c] ;  /* 0x0000df00ff017b82 */ /* 0x000e220000000800 */
[----:B------:R-:W1:Y:S01]  /*0010*/  S2R R0, SR_TID.X ;  /* 0x0000000000007919 */ /* 0x000e620000002100 */
[----:B0-----:R-:W-:Y:S01]  /*0020*/  VIADD R1, R1, 0xfffff140 ;  /* 0xfffff14001017836 */ /* 0x001fe20000000000 */
[----:B-1----:R-:W-:-:S13]  /*0030*/  ISETP.GE.U32.AND P0, PT, R0, 0x20, PT ;  /* 0x000000200000780c */ /* 0x002fda0003f06070 */
[----:B------:R-:W-:Y:S02]  /*0040*/  VOTEU.ANY UP0, P0 ;  /* 0x0000000000ff7886 */ /* 0x000fe40000000100 */
[----:B------:R-:W-:Y:S05]  /*0050*/  BRA.U UP0, `(.L_x_0) ;  /* 0x0000000100b87547 */ /* 0x000fea000b800000 */
[----:B------:R-:W0:Y:S01]  /*0060*/  S2UR UR6, SR_CgaCtaId ;  /* 0x00000000000679c3 */ /* 0x000e220000008800 */
[----:B------:R-:W-:Y:S01]  /*0070*/  NOP ;  /* 0x0000000000007918 */ /* 0x000fe20000000000 */
[----:B------:R-:W-:Y:S02]  /*0080*/  UMOV UR4, 0x40 ;  /* 0x0000004000047882 */ /* 0x000fe40000000000 */
[----:B0-----:R-:W-:-:S09]  /*0090*/  ULEA UR4, UR6, UR4, 0x18 ;  /* 0x0000000406047291 */ /* 0x001fd2000f8ec0ff */
[----:B------:R-:W0:Y:S01]  /*00a0*/  LDS.U8 R0, [UR4] ;  /* 0x00000004ff007984 */ /* 0x000e220008000000 */
[----:B------:R-:W-:Y:S02]  /*00b0*/  UMOV UR4, 0x400 ;  /* 0x0000040000047882 */ /* 0x000fe40000000000 */
[----:B------:R-:W-:Y:S01]  /*00c0*/  ULEA UR4, UR6, UR4, 0x18 ;  /* 0x0000000406047291 */ /* 0x000fe2000f8ec0ff */
[----:B0-----:R-:W-:-:S13]  /*00d0*/  ISETP.NE.AND P0, PT, R0, RZ, PT ;  /* 0x000000ff0000720c */ /* 0x001fda0003f05270 */
[----:B------:R-:W-:Y:S05]  /*00e0*/  @P0 BRA `(.L_x_1) ;  /* 0x00000000007c0947 */ /* 0x000fea0003800000 */
[----:B------:R-:W-:-:S13]  /*00f0*/  ELECT P0, URZ, PT ;  /* 0x0000000000ff782f */ /* 0x000fda0003800000 */
[----:B------:R-:W-:Y:S05]  /*0100*/  @!P0 BRA `(.L_x_2) ;  /* 0x0000000000848947 */ /* 0x000fea0003800000 */
[----:B------:R-:W-:Y:S01]  /*0110*/  UMOV UR5, 0x2 ;  /* 0x0000000200057882 */ /* 0x000fe20000000000 */
[----:B------:R-:W-:Y:S02]  /*0120*/  IMAD.MOV.U32 R4, RZ, RZ, 0x1 ;  /* 0x00000001ff047424 */ /* 0x000fe400078e00ff */
[----:B------:R-:W-:Y:S02]  /*0130*/  IMAD.MOV.U32 R5, RZ, RZ, 0x3 ;  /* 0x00000003ff057424 */ /* 0x000fe400078e00ff */
[----:B------:R-:W-:Y:S04]  /*0140*/  DEPBAR.LE SB0, 0x36 ;  /* 0x00008d800000791a */ /* 0x000fe80000000000 */
[----:B------:R-:W0:Y:S02]  /*0150*/  UTCATOMSWS.FIND_AND_SET.ALIGN UP1, UR5, UR5 ;  /* 0x00000005000575e3 */ /* 0x000e240008020800 */
[----:B0-----:R-:W-:-:S04]  /*0160*/  PLOP3.LUT P0, PT, PT, PT, UP1, 0x80, 0x8 ;  /* 0x000000000008781c */ /* 0x001fc80003f0f018 */
[----:B------:R-:W-:-:S04]  /*0170*/  SEL R0, RZ, 0xffffffff, !P0 ;  /* 0xffffffffff007807 */ /* 0x000fc80004000000 */
[----:B------:R-:W-:Y:S01]  /*0180*/  ISETP.NE.AND P0, PT, R0, RZ, PT ;  /* 0x000000ff0000720c */ /* 0x000fe20003f05270 */
[----:B------:R-:W-:-:S12]  /*0190*/  IMAD.U32 R0, RZ, RZ, UR5 ;  /* 0x00000005ff007e24 */ /* 0x000fd8000f8e00ff */
[----:B------:R-:W-:Y:S05]  /*01a0*/  @P0 BRA `(.L_x_3) ;  /* 0x0000000000240947 */ /* 0x000fea0003800000 */
.L_x_4:
[----:B------:R-:W-:Y:S05]  /*01b0*/  NANOSLEEP 0x64 ;  /* 0x000000640000795d */ /* 0x000fea0003800000 */
[----:B------:R-:W-:-:S05]  /*01c0*/  UMOV UR5, 0x2 ;  /* 0x0000000200057882 */ /* 0x000fca0000000000 */
[----:B------:R-:W-:Y:S04]  /*01d0*/  DEPBAR.LE SB0, 0x36 ;  /* 0x00008d800000791a */ /* 0x000fe80000000000 */
[----:B------:R-:W0:Y:S02]  /*01e0*/  UTCATOMSWS.FIND_AND_SET.ALIGN UP1, UR5, UR5 ;  /* 0x00000005000575e3 */ /* 0x000e240008020800 */
[----:B0-----:R-:W-:-:S04]  /*01f0*/  PLOP3.LUT P0, PT, PT, PT, UP1, 0x80, 0x8 ;  /* 0x000000000008781c */ /* 0x001fc80003f0f018 */
[----:B------:R-:W-:-:S04]  /*0200*/  SEL R0, RZ, 0xffffffff, !P0 ;  /* 0xffffffffff007807 */ /* 0x000fc80004000000 */
[----:B------:R-:W-:Y:S01]  /*0210*/  ISETP.NE.AND P0, PT, R0, RZ, PT ;  /* 0x000000ff0000720c */ /* 0x000fe20003f05270 */
[----:B------:R-:W-:-:S12]  /*0220*/  IMAD.U32 R0, RZ, RZ, UR5 ;  /* 0x00000005ff007e24 */ /* 0x000fd8000f8e00ff */
[----:B------:R-:W-:Y:S05]  /*0230*/  @!P0 BRA `(.L_x_4) ;  /* 0xfffffffc00dc8947 */ /* 0x000fea000383ffff */
.L_x_3:
[C---:B------:R-:W-:Y:S01]  /*0240*/  VIADD R3, R0.reuse, 0x10 ;  /* 0x0000001000037836 */ /* 0x040fe20000000000 */
[----:B------:R-:W-:Y:S01]  /*0250*/  UMOV UR5, 0x50 ;  /* 0x0000005000057882 */ /* 0x000fe20000000000 */
[----:B------:R-:W-:Y:S01]  /*0260*/  SHF.L.U32 R2, R5, R0, RZ ;  /* 0x0000000005027219 */ /* 0x000fe200000006ff */
[----:B------:R-:W-:Y:S01]  /*0270*/  ULEA UR5, UR6, UR5, 0x18 ;  /* 0x0000000506057291 */ /* 0x000fe2000f8ec0ff */
[----:B------:R-:W-:Y:S01]  /*0280*/  IMAD.SHL.U32 R0, R0, 0x20, RZ ;  /* 0x0000002000007824 */ /* 0x000fe200078e00ff */
[----:B------:R-:W-:-:S04]  /*0290*/  SHF.L.U32 R3, R4, R3, RZ ;  /* 0x0000000304037219 */ /* 0x000fc800000006ff */
[----:B------:R-:W-:-:S05]  /*02a0*/  LOP3.LUT R2, R3, R2, RZ, 0xfc, !PT ;  /* 0x0000000203027212 */ /* 0x000fca00078efcff */
[----:B------:R0:W-:Y:S04]  /*02b0*/  ATOMS.OR RZ, [UR5], R2 ;  /* 0x00000002ffff798c */ /* 0x0001e8000b000005 */
[----:B------:R0:W-:Y:S01]  /*02c0*/  STS [UR4], R0 ;  /* 0x00000000ff007988 */ /* 0x0001e20008000804 */
[----:B------:R-:W-:Y:S05]  /*02d0*/  BRA `(.L_x_2) ;  /* 0x0000000000107947 */ /* 0x000fea0003800000 */
.L_x_1:
[----:B------:R-:W-:Y:S01]  /*02e0*/  IMAD.MOV.U32 R0, RZ, RZ, -0x1 ;  /* 0xffffffffff007424 */ /* 0x000fe200078e00ff */
[----:B------:R-:W-:-:S04]  /*02f0*/  MOV R2, 0x320 ;  /* 0x0000032000027802 */ /* 0x000fc80000000f00 */
[----:B------:R0:W-:Y:S03]  /*0300*/  STS [UR4], R0 ;  /* 0x00000000ff007988 */ /* 0x0001e60008000804 */
[----:B0-----:R-:W-:Y:S05]  /*0310*/  CALL.REL.NOINC `($__internal_1_$__cuda_sm10x_tcgen05_guardrail_trap_phase_invalid_during_alloc) ;  /* 0x0000028400287944 */ /* 0x001fea0003c00000 */
.L_x_2:
[----:B------:R-:W-:Y:S05]  /*0320*/  WARPSYNC.ALL ;  /* 0x0000000000007948 */ /* 0x000fea0003800000 */
[----:B------:R-:W-:Y:S01]  /*0330*/  NOP ;  /* 0x0000000000007918 */ /* 0x000fe20000000000 */
.L_x_0:
[----:B------:R-:W1:Y:S01]  /*0340*/  LDC.64 R10, c[0x0][0x398] ;  /* 0x0000e600ff0a7b82 */ /* 0x000e620000000a00 */
[----:B------:R-:W2:Y:S01]  /*0350*/  S2R R7, SR_CTAID.X ;  /* 0x0000000000077919 */ /* 0x000ea20000002500 */
[----:B------:R-:W-:Y:S01]  /*0360*/  UMOV UR14, 0x400 ;  /* 0x00000400000e7882 */ /* 0x000fe20000000000 */
[----:B------:R-:W3:Y:S01]  /*0370*/  LDCU UR13, c[0x0][0x3a0] ;  /* 0x00007400ff0d77ac */ /* 0x000ee20008000800 */
[----:B------:R-:W4:Y:S01]  /*0380*/  S2R R18, SR_TID.X ;  /* 0x0000000000127919 */ /* 0x000f220000002100 */
[----:B------:R-:W-:-:S03]  /*0390*/  UMOV UR6, 0x1 ;  /* 0x0000000100067882 */ /* 0x000fc60000000000 */
[----:B------:R-:W5:Y:S01]  /*03a0*/  S2UR UR5, SR_CgaCtaId ;  /* 0x00000000000579c3 */ /* 0x000f620000008800 */
[----:B------:R-:W0:Y:S01]  /*03b0*/  LDCU UR12, c[0x0][0x3a4] ;  /* 0x00007480ff0c77ac */ /* 0x000e220008000800 */
[----:B------:R-:W0:Y:S01]  /*03c0*/  LDCU.64 UR22, c[0x0][0x358] ;  /* 0x00006b00ff1677ac */ /* 0x000e220008000a00 */
[----:B------:R-:W0:Y:S01]  /*03d0*/  LDCU.128 UR8, c[0x0][0x380] ;  /* 0x00007000ff0877ac */ /* 0x000e220008000c00 */
[----:B---3--:R-:W-:Y:S01]  /*03e0*/  UIADD3 UR21, UPT, UPT, UR13, 0xff, URZ ;  /* 0x000000ff0d157890 */ /* 0x008fe2000fffe0ff */
[----:B01----:R-:W-:-:S03]  /*03f0*/  VIADD R0, R11, 0x3f ;  /* 0x0000003f0b007836 */ /* 0x003fc60000000000 */
[----:B------:R-:W-:Y:S02]  /*0400*/  UISETP.GT.AND UP1, UPT, UR21, 0xff, UPT ;  /* 0x000000ff1500788c */ /* 0x000fe4000bf24270 */
[----:B------:R-:W-:Y:S01]  /*0410*/  SHF.R.S32.HI R3, RZ, 0x1f, R0 ;  /* 0x0000001fff037819 */ /* 0x000fe20000011400 */
[----:B------:R-:W-:Y:S03]  /*0420*/  BAR.SYNC.DEFER_BLOCKING 0x0 ;  /* 0x0000000000007b1d */ /* 0x000fe60000010000 */
[----:B------:R-:W-:Y:S01]  /*0430*/  PLOP3.LUT P3, PT, PT, PT, UP1, 0x80, 0x8 ;  /* 0x000000000008781c */ /* 0x000fe20003f6f018 */
[----:B-----5:R-:W-:Y:S01]  /*0440*/  ULEA UR14, UR5, UR14, 0x18 ;  /* 0x0000000e050e7291 */ /* 0x020fe2000f8ec0ff */
[----:B------:R-:W-:Y:S02]  /*0450*/  LEA.HI R3, R3, R0, RZ, 0x6 ;  /* 0x0000000003037211 */ /* 0x000fe400078f30ff */
[----:B--2---:R-:W-:Y:S01]  /*0460*/  IABS R8, R7 ;  /* 0x0000000700087213 */ /* 0x004fe20000000000 */
[----:B------:R-:W-:Y:S01]  /*0470*/  UIADD3 UR17, UPT, UPT, UR14, 0x10000, URZ ;  /* 0x000100000e117890 */ /* 0x000fe2000fffe0ff */
[----:B------:R-:W-:-:S05]  /*0480*/  SHF.R.S32.HI R3, RZ, 0x6, R3 ;  /* 0x00000006ff037819 */ /* 0x000fca0000011403 */
[----:B------:R-:W-:-:S05]  /*0490*/  IMAD.SHL.U32 R4, R3, 0x8, RZ ;  /* 0x0000000803047824 */ /* 0x000fca00078e00ff */
[-C--:B------:R-:W-:Y:S02]  /*04a0*/  IABS R5, R4.reuse ;  /* 0x0000000400057213 */ /* 0x080fe40000000000 */
[----:B------:R-:W-:Y:S02]  /*04b0*/  IABS R12, R4 ;  /* 0x00000004000c7213 */ /* 0x000fe40000000000 */
[----:B------:R-:W0:Y:S01]  /*04c0*/  I2F.RP R0, R5 ;  /* 0x0000000500007306 */ /* 0x000e220000209400 */
[----:B------:R-:W1:Y:S07]  /*04d0*/  LDS R13, [UR14] ;  /* 0x0000000eff0d7984 */ /* 0x000e6e0008000800 */
[----:B0-----:R-:W0:Y:S02]  /*04e0*/  MUFU.RCP R0, R0 ;  /* 0x0000000000007308 */ /* 0x001e240000001000 */
[----:B0-----:R-:W-:-:S02]  /*04f0*/  VIADD R2, R0, 0xffffffe ;  /* 0x0ffffffe00027836 */ /* 0x001fc40000000000 */
[----:B------:R-:W-:Y:S01]  /*0500*/  IMAD.MOV R0, RZ, RZ, -R12 ;  /* 0x000000ffff007224 */ /* 0x000fe200078e0a0c */
[----:B------:R-:W-:-:S03]  /*0510*/  IABS R12, R11 ;  /* 0x0000000b000c7213 */ /* 0x000fc60000000000 */
[----:B------:R0:W2:Y:S01]  /*0520*/  F2I.FTZ.U32.TRUNC.NTZ R3, R2 ;  /* 0x0000000200037305 */ /* 0x0000a2000021f000 */
[----:B-1----:R-:W-:Y:S01]  /*0530*/  R2UR UR15, R13 ;  /* 0x000000000d0f72ca */ /* 0x002fe200000e0000 */
[----:B0-----:R-:W-:Y:S02]  /*0540*/  IMAD.MOV.U32 R2, RZ, RZ, RZ ;  /* 0x000000ffff027224 */ /* 0x001fe400078e00ff */
[----:B--2---:R-:W-:-:S04]  /*0550*/  IMAD.MOV R6, RZ, RZ, -R3 ;  /* 0x000000ffff067224 */ /* 0x004fc800078e0a03 */
[----:B------:R-:W-:Y:S02]  /*0560*/  IMAD R9, R6, R5, RZ ;  /* 0x0000000506097224 */ /* 0x000fe400078e02ff */
[----:B------:R-:W-:Y:S02]  /*0570*/  IMAD.MOV.U32 R6, RZ, RZ, R8 ;  /* 0x000000ffff067224 */ /* 0x000fe400078e0008 */
[----:B------:R-:W-:-:S06]  /*0580*/  IMAD.HI.U32 R3, R3, R9, R2 ;  /* 0x0000000903037227 */ /* 0x000fcc00078e0002 */
[----:B------:R-:W-:-:S04]  /*0590*/  IMAD.HI.U32 R3, R3, R6, RZ ;  /* 0x0000000603037227 */ /* 0x000fc800078e00ff */
[----:B------:R-:W-:Y:S01]  /*05a0*/  IMAD R0, R3, R0, R6 ;  /* 0x0000000003007224 */ /* 0x000fe200078e0206 */
[----:B------:R-:W-:Y:S04]  /*05b0*/  BAR.SYNC.DEFER_BLOCKING 0x0 ;  /* 0x0000000000007b1d */ /* 0x000fe80000010000 */
[----:B------:R-:W-:-:S13]  /*05c0*/  ISETP.GT.U32.AND P1, PT, R5, R0, PT ;  /* 0x000000000500720c */ /* 0x000fda0003f24070 */
[----:B------:R-:W-:Y:S02]  /*05d0*/  @!P1 IMAD.IADD R0, R0, 0x1, -R5 ;  /* 0x0000000100009824 */ /* 0x000fe400078e0a05 */
[----:B------:R-:W-:Y:S01]  /*05e0*/  @!P1 VIADD R3, R3, 0x1 ;  /* 0x0000000103039836 */ /* 0x000fe20000000000 */
[----:B------:R-:W-:Y:S02]  /*05f0*/  ISETP.NE.AND P1, PT, R4, RZ, PT ;  /* 0x000000ff0400720c */ /* 0x000fe40003f25270 */
[----:B------:R-:W-:Y:S02]  /*0600*/  ISETP.GE.U32.AND P0, PT, R0, R5, PT ;  /* 0x000000050000720c */ /* 0x000fe40003f06070 */
[----:B------:R-:W-:-:S04]  /*0610*/  LOP3.LUT R0, R7, R4, RZ, 0x3c, !PT ;  /* 0x0000000407007212 */ /* 0x000fc800078e3cff */
[----:B------:R-:W-:Y:S01]  /*0620*/  ISETP.GE.AND P2, PT, R0, RZ, PT ;  /* 0x000000ff0000720c */ /* 0x000fe20003f46270 */
[----:B------:R-:W-:-:S06]  /*0630*/  VIADD R0, R10, 0x3f ;  /* 0x0000003f0a007836 */ /* 0x000fcc0000000000 */
[----:B------:R-:W-:-:S04]  /*0640*/  @P0 VIADD R3, R3, 0x1 ;  /* 0x0000000103030836 */ /* 0x000fc80000000000 */
[----:B------:R-:W-:Y:S01]  /*0650*/  IMAD.MOV.U32 R6, RZ, RZ, R3 ;  /* 0x000000ffff067224 */ /* 0x000fe200078e0003 */
[----:B------:R-:W-:-:S03]  /*0660*/  SHF.R.S32.HI R3, RZ, 0x1f, R0 ;  /* 0x0000001fff037819 */ /* 0x000fc60000011400 */
[----:B------:R-:W-:Y:S01]  /*0670*/  @!P2 IMAD.MOV R6, RZ, RZ, -R6 ;  /* 0x000000ffff06a224 */ /* 0x000fe200078e0a06 */
[----:B------:R-:W-:Y:S02]  /*0680*/  @!P1 LOP3.LUT R6, RZ, R4, RZ, 0x33, !PT ;  /* 0x00000004ff069212 */ /* 0x000fe400078e33ff */
[----:B------:R-:W-:-:S03]  /*0690*/  LEA.HI R3, R3, R0, RZ, 0x6 ;  /* 0x0000000003037211 */ /* 0x000fc600078f30ff */
[----:B------:R-:W-:Y:S02]  /*06a0*/  IMAD.SHL.U32 R2, R6, 0x8, RZ ;  /* 0x0000000806027824 */ /* 0x000fe400078e00ff */
[----:B------:R-:W-:Y:S02]  /*06b0*/  IMAD.MOV R8, RZ, RZ, -R6 ;  /* 0x000000ffff087224 */ /* 0x000fe400078e0a06 */
[----:B------:R-:W-:Y:S01]  /*06c0*/  IMAD.MOV.U32 R6, RZ, RZ, R12 ;  /* 0x000000ffff067224 */ /* 0x000fe200078e000c */
[----:B------:R-:W-:Y:S01]  /*06d0*/  LEA.HI.SX32 R3, R3, -R2, 0x1a ;  /* 0x8000000203037211 */ /* 0x000fe200078fd2ff */
[----:B------:R-:W-:Y:S02]  /*06e0*/  IMAD R16, R4, R8, R7 ;  /* 0x0000000804107224 */ /* 0x000fe400078e0207 */
[----:B------:R-:W-:Y:S01]  /*06f0*/  IMAD.MOV.U32 R4, RZ, RZ, RZ ;  /* 0x000000ffff047224 */ /* 0x000fe200078e00ff */
[----:B------:R-:W-:Y:S01]  /*0700*/  VIMNMX R3, PT, PT, R3, 0x8, PT ;  /* 0x0000000803037848 */ /* 0x000fe20003fe0100 */
[----:B------:R-:W0:Y:S01]  /*0710*/  I2F.RP R12, R6 ;  /* 0x00000006000c7306 */ /* 0x000e220000209400 */
[----:B------:R-:W-:-:S02]  /*0720*/  IABS R8, R16 ;  /* 0x0000001000087213 */ /* 0x000fc40000000000 */
[----:B------:R-:W-:-:S05]  /*0730*/  IABS R14, R3 ;  /* 0x00000003000e7213 */ /* 0x000fca0000000000 */
[----:B------:R-:W1:Y:S08]  /*0740*/  I2F.RP R0, R14 ;  /* 0x0000000e00007306 */ /* 0x000e700000209400 */
[----:B0-----:R-:W-:Y:S08]  /*0750*/  MUFU.RCP R12, R12 ;  /* 0x0000000c000c7308 */ /* 0x001ff00000001000 */
[----:B-1----:R-:W0:Y:S02]  /*0760*/  MUFU.RCP R0, R0 ;  /* 0x0000000000007308 */ /* 0x002e240000001000 */
[----:B0-----:R-:W-:Y:S01]  /*0770*/  VIADD R5, R0, 0xffffffe ;  /* 0x0ffffffe00057836 */ /* 0x001fe20000000000 */
[----:B------:R-:W-:-:S05]  /*0780*/  IABS R0, R10 ;  /* 0x0000000a00007213 */ /* 0x000fca0000000000 */
[----:B------:R-:W0:Y:S02]  /*0790*/  F2I.FTZ.U32.TRUNC.NTZ R5, R5 ;  /* 0x0000000500057305 */ /* 0x000e24000021f000 */
[----:B0-----:R-:W-:-:S04]  /*07a0*/  IMAD.MOV R9, RZ, RZ, -R5 ;  /* 0x000000ffff097224 */ /* 0x001fc800078e0a05 */
[----:B------:R-:W-:Y:S01]  /*07b0*/  IMAD R7, R9, R14, RZ ;  /* 0x0000000e09077224 */ /* 0x000fe200078e02ff */
[----:B------:R-:W-:-:S03]  /*07c0*/  IABS R9, R3 ;  /* 0x0000000300097213 */ /* 0x000fc60000000000 */
[----:B------:R-:W-:Y:S02]  /*07d0*/  IMAD.HI.U32 R4, R5, R7, R4 ;  /* 0x0000000705047227 */ /* 0x000fe400078e0004 */
[----:B------:R-:W0:Y:S02]  /*07e0*/  I2F.RP R7, R0 ;  /* 0x0000000000077306 */ /* 0x000e240000209400 */
[----:B------:R-:W-:Y:S02]  /*07f0*/  IMAD.MOV.U32 R5, RZ, RZ, R8 ;  /* 0x000000ffff057224 */ /* 0x000fe400078e0008 */
[----:B------:R-:W-:Y:S02]  /*0800*/  IMAD.MOV R8, RZ, RZ, -R9 ;  /* 0x000000ffff087224 */ /* 0x000fe400078e0a09 */
[----:B------:R-:W-:-:S04]  /*0810*/  IMAD.HI.U32 R4, R4, R5, RZ ;  /* 0x0000000504047227 */ /* 0x000fc800078e00ff */
[----:B------:R-:W-:Y:S02]  /*0820*/  IMAD R5, R4, R8, R5 ;  /* 0x0000000804057224 */ /* 0x000fe400078e0205 */
[----:B------:R-:W-:Y:S01]  /*0830*/  VIADD R9, R12, 0xffffffe ;  /* 0x0ffffffe0c097836 */ /* 0x000fe20000000000 */
[----:B----4-:R-:W-:Y:S02]  /*0840*/  SHF.R.U32.HI R12, RZ, 0x5, R18 ;  /* 0x00000005ff0c7819 */ /* 0x010fe40000011612 */
[----:B------:R-:W-:Y:S01]  /*0850*/  ISETP.GT.U32.AND P1, PT, R14, R5, PT ;  /* 0x000000050e00720c */ /* 0x000fe20003f24070 */
[----:B0-----:R-:W0:Y:S01]  /*0860*/  MUFU.RCP R7, R7 ;  /* 0x0000000700077308 */ /* 0x001e220000001000 */
[----:B------:R-:W-:-:S07]  /*0870*/  R2UR UR7, R12 ;  /* 0x000000000c0772ca */ /* 0x000fce00000e0000 */
[----:B------:R-:W1:Y:S04]  /*0880*/  F2I.FTZ.U32.TRUNC.NTZ R9, R9 ;  /* 0x0000000900097305 */ /* 0x000e68000021f000 */
[----:B------:R-:W-:Y:S02]  /*0890*/  @!P1 IMAD.IADD R5, R5, 0x1, -R14 ;  /* 0x0000000105059824 */ /* 0x000fe400078e0a0e */
[----:B------:R-:W-:Y:S01]  /*08a0*/  @!P1 VIADD R4, R4, 0x1 ;  /* 0x0000000104049836 */ /* 0x000fe20000000000 */
[----:B------:R-:W-:Y:S01]  /*08b0*/  ISETP.NE.AND P1, PT, R3, RZ, PT ;  /* 0x000000ff0300720c */ /* 0x000fe20003f25270 */
[----:B------:R-:W-:Y:S01]  /*08c0*/  USHF.L.U32 UR4, UR7, 0x15, URZ ;  /* 0x0000001507047899 */ /* 0x000fe200080006ff */
[----:B------:R-:W-:Y:S01]  /*08d0*/  ISETP.GE.U32.AND P0, PT, R5, R14, PT ;  /* 0x0000000e0500720c */ /* 0x000fe20003f06070 */
[----:B0-----:R-:W-:Y:S01]  /*08e0*/  VIADD R8, R7, 0xffffffe ;  /* 0x0ffffffe07087836 */ /* 0x001fe20000000000 */
[----:B------:R-:W-:Y:S01]  /*08f0*/  LOP3.LUT R5, R16, R3, RZ, 0x3c, !PT ;  /* 0x0000000310057212 */ /* 0x000fe200078e3cff */
[----:B------:R-:W-:Y:S01]  /*0900*/  ULOP3.LUT UR4, UR4, 0x600000, URZ, 0xc0, !UPT ;  /* 0x0060000004047892 */ /* 0x000fe2000f8ec0ff */
[----:B------:R-:W-:-:S02]  /*0910*/  SHF.R.U32.HI R7, RZ, 0x6, R18 ;  /* 0x00000006ff077819 */ /* 0x000fc40000011612 */
[----:B------:R-:W-:Y:S01]  /*0920*/  ISETP.GE.AND P2, PT, R5, RZ, PT ;  /* 0x000000ff0500720c */ /* 0x000fe20003f46270 */
[----:B-1----:R-:W-:Y:S01]  /*0930*/  IMAD.MOV R15, RZ, RZ, -R9 ;  /* 0x000000ffff0f7224 */ /* 0x002fe200078e0a09 */
[----:B------:R-:W0:Y:S01]  /*0940*/  F2I.FTZ.U32.TRUNC.NTZ R5, R8 ;  /* 0x0000000800057305 */ /* 0x000e22000021f000 */
[----:B------:R-:W-:Y:S01]  /*0950*/  SGXT.U32 R7, R7, 0x1 ;  /* 0x000000010707781a */ /* 0x000fe20000000000 */
[----:B------:R-:W-:-:S03]  /*0960*/  UIADD3 UR16, UPT, UPT, UR15, UR4, URZ ;  /* 0x000000040f107290 */ /* 0x000fc6000fffe0ff */
[----:B------:R-:W-:Y:S01]  /*0970*/  @P0 VIADD R4, R4, 0x1 ;  /* 0x0000000104040836 */ /* 0x000fe20000000000 */
[----:B------:R-:W-:-:S04]  /*0980*/  PLOP3.LUT P0, PT, PT, PT, UP1, 0x80, 0x8 ;  /* 0x000000000008781c */ /* 0x000fc80003f0f018 */
[----:B------:R-:W-:Y:S01]  /*0990*/  ISETP.LT.AND P0, PT, R7, UR13, P0 ;  /* 0x0000000d07007c0c */ /* 0x000fe20008701270 */
[----:B------:R-:W-:Y:S01]  /*09a0*/  @!P2 IMAD.MOV R4, RZ, RZ, -R4 ;  /* 0x000000ffff04a224 */ /* 0x000fe200078e0a04 */
[----:B------:R-:W-:Y:S01]  /*09b0*/  @!P1 LOP3.LUT R4, RZ, R3, RZ, 0x33, !PT ;  /* 0x00000003ff049212 */ /* 0x000fe200078e33ff */
[----:B------:R-:W-:Y:S02]  /*09c0*/  IMAD R7, R15, R6, RZ ;  /* 0x000000060f077224 */ /* 0x000fe400078e02ff */
[----:B0-----:R-:W-:Y:S02]  /*09d0*/  IMAD.MOV R8, RZ, RZ, -R5 ;  /* 0x000000ffff087224 */ /* 0x001fe400078e0a05 */
[----:B------:R-:W-:Y:S02]  /*09e0*/  IMAD.SHL.U32 R22, R4, 0x40, RZ ;  /* 0x0000004004167824 */ /* 0x000fe400078e00ff */
[----:B------:R-:W-:Y:S02]  /*09f0*/  IMAD.MOV.U32 R13, RZ, RZ, R8 ;  /* 0x000000ffff0d7224 */ /* 0x000fe400078e0008 */
[----:B------:R-:W-:Y:S01]  /*0a00*/  IMAD.MOV R4, RZ, RZ, -R4 ;  /* 0x000000ffff047224 */ /* 0x000fe200078e0a04 */
[----:B------:R-:W-:Y:S01]  /*0a10*/  IABS R30, R22 ;  /* 0x00000016001e7213 */ /* 0x000fe20000000000 */
[----:B------:R-:W-:Y:S01]  /*0a20*/  IMAD.MOV.U32 R8, RZ, RZ, RZ ;  /* 0x000000ffff087224 */ /* 0x000fe200078e00ff */
[----:B------:R-:W-:Y:S01]  /*0a30*/  STL [R1+0x40], R22 ;  /* 0x0000401601007387 */ /* 0x000fe20000100800 */
[----:B------:R-:W-:-:S02]  /*0a40*/  IMAD R3, R3, R4, R16 ;  /* 0x0000000403037224 */ /* 0x000fc400078e0210 */
[----:B------:R-:W-:-:S04]  /*0a50*/  IMAD.HI.U32 R7, R9, R7, R8 ;  /* 0x0000000709077227 */ /* 0x000fc800078e0008 */
[----:B------:R-:W-:Y:S02]  /*0a60*/  IMAD R9, R13, R0, RZ ;  /* 0x000000000d097224 */ /* 0x000fe400078e02ff */
[----:B------:R-:W-:Y:S02]  /*0a70*/  IMAD.MOV.U32 R4, RZ, RZ, RZ ;  /* 0x000000ffff047224 */ /* 0x000fe400078e00ff */
[C---:B------:R-:W-:Y:S02]  /*0a80*/  VIADD R19, R22.reuse, 0x1 ;  /* 0x0000000116137836 */ /* 0x040fe40000000000 */
[----:B------:R-:W-:Y:S02]  /*0a90*/  VIADD R17, R22, 0x2 ;  /* 0x0000000216117836 */ /* 0x000fe40000000000 */
[----:B------:R-:W-:Y:S01]  /*0aa0*/  IMAD.IADD R3, R2, 0x1, R3 ;  /* 0x0000000102037824 */ /* 0x000fe200078e0203 */
[----:B------:R-:W-:Y:S01]  /*0ab0*/  LOP3.LUT R2, R18, 0x3f, RZ, 0xc0, !PT ;  /* 0x0000003f12027812 */ /* 0x000fe200078ec0ff */
[----:B------:R-:W-:Y:S01]  /*0ac0*/  IMAD.HI.U32 R9, R5, R9, R4 ;  /* 0x0000000905097227 */ /* 0x000fe200078e0004 */
[----:B------:R-:W-:Y:S01]  /*0ad0*/  IABS R32, R19 ;  /* 0x0000001300207213 */ /* 0x000fe20000000000 */
[----:B------:R-:W-:Y:S01]  /*0ae0*/  STL [R1+0x100], R19 ;  /* 0x0001001301007387 */ /* 0x000fe20000100800 */
[----:B------:R-:W-:Y:S01]  /*0af0*/  IABS R33, R17 ;  /* 0x0000001100217213 */ /* 0x000fe20000000000 */
[----:B------:R-:W-:-:S02]  /*0b00*/  VIADD R8, R22, 0x3 ;  /* 0x0000000316087836 */ /* 0x000fc40000000000 */
[----:B------:R-:W-:Y:S01]  /*0b10*/  IMAD.HI.U32 R4, R7, R30, RZ ;  /* 0x0000001e07047227 */ /* 0x000fe200078e00ff */
[----:B------:R-:W-:Y:S02]  /*0b20*/  STL [R1+0x104], R17 ;  /* 0x0001041101007387 */ /* 0x000fe40000100800 */
[----:B------:R-:W-:Y:S01]  /*0b30*/  IABS R34, R8 ;  /* 0x0000000800227213 */ /* 0x000fe20000000000 */
[----:B------:R-:W-:Y:S01]  /*0b40*/  IMAD.MOV R5, RZ, RZ, -R4 ;  /* 0x000000ffff057224 */ /* 0x000fe200078e0a04 */
[----:B------:R0:W-:Y:S01]  /*0b50*/  STL [R1+0x108], R8 ;  /* 0x0001080801007387 */ /* 0x0001e20000100800 */
[----:B------:R-:W-:Y:S02]  /*0b60*/  IMAD R21, R3, 0x40, R2 ;  /* 0x0000004003157824 */ /* 0x000fe400078e0202 */
[----:B------:R-:W-:-:S03]  /*0b70*/  IMAD.HI.U32 R2, R7, R32, RZ ;  /* 0x0000002007027227 */ /* 0x000fc600078e00ff */
[----:B------:R-:W-:Y:S01]  /*0b80*/  STL [R1+0xb94], R21 ;  /* 0x000b941501007387 */ /* 0x000fe20000100800 */
[----:B------:R-:W-:Y:S01]  /*0b90*/  VIADD R4, R22, 0x5 ;  /* 0x0000000516047836 */ /* 0x000fe20000000000 */
[----:B------:R-:W-:Y:S01]  /*0ba0*/  ISETP.GE.AND P2, PT, R21, RZ, PT ;  /* 0x000000ff1500720c */ /* 0x000fe20003f46270 */
[----:B------:R-:W-:Y:S02]  /*0bb0*/  IMAD R30, R6, R5, R30 ;  /* 0x00000005061e7224 */ /* 0x000fe400078e021e */
[----:B0-----:R-:W-:Y:S01]  /*0bc0*/  VIADD R8, R22, 0x4 ;  /* 0x0000000416087836 */ /* 0x001fe20000000000 */
[----:B------:R-:W-:Y:S01]  /*0bd0*/  IABS R36, R4 ;  /* 0x0000000400247213 */ /* 0x000fe20000000000 */
[----:B------:R-:W-:-:S03]  /*0be0*/  IMAD.HI.U32 R3, R7, R33, RZ ;  /* 0x0000002107037227 */ /* 0x000fc600078e00ff */
[----:B------:R-:W-:Y:S01]  /*0bf0*/  IABS R35, R8 ;  /* 0x0000000800237213 */ /* 0x000fe20000000000 */
[----:B------:R-:W-:Y:S01]  /*0c00*/  IMAD.MOV R5, RZ, RZ, -R2 ;  /* 0x000000ffff057224 */ /* 0x000fe200078e0a02 */
[----:B------:R0:W-:Y:S01]  /*0c10*/  STL [R1+0x10c], R8 ;  /* 0x00010c0801007387 */ /* 0x0001e20000100800 */
[----:B------:R-:W-:-:S03]  /*0c20*/  IMAD.HI.U32 R2, R7, R34, RZ ;  /* 0x0000002207027227 */ /* 0x000fc600078e00ff */
[----:B------:R1:W-:Y:S01]  /*0c30*/  STL [R1+0x110], R4 ;  /* 0x0001100401007387 */ /* 0x0003e20000100800 */
[----:B------:R-:W-:Y:S02]  /*0c40*/  IMAD.MOV R3, RZ, RZ, -R3 ;  /* 0x000000ffff037224 */ /* 0x000fe400078e0a03 */
[----:B------:R-:W-:Y:S02]  /*0c50*/  IMAD R32, R6, R5, R32 ;  /* 0x0000000506207224 */ /* 0x000fe400078e0220 */
[----:B------:R-:W-:Y:S02]  /*0c60*/  IMAD.MOV R5, RZ, RZ, -R2 ;  /* 0x000000ffff057224 */ /* 0x000fe400078e0a02 */
[----:B0-----:R-:W-:Y:S02]  /*0c70*/  VIADD R8, R22, 0x6 ;  /* 0x0000000616087836 */ /* 0x001fe40000000000 */
[----:B------:R-:W-:-:S03]  /*0c80*/  IMAD.HI.U32 R2, R7, R35, RZ ;  /* 0x0000002307027227 */ /* 0x000fc600078e00ff */
[----:B------:R-:W-:Y:S01]  /*0c90*/  STL [R1+0x114], R8 ;  /* 0x0001140801007387 */ /* 0x000fe20000100800 */
[----:B-1----:R-:W-:Y:S01]  /*0ca0*/  VIADD R4, R22, 0x7 ;  /* 0x0000000716047836 */ /* 0x002fe20000000000 */
[----:B------:R-:W-:Y:S01]  /*0cb0*/  IABS R37, R8 ;  /* 0x0000000800257213 */ /* 0x000fe20000000000 */
[----:B------:R-:W-:Y:S02]  /*0cc0*/  IMAD R33, R6, R3, R33 ;  /* 0x0000000306217224 */ /* 0x000fe400078e0221 */
[----:B------:R-:W-:Y:S01]  /*0cd0*/  IMAD.HI.U32 R3, R7, R36, RZ ;  /* 0x0000002407037227 */ /* 0x000fe200078e00ff */
[----:B------:R0:W-:Y:S01]  /*0ce0*/  STL [R1+0x11c], R4 ;  /* 0x00011c0401007387 */ /* 0x0001e20000100800 */
[----:B------:R-:W-:Y:S02]  /*0cf0*/  IABS R38, R4 ;  /* 0x0000000400267213 */ /* 0x000fe40000000000 */
[----:B------:R-:W-:Y:S02]  /*0d00*/  IMAD.MOV R2, RZ, RZ, -R2 ;  /* 0x000000ffff027224 */ /* 0x000fe400078e0a02 */
[----:B------:R-:W-:-:S02]  /*0d10*/  IMAD.MOV R3, RZ, RZ, -R3 ;  /* 0x000000ffff037224 */ /* 0x000fc400078e0a03 */
[----:B------:R-:W-:Y:S02]  /*0d20*/  IMAD R35, R6, R2, R35 ;  /* 0x0000000206237224 */ /* 0x000fe400078e0223 */
[----:B------:R-:W-:-:S04]  /*0d30*/  IMAD.HI.U32 R2, R7, R37, RZ ;  /* 0x0000002507027227 */ /* 0x000fc800078e00ff */
[----:B0-----:R-:W-:Y:S02]  /*0d40*/  VIADD R4, R22, 0x8 ;  /* 0x0000000816047836 */ /* 0x001fe40000000000 */
[C---:B------:R-:W-:Y:S02]  /*0d50*/  IMAD R34, R6.reuse, R5, R34 ;  /* 0x0000000506227224 */ /* 0x040fe400078e0222 */
[----:B------:R-:W-:Y:S01]  /*0d60*/  IMAD R36, R6, R3, R36 ;  /* 0x0000000306247224 */ /* 0x000fe200078e0224 */
[----:B------:R-:W-:Y:S01]  /*0d70*/  IABS R39, R4 ;  /* 0x0000000400277213 */ /* 0x000fe20000000000 */
[----:B------:R-:W-:Y:S01]  /*0d80*/  VIADD R5, R22, 0xa ;  /* 0x0000000a16057836 */ /* 0x000fe20000000000 */
[----:B------:R0:W-:Y:S01]  /*0d90*/  STL [R1+0x124], R4 ;  /* 0x0001240401007387 */ /* 0x0001e20000100800 */
[----:B------:R-:W-:-:S03]  /*0da0*/  IMAD.HI.U32 R3, R7, R38, RZ ;  /* 0x0000002607037227 */ /* 0x000fc600078e00ff */
[----:B------:R-:W-:Y:S01]  /*0db0*/  IABS R41, R5 ;  /* 0x0000000500297213 */ /* 0x000fe20000000000 */
[C---:B------:R-:W-:Y:S02]  /*0dc0*/  VIADD R8, R22.reuse, 0x9 ;  /* 0x0000000916087836 */ /* 0x040fe40000000000 */
[----:B------:R-:W-:Y:S02]  /*0dd0*/  IMAD.MOV R3, RZ, RZ, -R3 ;  /* 0x000000ffff037224 */ /* 0x000fe400078e0a03 */
[----:B------:R-:W-:Y:S01]  /*0de0*/  VIADD R13, R22, 0x1a ;  /* 0x0000001a160d7836 */ /* 0x000fe20000000000 */
[----:B------:R1:W-:Y:S01]  /*0df0*/  STL [R1+0x128], R8 ;  /* 0x0001280801007387 */ /* 0x0003e20000100800 */
[----:B0-----:R-:W-:Y:S01]  /*0e00*/  IMAD.MOV R4, RZ, RZ, -R2 ;  /* 0x000000ffff047224 */ /* 0x001fe200078e0a02 */
[----:B------:R-:W-:Y:S01]  /*0e10*/  IABS R40, R8 ;  /* 0x0000000800287213 */ /* 0x000fe20000000000 */
[----:B------:R-:W-:Y:S01]  /*0e20*/  IMAD.HI.U32 R2, R7, R39, RZ ;  /* 0x0000002707027227 */ /* 0x000fe200078e00ff */
[----:B------:R0:W-:Y:S03]  /*0e30*/  STL [R1+0x12c], R5 ;  /* 0x00012c0501007387 */ /* 0x0001e60000100800 */
[----:B------:R-:W-:-:S02]  /*0e40*/  IMAD R37, R6, R4, R37 ;  /* 0x0000000406257224 */ /* 0x000fc400078e0225 */
[----:B------:R-:W-:Y:S02]  /*0e50*/  IMAD.MOV R4, RZ, RZ, -R2 ;  /* 0x000000ffff047224 */ /* 0x000fe400078e0a02 */
[----:B------:R-:W-:Y:S02]  /*0e60*/  IMAD R38, R6, R3, R38 ;  /* 0x0000000306267224 */ /* 0x000fe400078e0226 */
[C---:B-1----:R-:W-:Y:S02]  /*0e70*/  VIADD R8, R22.reuse, 0xb ;  /* 0x0000000b16087836 */ /* 0x042fe40000000000 */
[----:B0-----:R-:W-:Y:S02]  /*0e80*/  VIADD R5, R22, 0xc ;  /* 0x0000000c16057836 */ /* 0x001fe40000000000 */
[----:B------:R-:W-:Y:S01]  /*0e90*/  IMAD.HI.U32 R3, R7, R41, RZ ;  /* 0x0000002907037227 */ /* 0x000fe200078e00ff */
[----:B------:R0:W-:Y:S01]  /*0ea0*/  STL [R1+0x130], R8 ;  /* 0x0001300801007387 */ /* 0x0001e20000100800 */
[----:B------:R-:W-:-:S02]  /*0eb0*/  IABS R42, R8 ;  /* 0x00000008002a7213 */ /* 0x000fc40000000000 */
[----:B------:R-:W-:Y:S01]  /*0ec0*/  IMAD R39, R6, R4, R39 ;  /* 0x0000000406277224 */ /* 0x000fe200078e0227 */
[----:B------:R-:W-:Y:S01]  /*0ed0*/  IABS R43, R5 ;  /* 0x00000005002b7213 */ /* 0x000fe20000000000 */
[C---:B------:R-:W-:Y:S01]  /*0ee0*/  VIADD R4, R22.reuse, 0xd ;  /* 0x0000000d16047836 */ /* 0x040fe20000000000 */
[----:B------:R-:W-:Y:S01]  /*0ef0*/  STL [R1+0x134], R5 ;  /* 0x0001340501007387 */ /* 0x000fe20000100800 */
[----:B------:R-:W-:Y:S02]  /*0f00*/  IMAD.MOV R3, RZ, RZ, -R3 ;  /* 0x000000ffff037224 */ /* 0x000fe400078e0a03 */
[----:B------:R-:W-:Y:S01]  /*0f10*/  IMAD.HI.U32 R2, R7, R40, RZ ;  /* 0x0000002807027227 */ /* 0x000fe200078e00ff */
[----:B------:R1:W-:Y:S01]  /*0f20*/  STL [R1+0x138], R4 ;  /* 0x0001380401007387 */ /* 0x0003e20000100800 */
[----:B------:R-:W-:Y:S02]  /*0f30*/  IABS R44, R4 ;  /* 0x00000004002c7213 */ /* 0x000fe40000000000 */
[----:B0-----:R-:W-:-:S02]  /*0f40*/  VIADD R8, R22, 0xe ;  /* 0x0000000e16087836 */ /* 0x001fc40000000000 */
[----:B------:R-:W-:Y:S02]  /*0f50*/  IMAD R41, R6, R3, R41 ;  /* 0x0000000306297224 */ /* 0x000fe400078e0229 */
[C---:B------:R-:W-:Y:S01]  /*0f60*/  IMAD.HI.U32 R3, R7.reuse, R43, RZ ;  /* 0x0000002b07037227 */ /* 0x040fe200078e00ff */
[----:B------:R0:W-:Y:S01]  /*0f70*/  STL [R1+0x13c], R8 ;  /* 0x00013c0801007387 */ /* 0x0001e20000100800 */
[----:B------:R-:W-:Y:S02]  /*0f80*/  IABS R45, R8 ;  /* 0x00000008002d7213 */ /* 0x000fe40000000000 */
[----:B-1----:R-:W-:Y:S02]  /*0f90*/  VIADD R4, R22, 0xf ;  /* 0x0000000f16047836 */ /* 0x002fe40000000000 */
[----:B------:R-:W-:Y:S02]  /*0fa0*/  IMAD.MOV R5, RZ, RZ, -R2 ;  /* 0x000000ffff057224 */ /* 0x000fe400078e0a02 */
[----:B------:R-:W-:Y:S01]  /*0fb0*/  IMAD.HI.U32 R2, R7, R42, RZ ;  /* 0x0000002a07027227 */ /* 0x000fe200078e00ff */
[----:B------:R1:W-:Y:S01]  /*0fc0*/  STL [R1+0x140], R4 ;  /* 0x0001400401007387 */ /* 0x0003e20000100800 */
[----:B------:R-:W-:-:S02]  /*0fd0*/  IABS R46, R4 ;  /* 0x00000004002e7213 */ /* 0x000fc40000000000 */
[----:B------:R-:W-:Y:S02]  /*0fe0*/  IMAD.MOV R3, RZ, RZ, -R3 ;  /* 0x000000ffff037224 */ /* 0x000fe400078e0a03 */
[----:B0-----:R-:W-:Y:S02]  /*0ff0*/  VIADD R8, R22, 0x10 ;  /* 0x0000001016087836 */ /* 0x001fe40000000000 */
[----:B------:R-:W-:Y:S02]  /*1000*/  IMAD R40, R6, R5, R40 ;  /* 0x0000000506287224 */ /* 0x000fe400078e0228 */
[----:B------:R-:W-:Y:S01]  /*1010*/  IMAD.MOV R5, RZ, RZ, -R2 ;  /* 0x000000ffff057224 */ /* 0x000fe200078e0a02 */
[----:B------:R-:W-:Y:S01]  /*1020*/  STL [R1+0x144], R8 ;  /* 0x0001440801007387 */ /* 0x000fe20000100800 */
[----:B-1----:R-:W-:Y:S01]  /*1030*/  VIADD R4, R22, 0x11 ;  /* 0x0000001116047836 */ /* 0x002fe20000000000 */
[----:B------:R-:W-:Y:S01]  /*1040*/  IABS R47, R8 ;  /* 0x00000008002f7213 */ /* 0x000fe20000000000 */
[----:B------:R-:W-:-:S03]  /*1050*/  IMAD.HI.U32 R2, R7, R44, RZ ;  /* 0x0000002c07027227 */ /* 0x000fc600078e00ff */
[----:B------:R0:W-:Y:S01]  /*1060*/  STL [R1+0x148], R4 ;  /* 0x0001480401007387 */ /* 0x0001e20000100800 */
[----:B------:R-:W-:Y:S01]  /*1070*/  IMAD R43, R6, R3, R43 ;  /* 0x00000003062b7224 */ /* 0x000fe200078e022b */
[----:B------:R-:W-:Y:S01]  /*1080*/  IABS R48, R4 ;  /* 0x0000000400307213 */ /* 0x000fe20000000000 */
[----:B------:R-:W-:-:S04]  /*1090*/  IMAD.HI.U32 R3, R7, R46, RZ ;  /* 0x0000002e07037227 */ /* 0x000fc800078e00ff */
[----:B------:R-:W-:Y:S02]  /*10a0*/  IMAD R42, R6, R5, R42 ;  /* 0x00000005062a7224 */ /* 0x000fe400078e022a */
[----:B------:R-:W-:Y:S02]  /*10b0*/  IMAD.MOV R5, RZ, RZ, -R2 ;  /* 0x000000ffff057224 */ /* 0x000fe400078e0a02 */
[----:B0-----:R-:W-:Y:S02]  /*10c0*/  VIADD R4, R22, 0x12 ;  /* 0x0000001216047836 */ /* 0x001fe40000000000 */
[----:B------:R-:W-:-:S03]  /*10d0*/  IMAD.HI.U32 R2, R7, R45, RZ ;  /* 0x0000002d07027227 */ /* 0x000fc600078e00ff */
[----:B------:R0:W-:Y:S01]  /*10e0*/  STL [R1+0x14c], R4 ;  /* 0x00014c0401007387 */ /* 0x0001e20000100800 */
[----:B------:R-:W-:Y:S01]  /*10f0*/  IMAD.MOV R3, RZ, RZ, -R3 ;  /* 0x000000ffff037224 */ /* 0x000fe200078e0a03 */
[----:B------:R-:W-:Y:S01]  /*1100*/  IABS R49, R4 ;  /* 0x0000000400317213 */ /* 0x000fe20000000000 */
[----:B------:R-:W-:Y:S02]  /*1110*/  IMAD R44, R6, R5, R44 ;  /* 0x00000005062c7224 */ /* 0x000fe400078e022c */
[----:B------:R-:W-:Y:S02]  /*1120*/  IMAD.MOV R2, RZ, RZ, -R2 ;  /* 0x000000ffff027224 */ /* 0x000fe400078e0a02 */
[----:B------:R-:W-:Y:S02]  /*1130*/  VIADD R5, R22, 0x13 ;  /* 0x0000001316057836 */ /* 0x000fe40000000000 */
[----:B------:R-:W-:Y:S02]  /*1140*/  IMAD R46, R6, R3, R46 ;  /* 0x00000003062e7224 */ /* 0x000fe400078e022e */
[----:B0-----:R-:W-:Y:S01]  /*1150*/  VIADD R4, R22, 0x14 ;  /* 0x0000001416047836 */ /* 0x001fe20000000000 */
[----:B------:R-:W-:Y:S01]  /*1160*/  STL [R1+0x150], R5 ;  /* 0x0001500501007387 */ /* 0x000fe20000100800 */
[----:B------:R-:W-:Y:S01]  /*1170*/  IMAD.HI.U32 R3, R7, R48, RZ ;  /* 0x0000003007037227 */ /* 0x000fe200078e00ff */
[----:B------:R-:W-:-:S02]  /*1180*/  IABS R50, R5 ;  /* 0x0000000500327213 */ /* 0x000fc40000000000 */
[----:B------:R0:W-:Y:S01]  /*1190*/  STL [R1+0x154], R4 ;  /* 0x0001540401007387 */ /* 0x0001e20000100800 */
[----:B------:R-:W-:Y:S01]  /*11a0*/  IMAD R45, R6, R2, R45 ;  /* 0x00000002062d7224 */ /* 0x000fe200078e022d */
[----:B------:R-:W-:Y:S01]  /*11b0*/  IABS R51, R4 ;  /* 0x0000000400337213 */ /* 0x000fe20000000000 */
[----:B------:R-:W-:-:S04]  /*11c0*/  IMAD.HI.U32 R2, R7, R47, RZ ;  /* 0x0000002f07027227 */ /* 0x000fc800078e00ff */
[----:B------:R-:W-:Y:S02]  /*11d0*/  IMAD.MOV R3, RZ, RZ, -R3 ;  /* 0x000000ffff037224 */ /* 0x000fe400078e0a03 */
[----:B------:R-:W-:Y:S02]  /*11e0*/  IMAD.MOV R2, RZ, RZ, -R2 ;  /* 0x000000ffff027224 */ /* 0x000fe400078e0a02 */
[----:B0-----:R-:W-:-:S04]  /*11f0*/  IMAD.HI.U32 R4, R7, R49, RZ ;  /* 0x0000003107047227 */ /* 0x001fc800078e00ff */
[----:B------:R-:W-:Y:S02]  /*1200*/  IMAD R48, R6, R3, R48 ;  /* 0x0000000306307224 */ /* 0x000fe400078e0230 */
[----:B------:R-:W-:Y:S02]  /*1210*/  IMAD.MOV R4, RZ, RZ, -R4 ;  /* 0x000000ffff047224 */ /* 0x000fe400078e0a04 */
[----:B------:R-:W-:Y:S02]  /*1220*/  VIADD R8, R22, 0x15 ;  /* 0x0000001516087836 */ /* 0x000fe40000000000 */
[----:B------:R-:W-:-:S03]  /*1230*/  IMAD.HI.U32 R3, R7, R50, RZ ;  /* 0x0000003207037227 */ /* 0x000fc600078e00ff */
[----:B------:R-:W-:Y:S01]  /*1240*/  IABS R52, R8 ;  /* 0x0000000800347213 */ /* 0x000fe20000000000 */
[----:B------:R-:W-:Y:S01]  /*1250*/  IMAD R47, R6, R2, R47 ;  /* 0x00000002062f7224 */ /* 0x000fe200078e022f */
[----:B------:R0:W-:Y:S01]  /*1260*/  STL [R1+0x15c], R8 ;  /* 0x00015c0801007387 */ /* 0x0001e20000100800 */
[----:B------:R-:W-:-:S04]  /*1270*/  IMAD.HI.U32 R2, R7, R51, RZ ;  /* 0x0000003307027227 */ /* 0x000fc800078e00ff */
[----:B------:R-:W-:Y:S02]  /*1280*/  IMAD R49, R6, R4, R49 ;  /* 0x0000000406317224 */ /* 0x000fe400078e0231 */
[----:B------:R-:W-:Y:S02]  /*1290*/  IMAD.MOV R3, RZ, RZ, -R3 ;  /* 0x000000ffff037224 */ /* 0x000fe400078e0a03 */
[C---:B------:R-:W-:Y:S02]  /*12a0*/  VIADD R5, R22.reuse, 0x16 ;  /* 0x0000001616057836 */ /* 0x040fe40000000000 */
[----:B------:R-:W-:Y:S02]  /*12b0*/  VIADD R4, R22, 0x17 ;  /* 0x0000001716047836 */ /* 0x000fe40000000000 */
[----:B------:R-:W-:Y:S01]  /*12c0*/  IMAD.MOV R2, RZ, RZ, -R2 ;  /* 0x000000ffff027224 */ /* 0x000fe200078e0a02 */
[----:B------:R-:W-:Y:S01]  /*12d0*/  IABS R53, R5 ;  /* 0x0000000500357213 */ /* 0x000fe20000000000 */
[----:B------:R-:W-:Y:S01]  /*12e0*/  IMAD R50, R6, R3, R50 ;  /* 0x0000000306327224 */ /* 0x000fe200078e0232 */
[----:B0-----:R-:W-:Y:S01]  /*12f0*/  IABS R8, R4 ;  /* 0x0000000400087213 */ /* 0x001fe20000000000 */
[----:B------:R-:W-:Y:S01]  /*1300*/  VIADD R3, R22, 0x18 ;  /* 0x0000001816037836 */ /* 0x000fe20000000000 */
[----:B------:R0:W-:Y:S01]  /*1310*/  STL [R1+0x180], R5 ;  /* 0x0001800501007387 */ /* 0x0001e20000100800 */
[----:B------:R-:W-:-:S03]  /*1320*/  IMAD.HI.U32 R12, R7, R52, RZ ;  /* 0x00000034070c7227 */ /* 0x000fc600078e00ff */
[----:B------:R1:W-:Y:S01]  /*1330*/  STL [R1+0x19c], R4 ;  /* 0x00019c0401007387 */ /* 0x0003e20000100800 */
[----:B------:R-:W-:Y:S02]  /*1340*/  IMAD R51, R6, R2, R51 ;  /* 0x0000000206337224 */ /* 0x000fe400078e0233 */
[----:B------:R-:W-:Y:S01]  /*1350*/  VIADD R2, R22, 0x19 ;  /* 0x0000001916027836 */ /* 0x000fe20000000000 */
[----:B------:R2:W-:Y:S01]  /*1360*/  STL [R1+0x17c], R3 ;  /* 0x00017c0301007387 */ /* 0x0005e20000100800 */
[----:B------:R-:W-:Y:S02]  /*1370*/  IMAD.MOV R12, RZ, RZ, -R12 ;  /* 0x000000ffff0c7224 */ /* 0x000fe400078e0a0c */
[----:B0-----:R-:W-:Y:S01]  /*1380*/  IMAD.HI.U32 R5, R7, R53, RZ ;  /* 0x0000003507057227 */ /* 0x001fe200078e00ff */
[----:B------:R0:W-:Y:S01]  /*1390*/  STL [R1+0x1b8], R2 ;  /* 0x0001b80201007387 */ /* 0x0001e20000100800 */
[----:B-1----:R-:W-:Y:S02]  /*13a0*/  IABS R4, R3 ;  /* 0x0000000300047213 */ /* 0x002fe40000000000 */
[----:B------:R-:W-:Y:S01]  /*13b0*/  IMAD R52, R6, R12, R52 ;  /* 0x0000000c06347224 */ /* 0x000fe200078e0234 */
[----:B------:R1:W-:Y:S01]  /*13c0*/  STL [R1+0x170], R13 ;  /* 0x0001700d01007387 */ /* 0x0003e20000100800 */
[----:B------:R-:W-:-:S02]  /*13d0*/  IMAD.MOV R5, RZ, RZ, -R5 ;  /* 0x000000ffff057224 */ /* 0x000fc400078e0a05 */
[----:B--2---:R-:W-:Y:S01]  /*13e0*/  IMAD.HI.U32 R3, R7, R8, RZ ;  /* 0x0000000807037227 */ /* 0x004fe200078e00ff */
[----:B0-----:R-:W-:-:S03]  /*13f0*/  IABS R2, R2 ;  /* 0x0000000200027213 */ /* 0x001fc60000000000 */
[----:B------:R-:W-:Y:S02]  /*1400*/  IMAD.MOV R12, RZ, RZ, -R3 ;  /* 0x000000ffff0c7224 */ /* 0x000fe400078e0a03 */
[----:B------:R-:W-:Y:S01]  /*1410*/  VIADD R14, R22, 0x1b ;  /* 0x0000001b160e7836 */ /* 0x000fe20000000000 */
[----:B-1----:R-:W-:Y:S01]  /*1420*/  IABS R13, R13 ;  /* 0x0000000d000d7213 */ /* 0x002fe20000000000 */
[C---:B------:R-:W-:Y:S02]  /*1430*/  IMAD R53, R6.reuse, R5, R53 ;  /* 0x0000000506357224 */ /* 0x040fe400078e0235 */
[----:B------:R-:W-:Y:S01]  /*1440*/  IMAD.HI.U32 R3, R7, R2, RZ ;  /* 0x0000000207037227 */ /* 0x000fe200078e00ff */
[----:B------:R-:W-:Y:S03]  /*1450*/  STL [R1+0x198], R14 ;  /* 0x0001980e01007387 */ /* 0x000fe60000100800 */
[----:B------:R-:W-:-:S02]  /*1460*/  IMAD R8, R6, R12, R8 ;  /* 0x0000000c06087224 */ /* 0x000fc400078e0208 */
[----:B------:R-:W-:-:S03]  /*1470*/  IMAD.HI.U32 R5, R7, R4, RZ ;  /* 0x0000000407057227 */ /* 0x000fc600078e00ff */
[----:B------:R0:W-:Y:S01]  /*1480*/  STL [R1], R8 ;  /* 0x0000000801007387 */ /* 0x0001e20000100800 */
[----:B------:R-:W-:Y:S02]  /*1490*/  IMAD.MOV R3, RZ, RZ, -R3 ;  /* 0x000000ffff037224 */ /* 0x000fe400078e0a03 */
[----:B------:R-:W-:Y:S02]  /*14a0*/  IMAD.MOV R5, RZ, RZ, -R5 ;  /* 0x000000ffff057224 */ /* 0x000fe400078e0a05 */
[----:B------:R-:W-:Y:S02]  /*14b0*/  VIADD R12, R22, 0x1c ;  /* 0x0000001c160c7836 */ /* 0x000fe40000000000 */
[C---:B------:R-:W-:Y:S02]  /*14c0*/  IMAD R2, R6.reuse, R3, R2 ;  /* 0x0000000306027224 */ /* 0x040fe400078e0202 */
[----:B------:R-:W-:Y:S01]  /*14d0*/  IMAD R19, R6, R5, R4 ;  /* 0x0000000506137224 */ /* 0x000fe200078e0204 */
[----:B0-----:R-:W-:Y:S01]  /*14e0*/  IABS R8, R14 ;  /* 0x0000000e00087213 */ /* 0x001fe20000000000 */
[----:B------:R0:W-:Y:S01]  /*14f0*/  STL [R1+0x1c0], R12 ;  /* 0x0001c00c01007387 */ /* 0x0001e20000100800 */
[----:B------:R-:W-:Y:S01]  /*1500*/  IABS R5, R12 ;  /* 0x0000000c00057213 */ /* 0x000fe20000000000 */
[----:B------:R-:W-:-:S02]  /*1510*/  VIADD R3, R22, 0x1d ;  /* 0x0000001d16037836 */ /* 0x000fc40000000000 */
[C---:B------:R-:W-:Y:S01]  /*1520*/  IMAD.HI.U32 R14, R7.reuse, R13, RZ ;  /* 0x0000000d070e7227 */ /* 0x040fe200078e00ff */
[----:B------:R1:W-:Y:S02]  /*1530*/  STL [R1+0x8], R2 ;  /* 0x0000080201007387 */ /* 0x0003e40000100800 */
[----:B------:R-:W-:Y:S01]  /*1540*/  IABS R4, R3 ;  /* 0x0000000300047213 */ /* 0x000fe20000000000 */
[----:B------:R-:W-:Y:S01]  /*1550*/  IMAD.MOV R14, RZ, RZ, -R14 ;  /* 0x000000ffff0e7224 */ /* 0x000fe200078e0a0e */
[----:B------:R-:W-:Y:S01]  /*1560*/  STL [R1+0x4], R19 ;  /* 0x0000041301007387 */ /* 0x000fe20000100800 */
[----:B0-----:R-:W-:-:S03]  /*1570*/  IMAD.HI.U32 R12, R7, R8, RZ ;  /* 0x00000008070c7227 */ /* 0x001fc600078e00ff */
[----:B------:R0:W-:Y:S01]  /*1580*/  STL [R1+0x194], R3 ;  /* 0x0001940301007387 */ /* 0x0001e20000100800 */
[----:B------:R-:W-:Y:S02]  /*1590*/  IMAD.MOV R12, RZ, RZ, -R12 ;  /* 0x000000ffff0c7224 */ /* 0x000fe400078e0a0c */
[----:B-1----:R-:W-:Y:S02]  /*15a0*/  VIADD R2, R22, 0x1e ;  /* 0x0000001e16027836 */ /* 0x002fe40000000000 */
[C---:B------:R-:W-:Y:S02]  /*15b0*/  IMAD R27, R6.reuse, R12, R8 ;  /* 0x0000000c061b7224 */ /* 0x040fe400078e0208 */
[----:B------:R-:W-:Y:S01]  /*15c0*/  IMAD R13, R6, R14, R13 ;  /* 0x0000000e060d7224 */ /* 0x000fe200078e020d */
[----:B------:R1:W-:Y:S01]  /*15d0*/  STL [R1+0x1b0], R2 ;  /* 0x0001b00201007387 */ /* 0x0003e20000100800 */
[C---:B------:R-:W-:Y:S02]  /*15e0*/  VIADD R16, R22.reuse, 0x1f ;  /* 0x0000001f16107836 */ /* 0x040fe40000000000 */
[C---:B0-----:R-:W-:Y:S01]  /*15f0*/  IMAD.HI.U32 R3, R7.reuse, R5, RZ ;  /* 0x0000000507037227 */ /* 0x041fe200078e00ff */
[----:B------:R0:W-:Y:S03]  /*1600*/  STL [R1+0x10], R13 ;  /* 0x0000100d01007387 */ /* 0x0001e60000100800 */
[----:B------:R-:W-:Y:S01]  /*1610*/  IMAD.MOV R12, RZ, RZ, -R3 ;  /* 0x000000ffff0c7224 */ /* 0x000fe200078e0a03 */
[----:B------:R-:W-:Y:S01]  /*1620*/  STL [R1+0xc], R27 ;  /* 0x00000c1b01007387 */ /* 0x000fe20000100800 */
[----:B------:R-:W-:Y:S01]  /*1630*/  VIADD R15, R22, 0x20 ;  /* 0x00000020160f7836 */ /* 0x000fe20000000000 */
[----:B-1----:R-:W-:Y:S01]  /*1640*/  IABS R2, R2 ;  /* 0x0000000200027213 */ /* 0x002fe20000000000 */
[----:B------:R-:W-:Y:S01]  /*1650*/  IMAD R5, R6, R12, R5 ;  /* 0x0000000c06057224 */ /* 0x000fe200078e0205 */
[----:B------:R-:W-:Y:S01]  /*1660*/  STL [R1+0x18c], R16 ;  /* 0x00018c1001007387 */ /* 0x000fe20000100800 */
[----:B------:R-:W-:Y:S01]  /*1670*/  IMAD.HI.U32 R8, R7, R4, RZ ;  /* 0x0000000407087227 */ /* 0x000fe200078e00ff */
[----:B0-----:R-:W-:-:S02]  /*1680*/  IABS R13, R16 ;  /* 0x00000010000d7213 */ /* 0x001fc40000000000 */
[----:B------:R-:W-:Y:S01]  /*1690*/  STL [R1+0x1ac], R15 ;  /* 0x0001ac0f01007387 */ /* 0x000fe20000100800 */
[----:B------:R-:W-:Y:S02]  /*16a0*/  IMAD.MOV R8, RZ, RZ, -R8 ;  /* 0x000000ffff087224 */ /* 0x000fe400078e0a08 */
[----:B------:R-:W-:Y:S01]  /*16b0*/  VIADD R12, R22, 0x21 ;  /* 0x00000021160c7836 */ /* 0x000fe20000000000 */
[----:B------:R0:W-:Y:S01]  /*16c0*/  STL [R1+0x14], R5 ;  /* 0x0000140501007387 */ /* 0x0001e20000100800 */
[----:B------:R-:W-:-:S03]  /*16d0*/  IMAD.HI.U32 R3, R7, R2, RZ ;  /* 0x0000000207037227 */ /* 0x000fc600078e00ff */
[----:B------:R1:W-:Y:S01]  /*16e0*/  STL [R1+0x188], R12 ;  /* 0x0001880c01007387 */ /* 0x0003e20000100800 */
[C---:B------:R-:W-:Y:S01]  /*16f0*/  IMAD R4, R6.reuse, R8, R4 ;  /* 0x0000000806047224 */ /* 0x040fe200078e0204 */
[----:B------:R-:W-:Y:S01]  /*1700*/  IABS R8, R12 ;  /* 0x0000000c00087213 */ /* 0x000fe20000000000 */
[----:B------:R-:W-:Y:S02]  /*1710*/  IMAD.MOV R3, RZ, RZ, -R3 ;  /* 0x000000ffff037224 */ /* 0x000fe400078e0a03 */
[C---:B------:R-:W-:Y:S01]  /*1720*/  IMAD.HI.U32 R14, R7.reuse, R13, RZ ;  /* 0x0000000d070e7227 */ /* 0x040fe200078e00ff */
[----:B0-----:R-:W-:Y:S01]  /*1730*/  IABS R5, R15 ;  /* 0x0000000f00057213 */ /* 0x001fe20000000000 */
[----:B------:R0:W-:Y:S02]  /*1740*/  STL [R1+0x18], R4 ;  /* 0x0000180401007387 */ /* 0x0001e40000100800 */
[----:B------:R-:W-:Y:S02]  /*1750*/  IMAD R20, R6, R3, R2 ;  /* 0x0000000306147224 */ /* 0x000fe400078e0202 */
[----:B-1----:R-:W-:-:S03]  /*1760*/  IMAD.HI.U32 R12, R7, R5, RZ ;  /* 0x00000005070c7227 */ /* 0x002fc600078e00ff */
[----:B------:R-:W-:Y:S01]  /*1770*/  STL [R1+0x1c], R20 ;  /* 0x00001c1401007387 */ /* 0x000fe20000100800 */
[----:B------:R-:W-:Y:S02]  /*1780*/  IMAD.MOV R14, RZ, RZ, -R14 ;  /* 0x000000ffff0e7224 */ /* 0x000fe400078e0a0e */
[C---:B------:R-:W-:Y:S02]  /*1790*/  VIADD R3, R22.reuse, 0x22 ;  /* 0x0000002216037836 */ /* 0x040fe40000000000 */
[----:B------:R-:W-:Y:S02]  /*17a0*/  IMAD.MOV R12, RZ, RZ, -R12 ;  /* 0x000000ffff0c7224 */ /* 0x000fe400078e0a0c */
[----:B------:R-:W-:Y:S01]  /*17b0*/  VIADD R2, R22, 0x23 ;  /* 0x0000002316027836 */ /* 0x000fe20000000000 */
[----:B0-----:R-:W-:Y:S01]  /*17c0*/  IABS R4, R3 ;  /* 0x0000000300047213 */ /* 0x001fe20000000000 */
[C---:B------:R-:W-:Y:S01]  /*17d0*/  IMAD R13, R6.reuse, R14, R13 ;  /* 0x0000000e060d7224 */ /* 0x040fe200078e020d */
[----:B------:R0:W-:Y:S01]  /*17e0*/  STL [R1+0x178], R3 ;  /* 0x0001780301007387 */ /* 0x0001e20000100800 */
[----:B------:R-:W-:-:S02]  /*17f0*/  IMAD R5, R6, R12, R5 ;  /* 0x0000000c06057224 */ /* 0x000fc400078e0205 */
[C---:B------:R-:W-:Y:S01]  /*1800*/  VIADD R14, R22.reuse, 0x25 ;  /* 0x00000025160e7836 */ /* 0x040fe20000000000 */
[----:B------:R1:W-:Y:S01]  /*1810*/  STL [R1+0x1b4], R2 ;  /* 0x0001b40201007387 */ /* 0x0003e20000100800 */
[----:B------:R-:W-:-:S03]  /*1820*/  VIADD R16, R22, 0x2d ;  /* 0x0000002d16107836 */ /* 0x000fc60000000000 */
[----:B------:R2:W-:Y:S01]  /*1830*/  STL [R1+0x20], R13 ;  /* 0x0000200d01007387 */ /* 0x0005e20000100800 */
[----:B0-----:R-:W-:-:S03]  /*1840*/  IMAD.HI.U32 R3, R7, R8, RZ ;  /* 0x0000000807037227 */ /* 0x001fc600078e00ff */
[----:B------:R0:W-:Y:S01]  /*1850*/  STL [R1+0x24], R5 ;  /* 0x0000240501007387 */ /* 0x0001e20000100800 */
[----:B-1----:R-:W-:Y:S01]  /*1860*/  IABS R2, R2 ;  /* 0x0000000200027213 */ /* 0x002fe20000000000 */
[----:B------:R-:W-:Y:S02]  /*1870*/  IMAD.MOV R12, RZ, RZ, -R3 ;  /* 0x000000ffff0c7224 */ /* 0x000fe400078e0a03 */
[----:B--2---:R-:W-:Y:S02]  /*1880*/  VIADD R13, R22, 0x24 ;  /* 0x00000024160d7836 */ /* 0x004fe40000000000 */
[----:B------:R-:W-:-:S03]  /*1890*/  IMAD.HI.U32 R3, R7, R2, RZ ;  /* 0x0000000207037227 */ /* 0x000fc600078e00ff */
[----:B------:R1:W-:Y:S01]  /*18a0*/  STL [R1+0x184], R13 ;  /* 0x0001840d01007387 */ /* 0x0003e20000100800 */
[----:B0-----:R-:W-:-:S03]  /*18b0*/  IMAD.HI.U32 R5, R7, R4, RZ ;  /* 0x0000000407057227 */ /* 0x001fc600078e00ff */
[----:B------:R0:W-:Y:S01]  /*18c0*/  STL [R1+0x1bc], R14 ;  /* 0x0001bc0e01007387 */ /* 0x0001e20000100800 */
[----:B------:R-:W-:Y:S02]  /*18d0*/  IMAD.MOV R5, RZ, RZ, -R5 ;  /* 0x000000ffff057224 */ /* 0x000fe400078e0a05 */
[----:B------:R-:W-:Y:S01]  /*18e0*/  IMAD R28, R6, R12, R8 ;  /* 0x0000000c061c7224 */ /* 0x000fe200078e0208 */
[----:B------:R-:W-:Y:S01]  /*18f0*/  IABS R8, R14 ;  /* 0x0000000e00087213 */ /* 0x000fe20000000000 */
[----:B------:R-:W-:Y:S01]  /*1900*/  VIADD R12, R22, 0x26 ;  /* 0x00000026160c7836 */ /* 0x000fe20000000000 */
[----:B-1----:R-:W-:Y:S01]  /*1910*/  IABS R13, R13 ;  /* 0x0000000d000d7213 */ /* 0x002fe20000000000 */
[C---:B------:R-:W-:Y:S01]  /*1920*/  IMAD R4, R6.reuse, R5, R4 ;  /* 0x0000000506047224 */ /* 0x040fe200078e0204 */
[----:B------:R-:W-:Y:S01]  /*1930*/  STL [R1+0x28], R28 ;  /* 0x0000281c01007387 */ /* 0x000fe20000100800 */
[----:B------:R-:W-:Y:S02]  /*1940*/  IMAD.MOV R3, RZ, RZ, -R3 ;  /* 0x000000ffff037224 */ /* 0x000fe400078e0a03 */
[----:B0-----:R-:W-:Y:S01]  /*1950*/  IMAD.HI.U32 R14, R7, R13, RZ ;  /* 0x0000000d070e7227 */ /* 0x001fe200078e00ff */
[----:B------:R-:W-:Y:S03]  /*1960*/  STL [R1+0x1e0], R12 ;  /* 0x0001e00c01007387 */ /* 0x000fe60000100800 */
[----:B------:R-:W-:Y:S01]  /*1970*/  IMAD R2, R6, R3, R2 ;  /* 0x0000000306027224 */ /* 0x000fe200078e0202 */
[----:B------:R0:W-:Y:S01]  /*1980*/  STL [R1+0x2c], R4 ;  /* 0x00002c0401007387 */ /* 0x0001e20000100800 */
[----:B------:R-:W-:-:S02]  /*1990*/  IMAD.MOV R14, RZ, RZ, -R14 ;  /* 0x000000ffff0e7224 */ /* 0x000fc400078e0a0e */
[----:B------:R-:W-:Y:S01]  /*19a0*/  VIADD R3, R22, 0x27 ;  /* 0x0000002716037836 */ /* 0x000fe20000000000 */
[----:B------:R1:W-:Y:S01]  /*19b0*/  STL [R1+0x34], R2 ;  /* 0x0000340201007387 */ /* 0x0003e20000100800 */
[----:B------:R-:W-:Y:S02]  /*19c0*/  IMAD R13, R6, R14, R13 ;  /* 0x0000000e060d7224 */ /* 0x000fe400078e020d */
[----:B------:R-:W-:Y:S01]  /*19d0*/  VIADD R14, R22, 0x29 ;  /* 0x00000029160e7836 */ /* 0x000fe20000000000 */
[----:B------:R2:W-:Y:S01]  /*19e0*/  STL [R1+0x1e8], R3 ;  /* 0x0001e80301007387 */ /* 0x0005e20000100800 */
[----:B------:R-:W-:Y:S02]  /*19f0*/  IABS R5, R3 ;  /* 0x0000000300057213 */ /* 0x000fe40000000000 */
[----:B0-----:R-:W-:Y:S01]  /*1a00*/  IABS R4, R12 ;  /* 0x0000000c00047213 */ /* 0x001fe20000000000 */
[----:B------:R-:W-:-:S04]  /*1a10*/  IMAD.HI.U32 R12, R7, R8, RZ ;  /* 0x00000008070c7227 */ /* 0x000fc800078e00ff */
[----:B------:R-:W-:Y:S02]  /*1a20*/  IMAD.MOV R12, RZ, RZ, -R12 ;  /* 0x000000ffff0c7224 */ /* 0x000fe400078e0a0c */
[----:B-1----:R-:W-:Y:S02]  /*1a30*/  VIADD R2, R22, 0x28 ;  /* 0x0000002816027836 */ /* 0x002fe40000000000 */
[C---:B------:R-:W-:Y:S02]  /*1a40*/  IMAD R8, R6.reuse, R12, R8 ;  /* 0x0000000c06087224 */ /* 0x040fe400078e0208 */
[----:B--2---:R-:W-:Y:S01]  /*1a50*/  IMAD.HI.U32 R3, R7, R4, RZ ;  /* 0x0000000407037227 */ /* 0x004fe200078e00ff */
[----:B------:R0:W-:Y:S03]  /*1a60*/  STL [R1+0x1f4], R2 ;  /* 0x0001f40201007387 */ /* 0x0001e60000100800 */
[----:B------:R-:W-:Y:S01]  /*1a70*/  IMAD.MOV R12, RZ, RZ, -R3 ;  /* 0x000000ffff0c7224 */ /* 0x000fe200078e0a03 */
[----:B------:R1:W-:Y:S03]  /*1a80*/  STL [R1+0x3c], R13 ;  /* 0x00003c0d01007387 */ /* 0x0003e60000100800 */
[----:B------:R-:W-:Y:S01]  /*1a90*/  IMAD R4, R6, R12, R4 ;  /* 0x0000000c06047224 */ /* 0x000fe200078e0204 */
[----:B------:R2:W-:Y:S01]  /*1aa0*/  STL [R1+0x60], R8 ;  /* 0x0000600801007387 */ /* 0x0005e20000100800 */
[----:B------:R-:W-:Y:S01]  /*1ab0*/  VIADD R12, R22, 0x2b ;  /* 0x0000002b160c7836 */ /* 0x000fe20000000000 */
[----:B0-----:R-:W-:-:S02]  /*1ac0*/  IABS R2, R2 ;  /* 0x0000000200027213 */ /* 0x001fc40000000000 */
[----:B------:R0:W-:Y:S01]  /*1ad0*/  STL [R1+0x1a8], R14 ;  /* 0x0001a80e01007387 */ /* 0x0001e20000100800 */
[----:B-1----:R-:W-:Y:S02]  /*1ae0*/  VIADD R13, R22, 0x2a ;  /* 0x0000002a160d7836 */ /* 0x002fe40000000000 */
[----:B------:R-:W-:-:S03]  /*1af0*/  IMAD.HI.U32 R3, R7, R2, RZ ;  /* 0x0000000207037227 */ /* 0x000fc600078e00ff */
[----:B------:R-:W-:Y:S01]  /*1b00*/  STL [R1+0x1a4], R13 ;  /* 0x0001a40d01007387 */ /* 0x000fe20000100800 */
[----:B--2---:R-:W-:Y:S01]  /*1b10*/  IMAD.HI.U32 R8, R7, R5, RZ ;  /* 0x0000000507087227 */ /* 0x004fe200078e00ff */
[----:B0-----:R-:W-:Y:S02]  /*1b20*/  IABS R14, R14 ;  /* 0x0000000e000e7213 */ /* 0x001fe40000000000 */
[----:B------:R0:W-:Y:S01]  /*1b30*/  STL [R1+0x70], R4 ;  /* 0x0000700401007387 */ /* 0x0001e20000100800 */
[----:B------:R-:W-:Y:S02]  /*1b40*/  IMAD.MOV R8, RZ, RZ, -R8 ;  /* 0x000000ffff087224 */ /* 0x000fe400078e0a08 */
[----:B------:R-:W-:Y:S01]  /*1b50*/  IMAD.MOV R3, RZ, RZ, -R3 ;  /* 0x000000ffff037224 */ /* 0x000fe200078e0a03 */
[----:B------:R1:W-:Y:S01]  /*1b60*/  STL [R1+0x1f0], R12 ;  /* 0x0001f00c01007387 */ /* 0x0003e20000100800 */
[C---:B------:R-:W-:Y:S01]  /*1b70*/  IMAD R5, R6.reuse, R8, R5 ;  /* 0x0000000806057224 */ /* 0x040fe200078e0205 */
[----:B------:R-:W-:Y:S01]  /*1b80*/  IABS R8, R12 ;  /* 0x0000000c00087213 */ /* 0x000fe20000000000 */
[----:B------:R-:W-:-:S02]  /*1b90*/  IMAD R2, R6, R3, R2 ;  /* 0x0000000306027224 */ /* 0x000fc400078e0202 */
[C---:B------:R-:W-:Y:S01]  /*1ba0*/  IMAD.HI.U32 R15, R7.reuse, R14, RZ ;  /* 0x0000000e070f7227 */ /* 0x040fe200078e00ff */
[----:B0-----:R-:W-:Y:S01]  /*1bb0*/  IABS R4, R13 ;  /* 0x0000000d00047213 */ /* 0x001fe20000000000 */
[----:B------:R0:W-:Y:S02]  /*1bc0*/  STL [R1+0x6c], R5 ;  /* 0x00006c0501007387 */ /* 0x0001e40000100800 */
[----:B------:R-:W-:Y:S02]  /*1bd0*/  IMAD.MOV R15, RZ, RZ, -R15 ;  /* 0x000000ffff0f7224 */ /* 0x000fe400078e0a0f */
[----:B------:R2:W-:Y:S01]  /*1be0*/  STL [R1+0x68], R2 ;  /* 0x0000680201007387 */ /* 0x0005e20000100800 */
[----:B-1----:R-:W-:-:S04]  /*1bf0*/  IMAD.HI.U32 R12, R7, R4, RZ ;  /* 0x00000004070c7227 */ /* 0x002fc800078e00ff */
[----:B------:R-:W-:Y:S02]  /*1c00*/  IMAD.MOV R12, RZ, RZ, -R12 ;  /* 0x000000ffff0c7224 */ /* 0x000fe400078e0a0c */
[----:B0-----:R-:W-:Y:S02]  /*1c10*/  VIADD R5, R22, 0x2c ;  /* 0x0000002c16057836 */ /* 0x001fe40000000000 */
[C---:B------:R-:W-:Y:S01]  /*1c20*/  IMAD R15, R6.reuse, R15, R14 ;  /* 0x0000000f060f7224 */ /* 0x040fe200078e020e */
[----:B--2---:R-:W0:Y:S01]  /*1c30*/  LDC.64 R2, c[0x0][0x3a8] ;  /* 0x0000ea00ff027b82 */ /* 0x004e220000000a00 */
[----:B------:R-:W-:Y:S01]  /*1c40*/  IMAD R14, R6, R12, R4 ;  /* 0x0000000c060e7224 */ /* 0x000fe200078e0204 */
[----:B------:R-:W-:Y:S01]  /*1c50*/  IABS R13, R5 ;  /* 0x00000005000d7213 */ /* 0x000fe20000000000 */
[----:B------:R1:W-:Y:S01]  /*1c60*/  STL [R1+0x1a0], R5 ;  /* 0x0001a00501007387 */ /* 0x0003e20000100800 */
[----:B------:R-:W-:-:S03]  /*1c70*/  IABS R12, R16 ;  /* 0x00000010000c7213 */ /* 0x000fc60000000000 */
[----:B------:R-:W-:Y:S01]  /*1c80*/  IMAD.MOV.U32 R4, RZ, RZ, R13 ;  /* 0x000000ffff047224 */ /* 0x000fe200078e000d */
[----:B------:R-:W-:Y:S04]  /*1c90*/  STL [R1+0x2d8], R16 ;  /* 0x0002d81001007387 */ /* 0x000fe80000100800 */
[----:B------:R2:W-:Y:S01]  /*1ca0*/  STL [R1+0x54], R15 ;  /* 0x0000540f01007387 */ /* 0x0005e20000100800 */
[----:B-1----:R-:W-:-:S03]  /*1cb0*/  IMAD.HI.U32 R5, R7, R8, RZ ;  /* 0x0000000807057227 */ /* 0x002fc600078e00ff */
[----:B------:R1:W-:Y:S01]  /*1cc0*/  STL [R1+0x64], R14 ;  /* 0x0000640e01007387 */ /* 0x0003e20000100800 */
[----:B------:R-:W-:Y:S02]  /*1cd0*/  IMAD.MOV R13, RZ, RZ, -R5 ;  /* 0x000000ffff0d7224 */ /* 0x000fe400078e0a05 */
[----:B------:R-:W-:Y:S02]  /*1ce0*/  IMAD.MOV.U32 R5, RZ, RZ, R12 ;  /* 0x000000ffff057224 */ /* 0x000fe400078e000c */
[----:B------:R-:W-:Y:S02]  /*1cf0*/  IMAD R8, R6, R13, R8 ;  /* 0x0000000d06087224 */ /* 0x000fe400078e0208 */
[----:B--2---:R-:W-:Y:S02]  /*1d00*/  VIADD R15, R22, 0x30 ;  /* 0x00000030160f7836 */ /* 0x004fe40000000000 */
[----:B------:R-:W-:Y:S01]  /*1d10*/  IMAD.HI.U32 R12, R7, R4, RZ ;  /* 0x00000004070c7227 */ /* 0x000fe200078e00ff */
[----:B-1----:R-:W-:-:S02]  /*1d20*/  SHF.R.U32.HI R14, RZ, 0x6, R18 ;  /* 0x00000006ff0e7819 */ /* 0x002fc40000011612 */
[----:B------:R1:W-:Y:S01]  /*1d30*/  STL [R1+0x16c], R15 ;  /* 0x00016c0f01007387 */ /* 0x0003e20000100800 */
[----:B------:R-:W-:Y:S01]  /*1d40*/  IABS R13, R15 ;  /* 0x0000000f000d7213 */ /* 0x000fe20000000000 */
[----:B------:R-:W-:Y:S02]  /*1d50*/  IMAD.MOV R12, RZ, RZ, -R12 ;  /* 0x000000ffff0c7224 */ /* 0x000fe400078e0a0c */
[----:B------:R2:W-:Y:S01]  /*1d60*/  STL [R1+0x5c], R8 ;  /* 0x00005c0801007387 */ /* 0x0005e20000100800 */
[----:B------:R-:W-:Y:S02]  /*1d70*/  VIADD R16, R22, 0x31 ;  /* 0x0000003116107836 */ /* 0x000fe40000000000 */
[----:B------:R-:W-:Y:S02]  /*1d80*/  IMAD R12, R6, R12, R4 ;  /* 0x0000000c060c7224 */ /* 0x000fe400078e0204 */
[----:B------:R-:W-:-:S03]  /*1d90*/  IMAD.HI.U32 R4, R7, R13, RZ ;  /* 0x0000000d07047227 */ /* 0x000fc600078e00ff */
[----:B------:R3:W-:Y:S01]  /*1da0*/  STL [R1+0x58], R12 ;  /* 0x0000580c01007387 */ /* 0x0007e20000100800 */
[----:B-1----:R-:W-:Y:S01]  /*1db0*/  IMAD.HI.U32 R15, R7, R5, RZ ;  /* 0x00000005070f7227 */ /* 0x002fe200078e00ff */
[----:B--2---:R-:W-:Y:S02]  /*1dc0*/  SGXT.U32 R8, R14, 0x1 ;  /* 0x000000010e08781a */ /* 0x004fe40000000000 */
[----:B------:R-:W-:Y:S01]  /*1dd0*/  IABS R14, R21 ;  /* 0x00000015000e7213 */ /* 0x000fe20000000000 */
[----:B------:R-:W-:Y:S02]  /*1de0*/  IMAD.MOV R15, RZ, RZ, -R15 ;  /* 0x000000ffff0f7224 */ /* 0x000fe400078e0a0f */
[----:B0-----:R-:W-:Y:S02]  /*1df0*/  IMAD R17, R8, R2, RZ ;  /* 0x0000000208117224 */ /* 0x001fe400078e02ff */
[----:B------:R-:W-:Y:S02]  /*1e00*/  IMAD R5, R6, R15, R5 ;  /* 0x0000000f06057224 */ /* 0x000fe400078e0205 */
[----:B---3--:R-:W-:-:S02]  /*1e10*/  IMAD R12, R2, 0x2, R17 ;  /* 0x00000002020c7824 */ /* 0x008fc400078e0211 */
[----:B------:R-:W-:Y:S01]  /*1e20*/  VIADD R15, R22, 0x32 ;  /* 0x00000032160f7836 */ /* 0x000fe20000000000 */
[----:B------:R0:W-:Y:S01]  /*1e30*/  STL [R1+0x7c], R5 ;  /* 0x00007c0501007387 */ /* 0x0001e20000100800 */
[----:B------:R-:W-:Y:S02]  /*1e40*/  IMAD R12, R2, 0x2, R12 ;  /* 0x00000002020c7824 */ /* 0x000fe400078e020c */
[----:B------:R-:W-:Y:S01]  /*1e50*/  IMAD.HI.U32 R9, R9, R14, RZ ;  /* 0x0000000e09097227 */ /* 0x000fe200078e00ff */
[----:B------:R1:W-:Y:S03]  /*1e60*/  STL [R1+0x164], R16 ;  /* 0x0001641001007387 */ /* 0x0003e60000100800 */
[----:B------:R-:W-:Y:S01]  /*1e70*/  IMAD.MOV R9, RZ, RZ, -R9 ;  /* 0x000000ffff097224 */ /* 0x000fe200078e0a09 */
[----:B------:R2:W-:Y:S01]  /*1e80*/  STL [R1+0xf4], R12 ;  /* 0x0000f40c01007387 */ /* 0x0005e20000100800 */
[----:B0-----:R-:W-:Y:S01]  /*1e90*/  IMAD.MOV R5, RZ, RZ, -R4 ;  /* 0x000000ffff057224 */ /* 0x001fe200078e0a04 */
[----:B------:R-:W-:-:S02]  /*1ea0*/  IABS R4, R16 ;  /* 0x0000001000047213 */ /* 0x000fc40000000000 */
[----:B------:R0:W-:Y:S01]  /*1eb0*/  STL [R1+0x168], R15 ;  /* 0x0001680f01007387 */ /* 0x0001e20000100800 */
[----:B------:R-:W-:Y:S02]  /*1ec0*/  IMAD R9, R0, R9, R14 ;  /* 0x0000000900097224 */ /* 0x000fe400078e020e */
[----:B------:R-:W-:Y:S01]  /*1ed0*/  IMAD R13, R6, R5, R13 ;  /* 0x00000005060d7224 */ /* 0x000fe200078e020d */
[----:B------:R-:W-:Y:S01]  /*1ee0*/  IABS R5, R15 ;  /* 0x0000000f00057213 */ /* 0x000fe20000000000 */
[----:B-1----:R-:W-:Y:S01]  /*1ef0*/  VIADD R16, R22, 0x38 ;  /* 0x0000003816107836 */ /* 0x002fe20000000000 */
[----:B------:R-:W-:Y:S01]  /*1f00*/  ISETP.GT.U32.AND P1, PT, R0, R9, PT ;  /* 0x000000090000720c */ /* 0x000fe20003f24070 */
[----:B--2---:R-:W-:Y:S01]  /*1f10*/  IMAD R12, R2, 0x2, R12 ;  /* 0x00000002020c7824 */ /* 0x004fe200078e020c */
[----:B------:R1:W-:Y:S01]  /*1f20*/  STL [R1+0x50], R13 ;  /* 0x0000500d01007387 */ /* 0x0003e20000100800 */
[----:B------:R-:W-:-:S03]  /*1f30*/  IMAD.HI.U32 R14, R7, R5, RZ ;  /* 0x00000005070e7227 */ /* 0x000fc600078e00ff */
[----:B------:R2:W-:Y:S01]  /*1f40*/  STL [R1+0x158], R12 ;  /* 0x0001580c01007387 */ /* 0x0005e20000100800 */
[C---:B0-----:R-:W-:Y:S02]  /*1f50*/  IMAD R15, R2.reuse, 0x2, R12 ;  /* 0x00000002020f7824 */ /* 0x041fe400078e020c */
[----:B------:R-:W-:Y:S02]  /*1f60*/  IMAD.MOV R14, RZ, RZ, -R14 ;  /* 0x000000ffff0e7224 */ /* 0x000fe400078e0a0e */
[----:B------:R-:W-:Y:S02]  /*1f70*/  IMAD R24, R2, 0x2, R15 ;  /* 0x0000000202187824 */ /* 0x000fe400078e020f */
[----:B-1----:R-:W-:Y:S02]  /*1f80*/  VIADD R13, R22, 0x33 ;  /* 0x00000033160d7836 */ /* 0x002fe40000000000 */
[----:B------:R-:W-:Y:S02]  /*1f90*/  IMAD R5, R6, R14, R5 ;  /* 0x0000000e06057224 */ /* 0x000fe400078e0205 */
[----:B--2---:R-:W-:Y:S01]  /*1fa0*/  IMAD.HI.U32 R12, R7, R4, RZ ;  /* 0x00000004070c7227 */ /* 0x004fe200078e00ff */
[----:B------:R0:W-:Y:S03]  /*1fb0*/  STL [R1+0x174], R13 ;  /* 0x0001740d01007387 */ /* 0x0001e60000100800 */
[----:B------:R-:W-:Y:S01]  /*1fc0*/  IMAD.MOV R12, RZ, RZ, -R12 ;  /* 0x000000ffff0c7224 */ /* 0x000fe200078e0a0c */
[----:B------:R1:W-:Y:S01]  /*1fd0*/  STL [R1+0x190], R16 ;  /* 0x0001901001007387 */ /* 0x0003e20000100800 */
[----:B------:R-:W-:-:S02]  /*1fe0*/  IMAD R23, R2, 0x2, R24 ;  /* 0x0000000202177824 */ /* 0x000fc400078e0218 */
[----:B------:R-:W-:Y:S02]  /*1ff0*/  IMAD R4, R6, R12, R4 ;  /* 0x0000000c06047224 */ /* 0x000fe400078e0204 */
[----:B------:R-:W-:Y:S01]  /*2000*/  @!P1 IMAD.IADD R9, R9, 0x1, -R0 ;  /* 0x0000000109099824 */ /* 0x000fe200078e0a00 */
[----:B0-----:R-:W-:Y:S01]  /*2010*/  IABS R13, R13 ;  /* 0x0000000d000d7213 */ /* 0x001fe20000000000 */
[----:B------:R-:W-:Y:S01]  /*2020*/  IMAD R14, R2, 0x4, R23 ;  /* 0x00000004020e7824 */ /* 0x000fe200078e0217 */
[----:B------:R0:W-:Y:S01]  /*2030*/  STL [R1+0x4c], R4 ;  /* 0x00004c0401007387 */ /* 0x0001e20000100800 */
[----:B-1----:R-:W-:-:S03]  /*2040*/  IABS R16, R16 ;  /* 0x0000001000107213 */ /* 0x002fc60000000000 */
[----:B------:R1:W-:Y:S01]  /*2050*/  STL [R1+0x48], R5 ;  /* 0x0000480501007387 */ /* 0x0003e20000100800 */
[----:B------:R-:W-:-:S03]  /*2060*/  ISETP.GT.U32.AND P1, PT, R0, R9, PT ;  /* 0x000000090000720c */ /* 0x000fc60003f24070 */
[----:B------:R2:W-:Y:S01]  /*2070*/  STL [R1+0xb8], R23 ;  /* 0x0000b81701007387 */ /* 0x0005e20000100800 */
[----:B0-----:R-:W-:Y:S02]  /*2080*/  IMAD.MOV.U32 R4, RZ, RZ, R16 ;  /* 0x000000ffff047224 */ /* 0x001fe400078e0010 */
[----:B------:R-:W-:-:S04]  /*2090*/  IMAD.HI.U32 R16, R7, R13, RZ ;  /* 0x0000000d07107227 */ /* 0x000fc800078e00ff */
[----:B------:R-:W-:Y:S02]  /*20a0*/  IMAD.MOV R16, RZ, RZ, -R16 ;  /* 0x000000ffff107224 */ /* 0x000fe400078e0a10 */
[----:B------:R-:W-:-:S04]  /*20b0*/  IMAD.HI.U32 R12, R7, R4, RZ ;  /* 0x00000004070c7227 */ /* 0x000fc800078e00ff */
[C---:B-1----:R-:W-:Y:S02]  /*20c0*/  VIADD R5, R22.reuse, 0x39 ;  /* 0x0000003916057836 */ /* 0x042fe40000000000 */
[----:B------:R-:W-:Y:S02]  /*20d0*/  VIADD R22, R22, 0x3f ;  /* 0x0000003f16167836 */ /* 0x000fe40000000000 */
[----:B------:R-:W-:Y:S01]  /*20e0*/  IMAD R13, R6, R16, R13 ;  /* 0x00000010060d7224 */ /* 0x000fe200078e020d */
[----:B------:R0:W-:Y:S01]  /*20f0*/  STL [R1+0x160], R5 ;  /* 0x0001600501007387 */ /* 0x0001e20000100800 */
[----:B------:R-:W-:Y:S01]  /*2100*/  IMAD.MOV R12, RZ, RZ, -R12 ;  /* 0x000000ffff0c7224 */ /* 0x000fe200078e0a0c */
[----:B------:R-:W-:Y:S01]  /*2110*/  IABS R31, R22 ;  /* 0x00000016001f7213 */ /* 0x000fe20000000000 */
[----:B--2---:R-:W-:Y:S01]  /*2120*/  IMAD R23, R2, 0x2, R14 ;  /* 0x0000000202177824 */ /* 0x004fe200078e020e */
[----:B------:R-:W-:Y:S01]  /*2130*/  STL [R1+0xfc], R22 ;  /* 0x0000fc1601007387 */ /* 0x000fe20000100800 */
[----:B------:R-:W-:-:S02]  /*2140*/  IMAD R4, R6, R12, R4 ;  /* 0x0000000c06047224 */ /* 0x000fc400078e0204 */
[----:B------:R-:W-:Y:S01]  /*2150*/  @!P1 IMAD.IADD R9, R9, 0x1, -R0 ;  /* 0x0000000109099824 */ /* 0x000fe200078e0a00 */
[----:B------:R1:W-:Y:S01]  /*2160*/  STL [R1+0x44], R13 ;  /* 0x0000440d01007387 */ /* 0x0003e20000100800 */
[----:B------:R-:W-:Y:S02]  /*2170*/  ISETP.NE.AND P1, PT, R10, RZ, PT ;  /* 0x000000ff0a00720c */ /* 0x000fe40003f25270 */
[----:B0-----:R-:W-:Y:S01]  /*2180*/  IABS R5, R5 ;  /* 0x0000000500057213 */ /* 0x001fe20000000000 */
[----:B------:R0:W-:Y:S01]  /*2190*/  STL [R1+0x38], R4 ;  /* 0x0000380401007387 */ /* 0x0001e20000100800 */
[----:B------:R-:W-:-:S03]  /*21a0*/  @!P2 IMAD.MOV R9, RZ, RZ, -R9 ;  /* 0x000000ffff09a224 */ /* 0x000fc600078e0a09 */
[----:B------:R-:W-:-:S04]  /*21b0*/  IMAD.HI.U32 R12, R7, R5, RZ ;  /* 0x00000005070c7227 */ /* 0x000fc800078e00ff */
[----:B-1----:R-:W-:Y:S02]  /*21c0*/  IMAD R13, R2, 0x2, R23 ;  /* 0x00000002020d7824 */ /* 0x002fe400078e0217 */
[----:B------:R-:W-:Y:S01]  /*21d0*/  IMAD.MOV R12, RZ, RZ, -R12 ;  /* 0x000000ffff0c7224 */ /* 0x000fe200078e0a0c */
[----:B------:R-:W-:Y:S01]  /*21e0*/  @!P1 LOP3.LUT R9, RZ, R10, RZ, 0x33, !PT ;  /* 0x0000000aff099212 */ /* 0x000fe200078e33ff */
[----:B0-----:R-:W-:Y:S01]  /*21f0*/  IMAD.HI.U32 R4, R7, R31, RZ ;  /* 0x0000001f07047227 */ /* 0x001fe200078e00ff */
[----:B------:R0:W-:Y:S01]  /*2200*/  STL [R1+0xb4], R13 ;  /* 0x0000b40d01007387 */ /* 0x0001e20000100800 */
[----:B------:R-:W-:Y:S02]  /*2210*/  PLOP3.LUT P1, PT, PT, PT, UP1, 0x80, 0x8 ;  /* 0x000000000008781c */ /* 0x000fe40003f2f018 */
[----:B------:R-:W-:Y:S01]  /*2220*/  IMAD R5, R6, R12, R5 ;  /* 0x0000000c06057224 */ /* 0x000fe200078e0205 */
[C---:B------:R-:W-:Y:S01]  /*2230*/  LOP3.LUT R12, R8.reuse, 0x8, RZ, 0xfc, !PT ;  /* 0x00000008080c7812 */ /* 0x040fe200078efcff */
[----:B------:R-:W-:Y:S01]  /*2240*/  IMAD.MOV R4, RZ, RZ, -R4 ;  /* 0x000000ffff047224 */ /* 0x000fe200078e0a04 */
[----:B------:R-:W-:-:S03]  /*2250*/  LOP3.LUT R10, R8, 0x10, RZ, 0xfc, !PT ;  /* 0x00000010080a7812 */ /* 0x000fc600078efcff */
[----:B------:R-:W-:Y:S01]  /*2260*/  IMAD R31, R6, R4, R31 ;  /* 0x00000004061f7224 */ /* 0x000fe200078e021f */
[----:B------:R-:W-:Y:S01]  /*2270*/  PRMT R4, RZ, 0x7610, R4 ;  /* 0x00007610ff047816 */ /* 0x000fe20000000004 */
[----:B0-----:R-:W-:-:S04]  /*2280*/  IMAD R13, R2, 0x2, R13 ;  /* 0x00000002020d7824 */ /* 0x001fc800078e020d */
[C---:B------:R-:W-:Y:S01]  /*2290*/  IMAD R0, R2.reuse, 0x2, R13 ;  /* 0x0000000202007824 */ /* 0x040fe200078e020d */
[----:B------:R0:W-:Y:S03]  /*22a0*/  STL [R1+0xf8], R13 ;  /* 0x0000f80d01007387 */ /* 0x0001e60000100800 */
[C---:B------:R-:W-:Y:S01]  /*22b0*/  IMAD R22, R2.reuse, 0x2, R0 ;  /* 0x0000000202167824 */ /* 0x040fe200078e0200 */
[----:B------:R-:W-:Y:S03]  /*22c0*/  STL [R1+0x30], R5 ;  /* 0x0000300501007387 */ /* 0x000fe60000100800 */
[----:B------:R-:W-:Y:S01]  /*22d0*/  IMAD R16, R2, 0x2, R22 ;  /* 0x0000000202107824 */ /* 0x000fe200078e0216 */
[----:B0-----:R-:W-:-:S04]  /*22e0*/  LOP3.LUT R13, R18, 0x7f, RZ, 0xc0, !PT ;  /* 0x0000007f120d7812 */ /* 0x001fc800078ec0ff */
[----:B------:R0:W-:Y:S01]  /*22f0*/  STL [R1+0xa0], R16 ;  /* 0x0000a01001007387 */ /* 0x0001e20000100800 */
[----:B------:R-:W-:-:S03]  /*2300*/  ISETP.NE.U32.AND P2, PT, R13, RZ, PT ;  /* 0x000000ff0d00720c */ /* 0x000fc60003f45070 */
[----:B------:R1:W-:Y:S01]  /*2310*/  STL.S16 [R1+0x4b8], R4 ;  /* 0x0004b80401007387 */ /* 0x0003e20000100600 */
[----:B0-----:R-:W-:-:S04]  /*2320*/  IMAD R16, R2, 0x4, R16 ;  /* 0x0000000402107824 */ /* 0x001fc800078e0210 */
[----:B------:R-:W-:-:S04]  /*2330*/  IMAD R21, R2, 0x2, R16 ;  /* 0x0000000202157824 */ /* 0x000fc800078e0210 */
[----:B-1----:R-:W-:-:S05]  /*2340*/  IMAD R4, R2, 0x2, R21 ;  /* 0x0000000202047824 */ /* 0x002fca00078e0215 */
[----:B------:R0:W-:Y:S02]  /*2350*/  STL [R1+0xa8], R4 ;  /* 0x0000a80401007387 */ /* 0x0001e40000100800 */
[----:B0-----:R-:W-:-:S04]  /*2360*/  IMAD R4, R2, 0x2, R4 ;  /* 0x0000000202047824 */ /* 0x001fc800078e0204 */
[----:B------:R-:W-:Y:S01]  /*2370*/  IMAD R13, R2, 0x2, R4 ;  /* 0x00000002020d7824 */ /* 0x000fe200078e0204 */
[----:B------:R0:W-:Y:S01]  /*2380*/  STL [R1+0xf0], R4 ;  /* 0x0000f00401007387 */ /* 0x0001e20000100800 */
[----:B------:R-:W-:Y:S05]  /*2390*/  BRA.U UP0, `(.L_x_5) ;  /* 0x0000000100187547 */ /* 0x000fea000b800000 */
[----:B------:R-:W-:Y:S01]  /*23a0*/  ELECT P4, URZ, PT ;  /* 0x0000000000ff782f */ /* 0x000fe20003880000 */
[----:B0-----:R-:W-:Y:S01]  /*23b0*/  IMAD.MOV.U32 R4, RZ, RZ, 0x1 ;  /* 0x00000001ff047424 */ /* 0x001fe200078e00ff */
[----:B------:R-:W-:Y:S01]  /*23c0*/  UMOV UR4, 0x40 ;  /* 0x0000004000047882 */ /* 0x000fe20000000000 */
[----:B------:R-:W-:Y:S01]  /*23d0*/  UVIRTCOUNT.DEALLOC.SMPOOL 0x80 ;  /* 0x000000800000784c */ /* 0x000fe20000000000 */
[----:B------:R-:W-:-:S09]  /*23e0*/  ULEA UR4, UR5, UR4, 0x18 ;  /* 0x0000000405047291 */ /* 0x000fd2000f8ec0ff */
[----:B------:R1:W-:Y:S03]  /*23f0*/  @P4 STS.U8 [UR4], R4 ;  /* 0x00000004ff004988 */ /* 0x0003e60008000004 */
.L_x_5:
[----:B01----:R-:W2:Y:S01]  /*2400*/  LDL R4, [R1+0x10] ;  /* 0x0000100001047983 */ /* 0x003ea20000100800 */
[----:B------:R-:W-:Y:S01]  /*2410*/  IMAD.MOV.U32 R5, RZ, RZ, R20 ;  /* 0x000000ffff057224 */ /* 0x000fe200078e0014 */
[----:B------:R-:W-:Y:S01]  /*2420*/  STTM.16dp32bit_t0_t15.x32 tmem[UR16], RZ ;  /* 0x000000ff000079ed */ /* 0x000fe20008a80010 */
[----:B------:R-:W-:Y:S01]  /*2430*/  STTM.16dp32bit_t16_t31.x32 tmem[UR16+0x20], RZ ;  /* 0x000020ff000079ed */ /* 0x000fe20008aa0010 */
[----:B------:R0:W-:Y:S01]  /*2440*/  STL [R1+0xeb8], R32 ;  /* 0x000eb82001007387 */ /* 0x0001e20000100800 */
[----:B------:R-:W-:Y:S01]  /*2450*/  VOTEU.ALL UP2, P2 ;  /* 0x0000000000ff7886 */ /* 0x000fe20001040000 */
[----:B------:R-:W-:Y:S01]  /*2460*/  VOTEU.ALL UP3, P2 ;  /* 0x0000000000ff7886 */ /* 0x000fe20001060000 */
[----:B------:R-:W-:Y:S01]  /*2470*/  IMAD R9, R9, UR12, RZ ;  /* 0x0000000c09097c24 */ /* 0x000fe2000f8e02ff */
[----:B------:R-:W1:Y:S01]  /*2480*/  FENCE.VIEW.ASYNC.T ;  /* 0x00000000000073c6 */ /* 0x000e620000000200 */
[----:B------:R-:W-:Y:S01]  /*2490*/  ISETP.LT.AND P3, PT, R10, UR13, P3 ;  /* 0x0000000d0a007c0c */ /* 0x000fe20009f61270 */
[----:B------:R-:W-:Y:S01]  /*24a0*/  IMAD R20, R2, 0x2, R13 ;  /* 0x0000000202147824 */ /* 0x000fe200078e020d */
[----:B------:R-:W-:Y:S01]  /*24b0*/  ISETP.LT.AND P1, PT, R12, UR13, P1 ;  /* 0x0000000d0c007c0c */ /* 0x000fe20008f21270 */
[----:B------:R-:W3:Y:S01]  /*24c0*/  LDCU UR18, c[0x0][0x3ac] ;  /* 0x00007580ff1277ac */ /* 0x000ee20008000800 */
[----:B0-----:R-:W4:Y:S01]  /*24d0*/  LDL R32, [R1+0x4b8] ;  /* 0x0004b80001207983 */ /* 0x001f220000100800 */
[----:B------:R-:W-:-:S04]  /*24e0*/  @!UP2 UIADD3 UR4, UPT, UPT, -UR6, 0x100000, URZ ;  /* 0x001000000604a890 */ /* 0x000fc8000fffe1ff */
[----:B------:R-:W-:Y:S02]  /*24f0*/  @!UP2 USHF.L.U32 UR5, UR4, 0xb, URZ ;  /* 0x0000000b0405a899 */ /* 0x000fe400080006ff */
[----:B------:R-:W-:Y:S01]  /*2500*/  @!UP2 USHF.L.U32 UR4, UR4, 0x1, URZ ;  /* 0x000000010404a899 */ /* 0x000fe200080006ff */
[----:B------:R-:W0:Y:S01]  /*2510*/  LDCU UR12, c[0x0][0x3b0] ;  /* 0x00007600ff0c77ac */ /* 0x000e220008000800 */
[C---:B------:R-:W-:Y:S01]  /*2520*/  IADD3 R10, P4, PT, R9.reuse, UR8, RZ ;  /* 0x00000008090a7c10 */ /* 0x040fe2000ff9e0ff */
[----:B-1----:R-:W-:Y:S03]  /*2530*/  BAR.SYNC.DEFER_BLOCKING 0x0 ;  /* 0x0000000000007b1d */ /* 0x002fe60000010000 */
[----:B------:R-:W-:Y:S02]  /*2540*/  LEA.HI.X.SX32 R9, R9, UR9, 0x1, P4 ;  /* 0x0000000909097c11 */ /* 0x000fe4000a0f0eff */
[----:B------:R-:W-:Y:S01]  /*2550*/  PRMT R18, RZ, 0x7610, R18 ;  /* 0x00007610ff127816 */ /* 0x000fe20000000012 */
[----:B------:R-:W1:Y:S01]  /*2560*/  LDCU UR20, c[0x0][0x3b0] ;  /* 0x00007600ff1477ac */ /* 0x000e620008000800 */
[----:B------:R-:W-:Y:S01]  /*2570*/  STL [R1+0xeb4], R33 ;  /* 0x000eb42101007387 */ /* 0x000fe20000100800 */
[----:B------:R-:W-:Y:S01]  /*2580*/  PRMT R25, RZ, 0x7610, R25 ;  /* 0x00007610ff197816 */ /* 0x000fe20000000019 */
[----:B------:R-:W0:Y:S02]  /*2590*/  LDCU UR8, c[0x0][0x3b0] ;  /* 0x00007600ff0877ac */ /* 0x000e240008000800 */
[----:B------:R3:W-:Y:S01]  /*25a0*/  STL [R1+0xeb0], R7 ;  /* 0x000eb00701007387 */ /* 0x0007e20000100800 */
[----:B------:R-:W-:Y:S01]  /*25b0*/  PRMT R26, RZ, 0x7610, R26 ;  /* 0x00007610ff1a7816 */ /* 0x000fe2000000001a */
[----:B------:R-:W0:Y:S02]  /*25c0*/  LDCU UR9, c[0x0][0x3b0] ;  /* 0x00007600ff0977ac */ /* 0x000e240008000800 */
[----:B------:R1:W-:Y:S01]  /*25d0*/  STL [R1+0xeac], R34 ;  /* 0x000eac2201007387 */ /* 0x0003e20000100800 */
[----:B------:R-:W-:Y:S01]  /*25e0*/  PRMT R29, RZ, 0x7610, R29 ;  /* 0x00007610ff1d7816 */ /* 0x000fe2000000001d */
[----:B------:R-:W0:Y:S02]  /*25f0*/  LDCU UR19, c[0x0][0x3b0] ;  /* 0x00007600ff1377ac */ /* 0x000e240008000800 */
[----:B------:R-:W-:Y:S01]  /*2600*/  STL [R1+0xea8], R35 ;  /* 0x000ea82301007387 */ /* 0x000fe20000100800 */
[C---:B---3--:R-:W-:Y:S01]  /*2610*/  IMAD R7, R2.reuse, 0x2, R20 ;  /* 0x0000000202077824 */ /* 0x048fe200078e0214 */
[----:B------:R-:W3:Y:S02]  /*2620*/  LDCU UR24, c[0x0][0x3b0] ;  /* 0x00007600ff1877ac */ /* 0x000ee40008000800 */
[----:B------:R-:W0:Y:S02]  /*2630*/  FENCE.VIEW.ASYNC.S ;  /* 0x00000000000073c6 */ /* 0x000e240000000000 */
[----:B0-----:R0:W2:Y:S02]  /*2640*/  @!UP3 SYNCS.EXCH.64 URZ, [UR17], UR4 ;  /* 0x0000000411ffb5b2 */ /* 0x0010a40008000100 */
[----:B------:R-:W-:Y:S01]  /*2650*/  STL [R1+0xea4], R36 ;  /* 0x000ea42401007387 */ /* 0x000fe20000100800 */
[----:B-1----:R-:W-:Y:S01]  /*2660*/  IMAD.MOV.U32 R34, RZ, RZ, R5 ;  /* 0x000000ffff227224 */ /* 0x002fe200078e0005 */
[----:B------:R-:W1:Y:S01]  /*2670*/  LDCU UR25, c[0x0][0x3b0] ;  /* 0x00007600ff1977ac */ /* 0x000e620008000800 */
[----:B------:R-:W-:Y:S01]  /*2680*/  IMAD R12, R2, 0x4, R7 ;  /* 0x00000004020c7824 */ /* 0x000fe200078e0207 */
[----:B------:R-:W-:Y:S01]  /*2690*/  STL [R1+0xea0], R37 ;  /* 0x000ea02501007387 */ /* 0x000fe20000100800 */
[----:B------:R-:W1:Y:S03]  /*26a0*/  LDCU UR26, c[0x0][0x3b0] ;  /* 0x00007600ff1a77ac */ /* 0x000e660008000800 */
[----:B------:R-:W-:Y:S01]  /*26b0*/  STL [R1+0xe9c], R38 ;  /* 0x000e9c2601007387 */ /* 0x000fe20000100800 */
[----:B------:R-:W-:Y:S01]  /*26c0*/  PRMT R33, RZ, 0x7610, R33 ;  /* 0x00007610ff217816 */ /* 0x000fe20000000021 */
[----:B------:R-:W1:Y:S02]  /*26d0*/  LDCU UR27, c[0x0][0x3b0] ;  /* 0x00007600ff1b77ac */ /* 0x000e640008000800 */
[----:B------:R-:W-:Y:S01]  /*26e0*/  STL [R1+0xe98], R39 ;  /* 0x000e982701007387 */ /* 0x000fe20000100800 */
[----:B0-----:R-:W0:Y:S03]  /*26f0*/  LDCU.64 UR4, c[0x0][0x388] ;  /* 0x00007100ff0477ac */ /* 0x001e260008000a00 */
[----:B------:R-:W-:Y:S01]  /*2700*/  STL [R1+0xe94], R40 ;  /* 0x000e942801007387 */ /* 0x000fe20000100800 */
[----:B------:R-:W0:Y:S03]  /*2710*/  LDCU UR28, c[0x0][0x3b0] ;  /* 0x00007600ff1c77ac */ /* 0x000e260008000800 */
[----:B------:R-:W-:Y:S01]  /*2720*/  STL [R1+0xe90], R41 ;  /* 0x000e902901007387 */ /* 0x000fe20000100800 */
[----:B------:R-:W0:Y:S03]  /*2730*/  LDCU UR29, c[0x0][0x3b0] ;  /* 0x00007600ff1d77ac */ /* 0x000e260008000800 */
[----:B------:R-:W-:Y:S01]  /*2740*/  STL [R1+0xe8c], R42 ;  /* 0x000e8c2a01007387 */ /* 0x000fe20000100800 */
[----:B------:R-:W0:Y:S03]  /*2750*/  LDCU UR30, c[0x0][0x3b0] ;  /* 0x00007600ff1e77ac */ /* 0x000e260008000800 */
[----:B------:R-:W-:Y:S04]  /*2760*/  STL [R1+0xe88], R43 ;  /* 0x000e882b01007387 */ /* 0x000fe80000100800 */
[----:B------:R-:W-:Y:S04]  /*2770*/  STL [R1+0xe84], R44 ;  /* 0x000e842c01007387 */ /* 0x000fe80000100800 */
[----:B------:R-:W-:Y:S04]  /*2780*/  STL [R1+0xe80], R45 ;  /* 0x000e802d01007387 */ /* 0x000fe80000100800 */
[----:B------:R-:W-:Y:S04]  /*2790*/  STL [R1+0xe7c], R46 ;  /* 0x000e7c2e01007387 */ /* 0x000fe80000100800 */
[----:B------:R-:W-:Y:S04]  /*27a0*/  STL [R1+0xe78], R47 ;  /* 0x000e782f01007387 */ /* 0x000fe80000100800 */
[----:B------:R-:W-:Y:S04]  /*27b0*/  STL [R1+0xe74], R48 ;  /* 0x000e743001007387 */ /* 0x000fe80000100800 */
[----:B------:R-:W-:Y:S04]  /*27c0*/  STL [R1+0xe70], R49 ;  /* 0x000e703101007387 */ /* 0x000fe80000100800 */
[----:B------:R-:W-:Y:S04]  /*27d0*/  STL.64 [R1+0xe68], R50 ;  /* 0x000e683201007387 */ /* 0x000fe80000100a00 */
[----:B------:R-:W-:Y:S04]  /*27e0*/  STL.64 [R1+0xe60], R52 ;  /* 0x000e603401007387 */ /* 0x000fe80000100a00 */
[----:B------:R-:W-:Y:S04]  /*27f0*/  STL [R1+0xdd4], R3 ;  /* 0x000dd40301007387 */ /* 0x000fe80000100800 */
[----:B------:R-:W-:Y:S04]  /*2800*/  STL [R1+0xdc8], R11 ;  /* 0x000dc80b01007387 */ /* 0x000fe80000100800 */
[----:B------:R0:W-:Y:S02]  /*2810*/  STL [R1+0xac], R7 ;  /* 0x0000ac0701007387 */ /* 0x0001e40000100800 */
[----:B0-----:R-:W-:-:S02]  /*2820*/  IMAD.MOV.U32 R7, RZ, RZ, R19 ;  /* 0x000000ffff077224 */ /* 0x001fc400078e0013 */
[----:B------:R-:W-:-:S04]  /*2830*/  IMAD R19, R2, 0x2, R12 ;  /* 0x0000000202137824 */ /* 0x000fc800078e020c */
[----:B------:R-:W-:Y:S02]  /*2840*/  IMAD R38, R2, 0x2, R19 ;  /* 0x0000000202267824 */ /* 0x000fe400078e0213 */
[----:B--2---:R-:W-:Y:S01]  /*2850*/  IMAD.MOV.U32 R35, RZ, RZ, R4 ;  /* 0x000000ffff237224 */ /* 0x004fe200078e0004 */
[----:B------:R-:W-:-:S04]  /*2860*/  IADD3 R4, P4, PT, R17, R10, RZ ;  /* 0x0000000a11047210 */ /* 0x000fc80007f9e0ff */
[----:B------:R-:W-:Y:S01]  /*2870*/  LEA.HI.X.SX32 R5, R17, R9, 0x1, P4 ;  /* 0x0000000911057211 */ /* 0x000fe200020f0eff */
[----:B------:R-:W-:Y:S01]  /*2880*/  BAR.SYNC.DEFER_BLOCKING 0x0 ;  /* 0x0000000000007b1d */ /* 0x000fe20000010000 */
[----:B------:R-:W-:-:S05]  /*2890*/  IADD3 R8, P4, PT, R15, R10, RZ ;  /* 0x0000000a0f087210 */ /* 0x000fca0007f9e0ff */
[----:B------:R-:W-:Y:S04]  /*28a0*/  STL [R1+0x9c4], R4 ;  /* 0x0009c40401007387 */ /* 0x000fe80000100800 */
[----:B------:R0:W-:Y:S04]  /*28b0*/  STL [R1+0x9c0], R5 ;  /* 0x0009c00501007387 */ /* 0x0001e80000100800 */
[----:B----4-:R0:W2:Y:S02]  /*28c0*/  @P0 LDG.E.U8 R32, desc[UR22][R4.64] ;  /* 0x0000001604200981 */ /* 0x0100a4000c1e1100 */
[----:B0-----:R-:W-:Y:S01]  /*28d0*/  IMAD R5, R2, 0x2, R38 ;  /* 0x0000000202057824 */ /* 0x001fe200078e0226 */
[----:B------:R-:W-:-:S03]  /*28e0*/  LEA.HI.X.SX32 R4, R15, R9, 0x1, P4 ;  /* 0x000000090f047211 */ /* 0x000fc600020f0eff */
[----:B------:R-:W-:Y:S01]  /*28f0*/  IMAD R15, R2, 0x2, R5 ;  /* 0x00000002020f7824 */ /* 0x000fe200078e0205 */
[----:B------:R-:W-:Y:S01]  /*2900*/  PRMT R36, RZ, 0x7610, R36 ;  /* 0x00007610ff247816 */ /* 0x000fe20000000024 */
[----:B--2---:R0:W-:Y:S04]  /*2910*/  @P0 STL [R1+0x4b8], R32 ;  /* 0x0004b82001000387 */ /* 0x0041e80000100800 */
[----:B0-----:R-:W2:Y:S04]  /*2920*/  LDL.LU R32, [R1+0xeb8] ;  /* 0x000eb80001207983 */ /* 0x001ea80000300800 */
[----:B------:R0:W-:Y:S04]  /*2930*/  STL [R1+0xb0], R38 ;  /* 0x0000b02601007387 */ /* 0x0001e80000100800 */
[----:B------:R-:W-:Y:S04]  /*2940*/  STL [R1+0x65c], R8 ;  /* 0x00065c0801007387 */ /* 0x000fe80000100800 */
[----:B------:R4:W-:Y:S01]  /*2950*/  STL [R1+0xec], R5 ;  /* 0x0000ec0501007387 */ /* 0x0009e20000100800 */
[----:B0-----:R-:W-:-:S04]  /*2960*/  IADD3 R38, P0, PT, R14, R10, RZ ;  /* 0x0000000a0e267210 */ /* 0x001fc80007f1e0ff */
[----:B------:R-:W-:Y:S01]  /*2970*/  LEA.HI.X.SX32 R14, R14, R9, 0x1, P0 ;  /* 0x000000090e0e7211 */ /* 0x000fe200000f0eff */
[----:B------:R-:W-:Y:S01]  /*2980*/  STL [R1+0x67c], R38 ;  /* 0x00067c2601007387 */ /* 0x000fe20000100800 */
[----:B----4-:R-:W-:-:S03]  /*2990*/  @P1 IMAD.MOV.U32 R5, RZ, RZ, R4 ;  /* 0x000000ffff051224 */ /* 0x010fc600078e0004 */
[----:B------:R0:W-:Y:S02]  /*29a0*/  STL [R1+0x658], R4 ;  /* 0x0006580401007387 */ /* 0x0001e40000100800 */
[----:B0-----:R-:W-:Y:S02]  /*29b0*/  @P1 IMAD.MOV.U32 R4, RZ, RZ, R8 ;  /* 0x000000ffff041224 */ /* 0x001fe400078e0008 */
[----:B------:R-:W0:Y:S03]  /*29c0*/  S2R R8, SR_TID.X ;  /* 0x0000000000087919 */ /* 0x000e260000002100 */
[----:B------:R4:W2:Y:S02]  /*29d0*/  @P1 LDG.E.U8 R18, desc[UR22][R4.64] ;  /* 0x0000001604121981 */ /* 0x0008a4000c1e1100 */
[----:B----4-:R-:W-:Y:S02]  /*29e0*/  @P3 IMAD.MOV.U32 R4, RZ, RZ, R38 ;  /* 0x000000ffff043224 */ /* 0x010fe400078e0026 */
[----:B------:R-:W-:-:S05]  /*29f0*/  @P3 IMAD.MOV.U32 R5, RZ, RZ, R14 ;  /* 0x000000ffff053224 */ /* 0x000fca00078e000e */
[----:B------:R4:W3:Y:S01]  /*2a00*/  @P3 LDG.E.U8 R36, desc[UR22][R4.64] ;  /* 0x0000001604243981 */ /* 0x0008e2000c1e1100 */
[----:B0-----:R-:W-:-:S04]  /*2a10*/  SHF.R.U32.HI R8, RZ, 0x6, R8 ;  /* 0x00000006ff087819 */ /* 0x001fc80000011608 */
[----:B------:R-:W-:-:S04]  /*2a20*/  SGXT.U32 R8, R8, 0x1 ;  /* 0x000000010808781a */ /* 0x000fc80000000000 */
[----:B----4-:R-:W-:Y:S02]  /*2a30*/  LOP3.LUT R4, R8, 0x28, RZ, 0xfc, !PT ;  /* 0x0000002808047812 */ /* 0x010fe400078efcff */
[----:B------:R-:W-:-:S04]  /*2a40*/  IADD3 R4, P4, PT, R0, R10, RZ ;  /* 0x0000000a00047210 */ /* 0x000fc80007f9e0ff */
[----:B------:R-:W-:Y:S02]  /*2a50*/  LEA.HI.X.SX32 R5, R0, R9, 0x1, P4 ;  /* 0x0000000900057211 */ /* 0x000fe400020f0eff */
[----:B------:R-:W0:Y:S01]  /*2a60*/  S2R R0, SR_TID.X ;  /* 0x0000000000007919 */ /* 0x000e220000002100 */
[----:B------:R-:W-:Y:S01]  /*2a70*/  STL [R1+0x678], R14 ;  /* 0x0006780e01007387 */ /* 0x000fe20000100800 */
[----:B------:R-:W-:Y:S02]  /*2a80*/  PLOP3.LUT P0, PT, PT, PT, UP1, 0x80, 0x8 ;  /* 0x000000000008781c */ /* 0x000fe40003f0f018 */
[----:B------:R-:W-:Y:S02]  /*2a90*/  LOP3.LUT R38, R8, 0x20, RZ, 0xfc, !PT ;  /* 0x0000002008267812 */ /* 0x000fe400078efcff */
[----:B------:R-:W-:Y:S02]  /*2aa0*/  PLOP3.LUT P1, PT, PT, PT, UP1, 0x80, 0x8 ;  /* 0x000000000008781c */ /* 0x000fe40003f2f018 */
[----:B------:R-:W-:-:S02]  /*2ab0*/  PLOP3.LUT P3, PT, PT, PT, UP1, 0x80, 0x8 ;  /* 0x000000000008781c */ /* 0x000fc40003f6f018 */
[----:B------:R-:W-:Y:S02]  /*2ac0*/  ISETP.LT.AND P1, PT, R38, UR13, P1 ;  /* 0x0000000d26007c0c */ /* 0x000fe40008f21270 */
[----:B------:R-:W-:Y:S02]  /*2ad0*/  IADD3 R38, P5, PT, R16, R10, RZ ;  /* 0x0000000a10267210 */ /* 0x000fe40007fbe0ff */
[----:B0-----:R-:W-:-:S04]  /*2ae0*/  SHF.R.U32.HI R0, RZ, 0x6, R0 ;  /* 0x00000006ff007819 */ /* 0x001fc80000011600 */
[----:B------:R-:W-:-:S04]  /*2af0*/  SGXT.U32 R0, R0, 0x1 ;  /* 0x000000010000781a */ /* 0x000fc80000000000 */
[----:B------:R-:W-:-:S04]  /*2b00*/  LOP3.LUT R0, R0, 0x28, RZ, 0xfc, !PT ;  /* 0x0000002800007812 */ /* 0x000fc800078efcff */
[----:B------:R-:W-:Y:S02]  /*2b10*/  ISETP.LT.AND P3, PT, R0, UR13, P3 ;  /* 0x0000000d00007c0c */ /* 0x000fe40009f61270 */
[----:B------:R-:W-:Y:S01]  /*2b20*/  PRMT R17, RZ, 0x7610, R17 ;  /* 0x00007610ff117816 */ /* 0x000fe20000000011 */
[----:B--2---:R0:W-:Y:S02]  /*2b30*/  STL [R1+0x448], R18 ;  /* 0x0004481201007387 */ /* 0x0041e40000100800 */
[----:B0-----:R-:W-:-:S04]  /*2b40*/  IMAD R18, R2, 0x2, R15 ;  /* 0x0000000202127824 */ /* 0x001fc800078e020f */
[----:B------:R-:W-:Y:S01]  /*2b50*/  IMAD R14, R2, 0x2, R18 ;  /* 0x00000002020e7824 */ /* 0x000fe200078e0212 */
[----:B---3--:R0:W-:Y:S04]  /*2b60*/  STL [R1+0x4a0], R36 ;  /* 0x0004a02401007387 */ /* 0x0081e80000100800 */
[----:B------:R2:W-:Y:S01]  /*2b70*/  STL [R1+0x9c], R14 ;  /* 0x00009c0e01007387 */ /* 0x0005e20000100800 */
[----:B0-----:R-:W-:Y:S01]  /*2b80*/  LOP3.LUT R36, R8, 0x18, RZ, 0xfc, !PT ;  /* 0x0000001808247812 */ /* 0x001fe200078efcff */
[----:B--2---:R-:W-:-:S03]  /*2b90*/  IMAD R14, R2, 0x4, R14 ;  /* 0x00000004020e7824 */ /* 0x004fc600078e020e */
[----:B------:R-:W-:Y:S01]  /*2ba0*/  ISETP.LT.AND P0, PT, R36, UR13, P0 ;  /* 0x0000000d24007c0c */ /* 0x000fe20008701270 */
[----:B------:R-:W-:Y:S02]  /*2bb0*/  IMAD.MOV.U32 R36, RZ, RZ, R27 ;  /* 0x000000ffff247224 */ /* 0x000fe400078e001b */
[----:B------:R-:W-:-:S04]  /*2bc0*/  IMAD R27, R2, 0x2, R14 ;  /* 0x00000002021b7824 */ /* 0x000fc800078e020e */
[C---:B------:R-:W-:Y:S01]  /*2bd0*/  IMAD R8, R2.reuse, 0x2, R27 ;  /* 0x0000000202087824 */ /* 0x040fe200078e021b */
[----:B------:R-:W-:Y:S03]  /*2be0*/  STL [R1+0x984], R4 ;  /* 0x0009840401007387 */ /* 0x000fe60000100800 */
[----:B------:R-:W-:Y:S01]  /*2bf0*/  IMAD R0, R2, 0x2, R8 ;  /* 0x0000000202007824 */ /* 0x000fe200078e0208 */
[----:B------:R0:W-:Y:S04]  /*2c00*/  STL [R1+0xa4], R8 ;  /* 0x0000a40801007387 */ /* 0x0001e80000100800 */
[----:B------:R-:W-:Y:S04]  /*2c10*/  STL [R1+0x9a8], R38 ;  /* 0x0009a82601007387 */ /* 0x000fe80000100800 */
[----:B------:R2:W3:Y:S01]  /*2c20*/  @P0 LDG.E.U8 R33, desc[UR22][R4.64] ;  /* 0x0000001604210981 */ /* 0x0004e2000c1e1100 */
[----:B0-----:R-:W-:-:S03]  /*2c30*/  LEA.HI.X.SX32 R8, R16, R9, 0x1, P5 ;  /* 0x0000000910087211 */ /* 0x001fc600028f0eff */
[----:B------:R0:W-:Y:S01]  /*2c40*/  STL [R1+0x97c], R5 ;  /* 0x00097c0501007387 */ /* 0x0001e20000100800 */
[----:B--2---:R-:W-:Y:S02]  /*2c50*/  @P1 IMAD.MOV.U32 R4, RZ, RZ, R38 ;  /* 0x000000ffff041224 */ /* 0x004fe400078e0026 */
[----:B0-----:R-:W-:-:S05]  /*2c60*/  @P1 IMAD.MOV.U32 R5, RZ, RZ, R8 ;  /* 0x000000ffff051224 */ /* 0x001fca00078e0008 */
[----:B------:R0:W2:Y:S01]  /*2c70*/  @P1 LDG.E.U8 R17, desc[UR22][R4.64] ;  /* 0x0000001604111981 */ /* 0x0000a2000c1e1100 */
[----:B------:R-:W-:-:S05]  /*2c80*/  IADD3 R16, P0, PT, R13, R10, RZ ;  /* 0x0000000a0d107210 */ /* 0x000fca0007f1e0ff */
[----:B0-----:R-:W-:Y:S01]  /*2c90*/  IMAD.MOV.U32 R5, RZ, RZ, R16 ;  /* 0x000000ffff057224 */ /* 0x001fe200078e0010 */
[----:B------:R-:W-:-:S04]  /*2ca0*/  LEA.HI.X.SX32 R4, R13, R9, 0x1, P0 ;  /* 0x000000090d047211 */ /* 0x000fc800000f0eff */
[-C--:B------:R-:W-:Y:S02]  /*2cb0*/  @P3 LOP3.LUT R5, R5, R4.reuse, RZ, 0x3c, !PT ;  /* 0x0000000405053212 */ /* 0x080fe400078e3cff */
[----:B------:R-:W-:Y:S02]  /*2cc0*/  PRMT R40, RZ, 0x7610, R40 ;  /* 0x00007610ff287816 */ /* 0x000fe40000000028 */
[----:B------:R-:W-:Y:S02]  /*2cd0*/  PLOP3.LUT P0, PT, PT, PT, UP1, 0x80, 0x8 ;  /* 0x000000000008781c */ /* 0x000fe40003f0f018 */
[----:B------:R-:W-:Y:S01]  /*2ce0*/  PRMT R50, RZ, 0x7610, R50 ;  /* 0x00007610ff327816 */ /* 0x000fe20000000032 */
[----:B---3--:R0:W-:Y:S04]  /*2cf0*/  STL [R1+0x458], R33 ;  /* 0x0004582101007387 */ /* 0x0081e80000100800 */
[----:B0-----:R-:W3:Y:S04]  /*2d00*/  LDL.LU R33, [R1+0xeb4] ;  /* 0x000eb40001217983 */ /* 0x001ee80000300800 */
[----:B------:R-:W-:Y:S04]  /*2d10*/  STL [R1+0xe8], R0 ;  /* 0x0000e80001007387 */ /* 0x000fe80000100800 */
[----:B------:R-:W-:Y:S04]  /*2d20*/  STL [R1+0x998], R8 ;  /* 0x0009980801007387 */ /* 0x000fe80000100800 */
[----:B------:R-:W-:Y:S04]  /*2d30*/  STL [R1+0x9bc], R16 ;  /* 0x0009bc1001007387 */ /* 0x000fe80000100800 */
[----:B--2---:R-:W-:Y:S04]  /*2d40*/  STL [R1+0x4b0], R17 ;  /* 0x0004b01101007387 */ /* 0x004fe80000100800 */
[----:B------:R0:W-:Y:S02]  /*2d50*/  STL [R1+0x9b8], R4 ;  /* 0x0009b80401007387 */ /* 0x0001e40000100800 */
[----:B0-----:R-:W-:-:S04]  /*2d60*/  @P3 LOP3.LUT R4, R5, R4, RZ, 0x3c, !PT ;  /* 0x0000000405043212 */ /* 0x001fc800078e3cff */
[----:B------:R-:W-:-:S05]  /*2d70*/  @P3 LOP3.LUT R5, R5, R4, RZ, 0x3c, !PT ;  /* 0x0000000405053212 */ /* 0x000fca00078e3cff */
[----:B------:R0:W2:Y:S01]  /*2d80*/  @P3 LDG.E.U8 R40, desc[UR22][R4.64] ;  /* 0x0000001604283981 */ /* 0x0000a2000c1e1100 */
[----:B------:R-:W4:Y:S01]  /*2d90*/  S2R R8, SR_TID.X ;  /* 0x0000000000087919 */ /* 0x000f220000002100 */
[----:B0-----:R-:W-:Y:S02]  /*2da0*/  IADD3 R4, P4, PT, R12, R10, RZ ;  /* 0x0000000a0c047210 */ /* 0x001fe40007f9e0ff */
[----:B----4-:R-:W-:-:S04]  /*2db0*/  SHF.R.U32.HI R8, RZ, 0x6, R8 ;  /* 0x00000006ff087819 */ /* 0x010fc80000011608 */
[----:B------:R-:W-:-:S04]  /*2dc0*/  SGXT.U32 R8, R8, 0x1 ;  /* 0x000000010808781a */ /* 0x000fc80000000000 */
[----:B------:R-:W-:-:S04]  /*2dd0*/  LOP3.LUT R16, R8, 0x30, RZ, 0xfc, !PT ;  /* 0x0000003008107812 */ /* 0x000fc800078efcff */
[----:B------:R-:W-:Y:S02]  /*2de0*/  ISETP.LT.AND P0, PT, R16, UR13, P0 ;  /* 0x0000000d10007c0c */ /* 0x000fe40008701270 */
[----:B------:R-:W-:Y:S02]  /*2df0*/  LOP3.LUT R5, R8, 0x40, RZ, 0xfc, !PT ;  /* 0x0000004008057812 */ /* 0x000fe400078efcff */
[----:B------:R-:W-:-:S09]  /*2e00*/  LEA.HI.X.SX32 R5, R12, R9, 0x1, P4 ;  /* 0x000000090c057211 */ /* 0x000fd200020f0eff */
[----:B------:R0:W4:Y:S01]  /*2e10*/  @P0 LDG.E.U8 R50, desc[UR22][R4.64] ;  /* 0x0000001604320981 */ /* 0x000122000c1e1100 */
[----:B------:R-:W0:Y:S01]  /*2e20*/  S2R R12, SR_TID.X ;  /* 0x00000000000c7919 */ /* 0x000e220000002100 */
[----:B------:R-:W-:-:S04]  /*2e30*/  IMAD R0, R2, 0x2, R0 ;  /* 0x0000000202007824 */ /* 0x000fc800078e0200 */
[----:B------:R-:W-:-:S04]  /*2e40*/  IMAD R17, R2, 0x2, R0 ;  /* 0x0000000202117824 */ /* 0x000fc800078e0200 */
[----:B------:R-:W-:-:S04]  /*2e50*/  IMAD R38, R2, 0x2, R17 ;  /* 0x0000000202267824 */ /* 0x000fc800078e0211 */
[C---:B------:R-:W-:Y:S01]  /*2e60*/  IMAD R13, R2.reuse, 0x4, R38 ;  /* 0x00000004020d7824 */ /* 0x040fe200078e0226 */
[----:B------:R1:W-:Y:S03]  /*2e70*/  STL [R1+0x94], R38 ;  /* 0x0000942601007387 */ /* 0x0003e60000100800 */
[----:B------:R-:W-:Y:S01]  /*2e80*/  IMAD R16, R2, 0x2, R13 ;  /* 0x0000000202107824 */ /* 0x000fe200078e020d */
[----:B------:R-:W-:Y:S02]  /*2e90*/  PLOP3.LUT P1, PT, PT, PT, UP1, 0x80, 0x8 ;  /* 0x000000000008781c */ /* 0x000fe40003f2f018 */
[----:B------:R-:W-:Y:S01]  /*2ea0*/  PLOP3.LUT P3, PT, PT, PT, UP1, 0x80, 0x8 ;  /* 0x000000000008781c */ /* 0x000fe20003f6f018 */
[----:B-1----:R-:W-:Y:S02]  /*2eb0*/  IMAD.MOV.U32 R38, RZ, RZ, R35 ;  /* 0x000000ffff267224 */ /* 0x002fe400078e0023 */
[----:B------:R-:W-:Y:S01]  /*2ec0*/  IMAD.MOV.U32 R35, RZ, RZ, R7 ;  /* 0x000000ffff237224 */ /* 0x000fe200078e0007 */
[----:B0-----:R-:W-:-:S02]  /*2ed0*/  SHF.R.U32.HI R12, RZ, 0x6, R12 ;  /* 0x00000006ff0c7819 */ /* 0x001fc4000001160c */
[----:B------:R-:W-:Y:S02]  /*2ee0*/  LOP3.LUT R7, R8, 0x38, RZ, 0xfc, !PT ;  /* 0x0000003808077812 */ /* 0x000fe400078efcff */
[----:B------:R-:W-:-:S04]  /*2ef0*/  SGXT.U32 R12, R12, 0x1 ;  /* 0x000000010c0c781a */ /* 0x000fc80000000000 */
[----:B------:R-:W-:Y:S02]  /*2f00*/  LOP3.LUT R12, R12, 0x40, RZ, 0xfc, !PT ;  /* 0x000000400c0c7812 */ /* 0x000fe400078efcff */
[----:B------:R-:W-:Y:S02]  /*2f10*/  ISETP.LT.AND P1, PT, R7, UR13, P1 ;  /* 0x0000000d07007c0c */ /* 0x000fe40008f21270 */
[----:B------:R-:W-:Y:S02]  /*2f20*/  ISETP.LT.AND P3, PT, R12, UR13, P3 ;  /* 0x0000000d0c007c0c */ /* 0x000fe40009f61270 */
[----:B------:R-:W-:Y:S01]  /*2f30*/  PRMT R8, RZ, 0x7610, R8 ;  /* 0x00007610ff087816 */ /* 0x000fe20000000008 */
[----:B--2---:R0:W-:Y:S04]  /*2f40*/  STL [R1+0x444], R40 ;  /* 0x0004442801007387 */ /* 0x0041e80000100800 */
[----:B------:R-:W-:Y:S04]  /*2f50*/  STL [R1+0x9b0], R4 ;  /* 0x0009b00401007387 */ /* 0x000fe80000100800 */
[----:B------:R-:W2:Y:S01]  /*2f60*/  LDL.LU R7, [R1+0xeb0] ;  /* 0x000eb00001077983 */ /* 0x000ea20000300800 */
[----:B0-----:R-:W-:-:S04]  /*2f70*/  IMAD R40, R2, 0x2, R16 ;  /* 0x0000000202287824 */ /* 0x001fc800078e0210 */
[----:B------:R-:W-:Y:S01]  /*2f80*/  IMAD R12, R2, 0x2, R40 ;  /* 0x00000002020c7824 */ /* 0x000fe200078e0228 */
[----:B------:R0:W-:Y:S04]  /*2f90*/  STL [R1+0x98], R40 ;  /* 0x0000982801007387 */ /* 0x0001e80000100800 */
[----:B------:R1:W-:Y:S01]  /*2fa0*/  STL [R1+0x9ac], R5 ;  /* 0x0009ac0501007387 */ /* 0x0003e20000100800 */
[----:B0-----:R-:W-:-:S03]  /*2fb0*/  IADD3 R40, P4, PT, R15, R10, RZ ;  /* 0x0000000a0f287210 */ /* 0x001fc60007f9e0ff */
[----:B------:R-:W-:Y:S01]  /*2fc0*/  STL [R1+0xe4], R12 ;  /* 0x0000e40c01007387 */ /* 0x000fe20000100800 */
[----:B------:R-:W-:Y:S01]  /*2fd0*/  LEA.HI.X.SX32 R4, R15, R9, 0x1, P4 ;  /* 0x000000090f047211 */ /* 0x000fe200020f0eff */
[----:B-1----:R-:W-:Y:S02]  /*2fe0*/  IMAD.MOV.U32 R5, RZ, RZ, R40 ;  /* 0x000000ffff057224 */ /* 0x002fe400078e0028 */
[----:B------:R0:W-:Y:S03]  /*2ff0*/  STL [R1+0x9b4], R40 ;  /* 0x0009b42801007387 */ /* 0x0001e60000100800 */
[----:B------:R-:W-:Y:S02]  /*3000*/  @P1 LOP3.LUT R5, R5, R4, RZ, 0x3c, !PT ;  /* 0x0000000405051212 */ /* 0x000fe400078e3cff */
[----:B0-----:R-:W-:-:S05]  /*3010*/  IADD3 R40, P0, PT, R14, R10, RZ ;  /* 0x0000000a0e287210 */ /* 0x001fca0007f1e0ff */
[----:B------:R-:W-:Y:S04]  /*3020*/  STL [R1+0x9a4], R40 ;  /* 0x0009a42801007387 */ /* 0x000fe80000100800 */
[----:B------:R0:W-:Y:S02]  /*3030*/  STL [R1+0x99c], R4 ;  /* 0x00099c0401007387 */ /* 0x0001e40000100800 */
[----:B0-----:R-:W-:-:S04]  /*3040*/  @P1 LOP3.LUT R4, R5, R4, RZ, 0x3c, !PT ;  /* 0x0000000405041212 */ /* 0x001fc800078e3cff */
[----:B------:R-:W-:-:S05]  /*3050*/  @P1 LOP3.LUT R5, R5, R4, RZ, 0x3c, !PT ;  /* 0x0000000405051212 */ /* 0x000fca00078e3cff */
[----:B------:R0:W2:Y:S04]  /*3060*/  @P1 LDG.E.U8 R8, desc[UR22][R4.64] ;  /* 0x0000001604081981 */ /* 0x0000a8000c1e1100 */
[----:B----4-:R1:W-:Y:S02]  /*3070*/  STL [R1+0x454], R50 ;  /* 0x0004543201007387 */ /* 0x0103e40000100800 */
[----:B-1----:R-:W-:Y:S01]  /*3080*/  LEA.HI.X.SX32 R50, R14, R9, 0x1, P0 ;  /* 0x000000090e327211 */ /* 0x002fe200000f0eff */
[----:B0-----:R-:W-:-:S04]  /*3090*/  @P3 IMAD.MOV.U32 R4, RZ, RZ, R40 ;  /* 0x000000ffff043224 */ /* 0x001fc800078e0028 */
[----:B------:R-:W-:-:S05]  /*30a0*/  @P3 IMAD.MOV.U32 R5, RZ, RZ, R50 ;  /* 0x000000ffff053224 */ /* 0x000fca00078e0032 */
[----:B------:R0:W4:Y:S01]  /*30b0*/  @P3 LDG.E.U8 R25, desc[UR22][R4.64] ;  /* 0x0000001604193981 */ /* 0x000122000c1e1100 */
[----:B------:R-:W-:Y:S02]  /*30c0*/  PLOP3.LUT P1, PT, PT, PT, UP1, 0x80, 0x8 ;  /* 0x000000000008781c */ /* 0x000fe40003f2f018 */
[----:B------:R-:W-:Y:S01]  /*30d0*/  PLOP3.LUT P0, PT, PT, PT, UP1, 0x80, 0x8 ;  /* 0x000000000008781c */ /* 0x000fe20003f0f018 */
[----:B------:R-:W-:-:S04]  /*30e0*/  IMAD R12, R2, 0x2, R12 ;  /* 0x00000002020c7824 */ /* 0x000fc800078e020c */
[----:B------:R-:W-:-:S04]  /*30f0*/  IMAD R15, R2, 0x2, R12 ;  /* 0x00000002020f7824 */ /* 0x000fc800078e020c */
[----:B------:R-:W-:Y:S02]  /*3100*/  IMAD R14, R2, 0x2, R15 ;  /* 0x00000002020e7824 */ /* 0x000fe400078e020f */
[----:B------:R-:W-:Y:S01]  /*3110*/  IMAD.MOV.U32 R40, RZ, RZ, R36 ;  /* 0x000000ffff287224 */ /* 0x000fe200078e0024 */
[----:B------:R-:W-:Y:S01]  /*3120*/  PLOP3.LUT P3, PT, PT, PT, UP1, 0x80, 0x8 ;  /* 0x000000000008781c */ /* 0x000fe20003f6f018 */
[----:B------:R-:W-:Y:S01]  /*3130*/  IMAD.MOV.U32 R36, RZ, RZ, R34 ;  /* 0x000000ffff247224 */ /* 0x000fe200078e0022 */
[----:B------:R-:W-:Y:S01]  /*3140*/  PRMT R41, RZ, 0x7610, R41 ;  /* 0x00007610ff297816 */ /* 0x000fe20000000029 */
[----:B--2---:R1:W-:Y:S02]  /*3150*/  STL [R1+0x440], R8 ;  /* 0x0004400801007387 */ /* 0x0043e40000100800 */
[----:B-1----:R-:W1:Y:S02]  /*3160*/  S2R R8, SR_TID.X ;  /* 0x0000000000087919 */ /* 0x002e640000002100 */
[----:B-1----:R-:W-:-:S04]  /*3170*/  SHF.R.U32.HI R8, RZ, 0x6, R8 ;  /* 0x00000006ff087819 */ /* 0x002fc80000011608 */
[----:B------:R-:W-:-:S04]  /*3180*/  SGXT.U32 R8, R8, 0x1 ;  /* 0x000000010808781a */ /* 0x000fc80000000000 */
[C---:B0-----:R-:W-:Y:S02]  /*3190*/  LOP3.LUT R4, R8.reuse, 0x50, RZ, 0xfc, !PT ;  /* 0x0000005008047812 */ /* 0x041fe400078efcff */
[----:B------:R-:W-:Y:S02]  /*31a0*/  LOP3.LUT R5, R8, 0x48, RZ, 0xfc, !PT ;  /* 0x0000004808057812 */ /* 0x000fe400078efcff */
[----:B------:R-:W-:Y:S02]  /*31b0*/  ISETP.LT.AND P1, PT, R4, UR13, P1 ;  /* 0x0000000d04007c0c */ /* 0x000fe40008f21270 */
[----:B------:R-:W-:Y:S02]  /*31c0*/  IADD3 R4, P4, PT, R0, R10, RZ ;  /* 0x0000000a00047210 */ /* 0x000fe40007f9e0ff */
[----:B------:R-:W-:Y:S02]  /*31d0*/  ISETP.LT.AND P0, PT, R5, UR13, P0 ;  /* 0x0000000d05007c0c */ /* 0x000fe40008701270 */
[----:B------:R-:W-:-:S02]  /*31e0*/  LOP3.LUT R5, R8, 0x58, RZ, 0xfc, !PT ;  /* 0x0000005808057812 */ /* 0x000fc400078efcff */
[----:B------:R-:W-:Y:S02]  /*31f0*/  LEA.HI.X.SX32 R5, R0, R9, 0x1, P4 ;  /* 0x0000000900057211 */ /* 0x000fe400020f0eff */
[----:B------:R-:W0:Y:S01]  /*3200*/  S2R R0, SR_TID.X ;  /* 0x0000000000007919 */ /* 0x000e220000002100 */
[----:B------:R-:W-:Y:S04]  /*3210*/  STL [R1+0x9a0], R50 ;  /* 0x0009a03201007387 */ /* 0x000fe80000100800 */
[----:B------:R-:W-:Y:S04]  /*3220*/  STL [R1+0x8c], R14 ;  /* 0x00008c0e01007387 */ /* 0x000fe80000100800 */
[----:B----4-:R1:W-:Y:S01]  /*3230*/  STL [R1+0x460], R25 ;  /* 0x0004601901007387 */ /* 0x0103e20000100800 */
[----:B------:R-:W-:-:S03]  /*3240*/  IADD3 R8, P5, PT, R13, R10, RZ ;  /* 0x0000000a0d087210 */ /* 0x000fc60007fbe0ff */
[----:B------:R2:W4:Y:S01]  /*3250*/  @P0 LDG.E.U8 R26, desc[UR22][R4.64] ;  /* 0x00000016041a0981 */ /* 0x000522000c1e1100 */
[----:B-1----:R-:W-:-:S04]  /*3260*/  IMAD R25, R2, 0x4, R14 ;  /* 0x0000000402197824 */ /* 0x002fc800078e020e */
[----:B------:R-:W-:Y:S01]  /*3270*/  IMAD R14, R2, 0x2, R25 ;  /* 0x00000002020e7824 */ /* 0x000fe200078e0219 */
[----:B0-----:R-:W-:-:S03]  /*3280*/  SHF.R.U32.HI R0, RZ, 0x6, R0 ;  /* 0x00000006ff007819 */ /* 0x001fc60000011600 */
[----:B------:R-:W-:Y:S01]  /*3290*/  IMAD R50, R2, 0x2, R14 ;  /* 0x0000000202327824 */ /* 0x000fe200078e020e */
[----:B------:R-:W-:-:S03]  /*32a0*/  SGXT.U32 R0, R0, 0x1 ;  /* 0x000000010000781a */ /* 0x000fc60000000000 */
[----:B------:R-:W-:Y:S01]  /*32b0*/  IMAD R34, R2, 0x2, R50 ;  /* 0x0000000202227824 */ /* 0x000fe200078e0232 */
[----:B------:R-:W-:Y:S01]  /*32c0*/  LOP3.LUT R0, R0, 0x58, RZ, 0xfc, !PT ;  /* 0x0000005800007812 */ /* 0x000fe200078efcff */
[----:B------:R-:W-:Y:S03]  /*32d0*/  STL [R1+0x98c], R4 ;  /* 0x00098c0401007387 */ /* 0x000fe60000100800 */
[----:B------:R-:W-:Y:S01]  /*32e0*/  ISETP.LT.AND P3, PT, R0, UR13, P3 ;  /* 0x0000000d00007c0c */ /* 0x000fe20009f61270 */
[----:B------:R0:W-:Y:S01]  /*32f0*/  STL [R1+0xe0], R34 ;  /* 0x0000e02201007387 */ /* 0x0001e20000100800 */
[----:B------:R-:W-:-:S03]  /*3300*/  IMAD R0, R2, 0x2, R34 ;  /* 0x0000000202007824 */ /* 0x000fc600078e0222 */
[----:B------:R-:W-:Y:S01]  /*3310*/  STL [R1+0x994], R8 ;  /* 0x0009940801007387 */ /* 0x000fe20000100800 */
[----:B0-----:R-:W-:-:S03]  /*3320*/  LEA.HI.X.SX32 R34, R13, R9, 0x1, P5 ;  /* 0x000000090d227211 */ /* 0x001fc600028f0eff */
[----:B------:R0:W-:Y:S01]  /*3330*/  STL [R1+0x988], R5 ;  /* 0x0009880501007387 */ /* 0x0001e20000100800 */
[----:B--2---:R-:W-:Y:S02]  /*3340*/  @P1 IMAD.MOV.U32 R4, RZ, RZ, R8 ;  /* 0x000000ffff041224 */ /* 0x004fe400078e0008 */
[----:B0-----:R-:W-:-:S05]  /*3350*/  @P1 IMAD.MOV.U32 R5, RZ, RZ, R34 ;  /* 0x000000ffff051224 */ /* 0x001fca00078e0022 */
[----:B------:R0:W2:Y:S04]  /*3360*/  @P1 LDG.E.U8 R41, desc[UR22][R4.64] ;  /* 0x0000001604291981 */ /* 0x0000a8000c1e1100 */
[----:B------:R1:W-:Y:S01]  /*3370*/  STL [R1+0x990], R34 ;  /* 0x0009902201007387 */ /* 0x0003e20000100800 */
[----:B------:R-:W-:Y:S01]  /*3380*/  IMAD R13, R2, 0x2, R0 ;  /* 0x00000002020d7824 */ /* 0x000fe200078e0200 */
[----:B------:R-:W-:Y:S02]  /*3390*/  PRMT R49, RZ, 0x7610, R49 ;  /* 0x00007610ff317816 */ /* 0x000fe40000000031 */
[----:B----4-:R4:W-:Y:S04]  /*33a0*/  STL [R1+0x450], R26 ;  /* 0x0004501a01007387 */ /* 0x0109e80000100800 */
[----:B-1----:R-:W3:Y:S01]  /*33b0*/  LDL.LU R34, [R1+0xeac] ;  /* 0x000eac0001227983 */ /* 0x002ee20000300800 */
[----:B----4-:R-:W-:-:S04]  /*33c0*/  IADD3 R26, P0, PT, R12, R10, RZ ;  /* 0x0000000a0c1a7210 */ /* 0x010fc80007f1e0ff */
[----:B0-----:R-:W-:Y:S01]  /*33d0*/  LEA.HI.X.SX32 R4, R12, R9, 0x1, P0 ;  /* 0x000000090c047211 */ /* 0x001fe200000f0eff */
[----:B------:R-:W-:Y:S01]  /*33e0*/  IMAD.MOV.U32 R5, RZ, RZ, R26 ;  /* 0x000000ffff057224 */ /* 0x000fe200078e001a */
[----:B------:R0:W-:Y:S04]  /*33f0*/  STL [R1+0x980], R26 ;  /* 0x0009801a01007387 */ /* 0x0001e80000100800 */
[-C--:B------:R-:W-:Y:S01]  /*3400*/  @P3 LOP3.LUT R5, R5, R4.reuse, RZ, 0x3c, !PT ;  /* 0x0000000405053212 */ /* 0x080fe200078e3cff */
[----:B0-----:R-:W-:Y:S01]  /*3410*/  IMAD R26, R2, 0x2, R13 ;  /* 0x00000002021a7824 */ /* 0x001fe200078e020d */
[----:B--2---:R-:W-:Y:S04]  /*3420*/  STL [R1+0x4ac], R41 ;  /* 0x0004ac2901007387 */ /* 0x004fe80000100800 */
[----:B------:R-:W-:Y:S04]  /*3430*/  STL [R1+0x88], R26 ;  /* 0x0000881a01007387 */ /* 0x000fe80000100800 */
[----:B------:R0:W-:Y:S02]  /*3440*/  STL [R1+0x730], R4 ;  /* 0x0007300401007387 */ /* 0x0001e40000100800 */
[----:B0-----:R-:W-:-:S04]  /*3450*/  @P3 LOP3.LUT R4, R5, R4, RZ, 0x3c, !PT ;  /* 0x0000000405043212 */ /* 0x001fc800078e3cff */
[----:B------:R-:W-:-:S05]  /*3460*/  @P3 LOP3.LUT R5, R5, R4, RZ, 0x3c, !PT ;  /* 0x0000000405053212 */ /* 0x000fca00078e3cff */
[----:B------:R0:W2:Y:S01]  /*3470*/  @P3 LDG.E.U8 R49, desc[UR22][R4.64] ;  /* 0x0000001604313981 */ /* 0x0000a2000c1e1100 */
[----:B------:R-:W1:Y:S01]  /*3480*/  S2R R8, SR_TID.X ;  /* 0x0000000000087919 */ /* 0x000e620000002100 */
[----:B------:R-:W-:Y:S01]  /*3490*/  IMAD R26, R2, 0x4, R26 ;  /* 0x00000004021a7824 */ /* 0x000fe200078e021a */
[----:B------:R-:W-:-:S03]  /*34a0*/  PLOP3.LUT P0, PT, PT, PT, UP1, 0x80, 0x8 ;  /* 0x000000000008781c */ /* 0x000fc60003f0f018 */
[----:B------:R-:W-:-:S04]  /*34b0*/  IMAD R12, R2, 0x2, R26 ;  /* 0x00000002020c7824 */ /* 0x000fc800078e021a */
[----:B0-----:R-:W-:Y:S01]  /*34c0*/  IMAD R5, R2, 0x2, R12 ;  /* 0x0000000202057824 */ /* 0x001fe200078e020c */
[----:B-1----:R-:W-:-:S04]  /*34d0*/  SHF.R.U32.HI R8, RZ, 0x6, R8 ;  /* 0x00000006ff087819 */ /* 0x002fc80000011608 */
[----:B------:R-:W-:-:S04]  /*34e0*/  SGXT.U32 R8, R8, 0x1 ;  /* 0x000000010808781a */ /* 0x000fc80000000000 */
[----:B------:R-:W-:-:S04]  /*34f0*/  LOP3.LUT R41, R8, 0x60, RZ, 0xfc, !PT ;  /* 0x0000006008297812 */ /* 0x000fc800078efcff */
[----:B------:R-:W-:Y:S01]  /*3500*/  ISETP.LT.AND P0, PT, R41, UR13, P0 ;  /* 0x0000000d29007c0c */ /* 0x000fe20008701270 */
[----:B------:R-:W-:Y:S01]  /*3510*/  IMAD.MOV.U32 R41, RZ, RZ, R40 ;  /* 0x000000ffff297224 */ /* 0x000fe200078e0028 */
[----:B------:R-:W-:Y:S01]  /*3520*/  LOP3.LUT R4, R8, 0x68, RZ, 0xfc, !PT ;  /* 0x0000006808047812 */ /* 0x000fe200078efcff */
[----:B------:R-:W-:Y:S01]  /*3530*/  IMAD.MOV.U32 R40, RZ, RZ, R38 ;  /* 0x000000ffff287224 */ /* 0x000fe200078e0026 */
[C---:B------:R-:W-:Y:S01]  /*3540*/  IADD3 R4, P4, PT, R25.reuse, R10, RZ ;  /* 0x0000000a19047210 */ /* 0x040fe20007f9e0ff */
[----:B------:R-:W-:Y:S02]  /*3550*/  IMAD.MOV.U32 R38, RZ, RZ, R35 ;  /* 0x000000ffff267224 */ /* 0x000fe400078e0023 */
[----:B------:R-:W-:Y:S02]  /*3560*/  IMAD.MOV.U32 R35, RZ, RZ, R28 ;  /* 0x000000ffff237224 */ /* 0x000fe400078e001c */
[----:B------:R-:W-:Y:S01]  /*3570*/  IMAD R28, R2, 0x2, R5 ;  /* 0x00000002021c7824 */ /* 0x000fe200078e0205 */
[----:B--2---:R-:W-:Y:S04]  /*3580*/  STL [R1+0x43c], R49 ;  /* 0x00043c3101007387 */ /* 0x004fe80000100800 */
[----:B------:R0:W-:Y:S02]  /*3590*/  STL [R1+0x84], R5 ;  /* 0x0000840501007387 */ /* 0x0001e40000100800 */
[----:B0-----:R-:W-:-:S05]  /*35a0*/  LEA.HI.X.SX32 R5, R25, R9, 0x1, P4 ;  /* 0x0000000919057211 */ /* 0x001fca00020f0eff */
[----:B------:R-:W2:Y:S01]  /*35b0*/  @P0 LDG.E.U8 R29, desc[UR22][R4.64] ;  /* 0x00000016041d0981 */ /* 0x000ea2000c1e1100 */
[----:B------:R-:W0:Y:S01]  /*35c0*/  S2R R25, SR_TID.X ;  /* 0x0000000000197919 */ /* 0x000e220000002100 */
[----:B------:R-:W-:Y:S02]  /*35d0*/  PLOP3.LUT P1, PT, PT, PT, UP1, 0x80, 0x8 ;  /* 0x000000000008781c */ /* 0x000fe40003f2f018 */
[----:B------:R-:W-:Y:S04]  /*35e0*/  STL [R1+0x750], R4 ;  /* 0x0007500401007387 */ /* 0x000fe80000100800 */
[----:B------:R1:W-:Y:S01]  /*35f0*/  STL [R1+0xdc], R28 ;  /* 0x0000dc1c01007387 */ /* 0x0003e20000100800 */
[----:B------:R-:W-:-:S03]  /*3600*/  LOP3.LUT R49, R8, 0x70, RZ, 0xfc, !PT ;  /* 0x0000007008317812 */ /* 0x000fc600078efcff */
[----:B------:R-:W-:Y:S01]  /*3610*/  STL [R1+0x74c], R5 ;  /* 0x00074c0501007387 */ /* 0x000fe20000100800 */
[----:B0-----:R-:W-:-:S04]  /*3620*/  SHF.R.U32.HI R25, RZ, 0x6, R25 ;  /* 0x00000006ff197819 */ /* 0x001fc80000011619 */
[----:B------:R-:W-:-:S04]  /*3630*/  SGXT.U32 R25, R25, 0x1 ;  /* 0x000000011919781a */ /* 0x000fc80000000000 */
[----:B------:R-:W-:-:S04]  /*3640*/  LOP3.LUT R25, R25, 0x68, RZ, 0xfc, !PT ;  /* 0x0000006819197812 */ /* 0x000fc800078efcff */
[----:B------:R-:W-:Y:S01]  /*3650*/  ISETP.LT.AND P1, PT, R25, UR13, P1 ;  /* 0x0000000d19007c0c */ /* 0x000fe20008f21270 */
[----:B------:R-:W-:Y:S01]  /*3660*/  IMAD R25, R2, 0x2, R28 ;  /* 0x0000000202197824 */ /* 0x000fe200078e021c */
[----:B-1----:R-:W-:Y:S02]  /*3670*/  IADD3 R28, P4, PT, R0, R10, RZ ;  /* 0x0000000a001c7210 */ /* 0x002fe40007f9e0ff */
[----:B------:R-:W-:-:S03]  /*3680*/  PRMT R8, RZ, 0x7610, R8 ;  /* 0x00007610ff087816 */ /* 0x000fc60000000008 */
[----:B------:R-:W-:Y:S04]  /*3690*/  STL [R1+0x768], R28 ;  /* 0x0007681c01007387 */ /* 0x000fe80000100800 */
[----:B--2---:R0:W-:Y:S02]  /*36a0*/  STL [R1+0x44c], R29 ;  /* 0x00044c1d01007387 */ /* 0x0041e40000100800 */
[----:B0-----:R-:W-:-:S05]  /*36b0*/  LEA.HI.X.SX32 R29, R0, R9, 0x1, P4 ;  /* 0x00000009001d7211 */ /* 0x001fca00020f0eff */
[----:B------:R0:W2:Y:S01]  /*36c0*/  @P1 LDG.E.U8 R8, desc[UR22][R28.64] ;  /* 0x000000161c081981 */ /* 0x0000a2000c1e1100 */
[----:B------:R-:W-:Y:S01]  /*36d0*/  PLOP3.LUT P3, PT, PT, PT, UP1, 0x80, 0x8 ;  /* 0x000000000008781c */ /* 0x000fe20003f6f018 */
[----:B------:R-:W-:-:S03]  /*36e0*/  IMAD R5, R2, 0x2, R25 ;  /* 0x0000000202057824 */ /* 0x000fc600078e0219 */
[----:B------:R-:W-:Y:S02]  /*36f0*/  ISETP.LT.AND P3, PT, R49, UR13, P3 ;  /* 0x0000000d31007c0c */ /* 0x000fe40009f61270 */
[----:B------:R-:W-:Y:S01]  /*3700*/  IADD3 R49, P0, PT, R26, R10, RZ ;  /* 0x0000000a1a317210 */ /* 0x000fe20007f1e0ff */
[----:B------:R-:W-:-:S04]  /*3710*/  IMAD R0, R2, 0x2, R5 ;  /* 0x0000000202007824 */ /* 0x000fc800078e0205 */
[----:B------:R-:W-:Y:S04]  /*3720*/  STL [R1+0x788], R49 ;  /* 0x0007883101007387 */ /* 0x000fe80000100800 */
[----:B------:R1:W-:Y:S04]  /*3730*/  STL [R1+0x764], R29 ;  /* 0x0007641d01007387 */ /* 0x0003e80000100800 */
[----:B------:R-:W-:Y:S01]  /*3740*/  STL [R1+0x80], R0 ;  /* 0x0000800001007387 */ /* 0x000fe20000100800 */
[----:B------:R-:W-:Y:S01]  /*3750*/  LEA.HI.X.SX32 R4, R26, R9, 0x1, P0 ;  /* 0x000000091a047211 */ /* 0x000fe200000f0eff */
[----:B0-----:R-:W-:Y:S01]  /*3760*/  @P3 IMAD.MOV.U32 R28, RZ, RZ, R49 ;  /* 0x000000ffff1c3224 */ /* 0x001fe200078e0031 */
[----:B------:R-:W-:-:S03]  /*3770*/  PRMT R46, RZ, 0x7610, R46 ;  /* 0x00007610ff2e7816 */ /* 0x000fc6000000002e */
[----:B-1----:R-:W-:Y:S02]  /*3780*/  @P3 IMAD.MOV.U32 R29, RZ, RZ, R4 ;  /* 0x000000ffff1d3224 */ /* 0x002fe400078e0004 */
[----:B------:R-:W-:-:S03]  /*3790*/  IMAD.MOV.U32 R49, RZ, RZ, R41 ;  /* 0x000000ffff317224 */ /* 0x000fc600078e0029 */
[----:B------:R0:W4:Y:S01]  /*37a0*/  @P3 LDG.E.U8 R46, desc[UR22][R28.64] ;  /* 0x000000161c2e3981 */ /* 0x000122000c1e1100 */
[----:B------:R-:W-:Y:S01]  /*37b0*/  IMAD.MOV.U32 R41, RZ, RZ, R35 ;  /* 0x000000ffff297224 */ /* 0x000fe200078e0023 */
[----:B------:R-:W-:Y:S02]  /*37c0*/  PLOP3.LUT P0, PT, PT, PT, UP1, 0x80, 0x8 ;  /* 0x000000000008781c */ /* 0x000fe40003f0f018 */
[----:B------:R-:W-:Y:S02]  /*37d0*/  PLOP3.LUT P3, PT, PT, PT, UP1, 0x80, 0x8 ;  /* 0x000000000008781c */ /* 0x000fe40003f6f018 */
[----:B------:R-:W-:Y:S02]  /*37e0*/  PLOP3.LUT P1, PT, PT, PT, UP1, 0x80, 0x8 ;  /* 0x000000000008781c */ /* 0x000fe40003f2f018 */
[----:B------:R-:W-:Y:S01]  /*37f0*/  PRMT R52, RZ, 0x7610, R52 ;  /* 0x00007610ff347816 */ /* 0x000fe20000000034 */
[----:B--2---:R1:W-:Y:S02]  /*3800*/  STL [R1+0x438], R8 ;  /* 0x0004380801007387 */ /* 0x0043e40000100800 */
[----:B-1----:R-:W1:Y:S02]  /*3810*/  S2R R8, SR_TID.X ;  /* 0x0000000000087919 */ /* 0x002e640000002100 */
[----:B-1----:R-:W-:-:S04]  /*3820*/  SHF.R.U32.HI R8, RZ, 0x6, R8 ;  /* 0x00000006ff087819 */ /* 0x002fc80000011608 */
[----:B------:R-:W-:-:S04]  /*3830*/  SGXT.U32 R8, R8, 0x1 ;  /* 0x000000010808781a */ /* 0x000fc80000000000 */
[C---:B------:R-:W-:Y:S02]  /*3840*/  LOP3.LUT R35, R8.reuse, 0x78, RZ, 0xfc, !PT ;  /* 0x0000007808237812 */ /* 0x040fe400078efcff */
[C---:B0-----:R-:W-:Y:S02]  /*3850*/  LOP3.LUT R28, R8.reuse, 0x80, RZ, 0xfc, !PT ;  /* 0x00000080081c7812 */ /* 0x041fe400078efcff */
[----:B------:R-:W-:Y:S02]  /*3860*/  ISETP.LT.AND P0, PT, R35, UR13, P0 ;  /* 0x0000000d23007c0c */ /* 0x000fe40008701270 */
[----:B------:R-:W-:Y:S02]  /*3870*/  LOP3.LUT R29, R8, 0x88, RZ, 0xfc, !PT ;  /* 0x00000088081d7812 */ /* 0x000fe400078efcff */
[----:B------:R-:W-:Y:S02]  /*3880*/  ISETP.LT.AND P3, PT, R28, UR13, P3 ;  /* 0x0000000d1c007c0c */ /* 0x000fe40009f61270 */
[----:B------:R-:W-:-:S02]  /*3890*/  IADD3 R28, P4, PT, R25, R10, RZ ;  /* 0x0000000a191c7210 */ /* 0x000fc40007f9e0ff */
[----:B------:R-:W-:Y:S02]  /*38a0*/  ISETP.LT.AND P1, PT, R29, UR13, P1 ;  /* 0x0000000d1d007c0c */ /* 0x000fe40008f21270 */
[----:B------:R-:W-:-:S05]  /*38b0*/  LEA.HI.X.SX32 R29, R25, R9, 0x1, P4 ;  /* 0x00000009191d7211 */ /* 0x000fca00020f0eff */
[----:B------:R0:W2:Y:S01]  /*38c0*/  @P0 LDG.E.U8 R52, desc[UR22][R28.64] ;  /* 0x000000161c340981 */ /* 0x0000a2000c1e1100 */
[----:B------:R-:W-:-:S03]  /*38d0*/  IMAD R26, R2, 0x4, R0 ;  /* 0x00000004021a7824 */ /* 0x000fc600078e0200 */
[----:B------:R1:W-:Y:S02]  /*38e0*/  STL [R1+0x784], R4 ;  /* 0x0007840401007387 */ /* 0x0003e40000100800 */
[----:B-1----:R-:W-:-:S04]  /*38f0*/  IMAD R4, R2, 0x2, R26 ;  /* 0x0000000202047824 */ /* 0x002fc800078e021a */
[----:B------:R-:W-:Y:S01]  /*3900*/  IMAD R0, R2, 0x2, R4 ;  /* 0x0000000202007824 */ /* 0x000fe200078e0204 */
[----:B----4-:R-:W-:Y:S04]  /*3910*/  STL [R1+0x45c], R46 ;  /* 0x00045c2e01007387 */ /* 0x010fe80000100800 */
[----:B------:R1:W-:Y:S01]  /*3920*/  STL [R1+0x78], R0 ;  /* 0x0000780001007387 */ /* 0x0003e20000100800 */
[----:B------:R-:W-:Y:S01]  /*3930*/  IADD3 R8, P5, PT, R26, R10, RZ ;  /* 0x0000000a1a087210 */ /* 0x000fe20007fbe0ff */
[----:B-1----:R-:W-:-:S05]  /*3940*/  IMAD R0, R2, 0x2, R0 ;  /* 0x0000000202007824 */ /* 0x002fca00078e0200 */
[----:B------:R1:W-:Y:S01]  /*3950*/  STL [R1+0xd8], R0 ;  /* 0x0000d80001007387 */ /* 0x0003e20000100800 */
[----:B------:R-:W-:Y:S01]  /*3960*/  IMAD.MOV.U32 R46, RZ, RZ, R38 ;  /* 0x000000ffff2e7224 */ /* 0x000fe200078e0026 */
[----:B------:R-:W-:Y:S02]  /*3970*/  LEA.HI.X.SX32 R35, R26, R9, 0x1, P5 ;  /* 0x000000091a237211 */ /* 0x000fe400028f0eff */
[----:B------:R0:W-:Y:S01]  /*3980*/  STL [R1+0x968], R28 ;  /* 0x0009681c01007387 */ /* 0x0001e20000100800 */
[----:B-1----:R-:W-:-:S03]  /*3990*/  IMAD R0, R2, 0x2, R0 ;  /* 0x0000000202007824 */ /* 0x002fc600078e0200 */
[----:B------:R-:W-:Y:S01]  /*39a0*/  STL [R1+0x970], R8 ;  /* 0x0009700801007387 */ /* 0x000fe20000100800 */
[----:B------:R-:W-:Y:S02]  /*39b0*/  PRMT R51, RZ, 0x7610, R51 ;  /* 0x00007610ff337816 */ /* 0x000fe40000000033 */
[----:B------:R-:W-:Y:S01]  /*39c0*/  IADD3 R38, P4, PT, R0, R10, RZ ;  /* 0x0000000a00267210 */ /* 0x000fe20007f9e0ff */
[----:B------:R1:W-:Y:S01]  /*39d0*/  STL [R1+0x960], R29 ;  /* 0x0009601d01007387 */ /* 0x0003e20000100800 */
[----:B0-----:R-:W-:-:S03]  /*39e0*/  @P3 IMAD.MOV.U32 R28, RZ, RZ, R8 ;  /* 0x000000ffff1c3224 */ /* 0x001fc600078e0008 */
[----:B------:R-:W-:Y:S04]  /*39f0*/  STL [R1+0x978], R38 ;  /* 0x0009782601007387 */ /* 0x000fe80000100800 */
[----:B------:R0:W-:Y:S01]  /*3a00*/  STL [R1+0x96c], R35 ;  /* 0x00096c2301007387 */ /* 0x0001e20000100800 */
[----:B-1----:R-:W-:Y:S01]  /*3a10*/  @P3 IMAD.MOV.U32 R29, RZ, RZ, R35 ;  /* 0x000000ffff1d3224 */ /* 0x002fe200078e0023 */
[----:B------:R-:W-:-:S04]  /*3a20*/  PRMT R25, RZ, 0x7610, R25 ;  /* 0x00007610ff197816 */ /* 0x000fc80000000019 */
[----:B------:R1:W4:Y:S02]  /*3a30*/  @P3 LDG.E.U8 R51, desc[UR22][R28.64] ;  /* 0x000000161c333981 */ /* 0x000324000c1e1100 */
[----:B-1----:R-:W-:Y:S02]  /*3a40*/  @P1 IMAD.MOV.U32 R28, RZ, RZ, R38 ;  /* 0x000000ffff1c1224 */ /* 0x002fe400078e0026 */
[----:B--2---:R1:W-:Y:S01]  /*3a50*/  STL [R1+0x434], R52 ;  /* 0x0004343401007387 */ /* 0x0043e20000100800 */
[----:B------:R-:W2:Y:S03]  /*3a60*/  S2R R8, SR_TID.X ;  /* 0x0000000000087919 */ /* 0x000ea60000002100 */
[----:B0-----:R-:W3:Y:S01]  /*3a70*/  LDL.LU R35, [R1+0xea8] ;  /* 0x000ea80001237983 */ /* 0x001ee20000300800 */
[----:B-1----:R-:W-:-:S05]  /*3a80*/  LEA.HI.X.SX32 R52, R0, R9, 0x1, P4 ;  /* 0x0000000900347211 */ /* 0x002fca00020f0eff */
[----:B------:R-:W-:-:S05]  /*3a90*/  @P1 IMAD.MOV.U32 R29, RZ, RZ, R52 ;  /* 0x000000ffff1d1224 */ /* 0x000fca00078e0034 */
[----:B------:R-:W3:Y:S04]  /*3aa0*/  @P1 LDG.E.U8 R25, desc[UR22][R28.64] ;  /* 0x000000161c191981 */ /* 0x000ee8000c1e1100 */
[----:B------:R-:W-:Y:S01]  /*3ab0*/  STL [R1+0x974], R52 ;  /* 0x0009743401007387 */ /* 0x000fe20000100800 */
[----:B------:R-:W-:Y:S02]  /*3ac0*/  PLOP3.LUT P0, PT, PT, PT, UP1, 0x80, 0x8 ;  /* 0x000000000008781c */ /* 0x000fe40003f0f018 */
[----:B--2---:R-:W-:-:S04]  /*3ad0*/  SHF.R.U32.HI R8, RZ, 0x6, R8 ;  /* 0x00000006ff087819 */ /* 0x004fc80000011608 */
[----:B------:R-:W-:-:S04]  /*3ae0*/  SGXT.U32 R8, R8, 0x1 ;  /* 0x000000010808781a */ /* 0x000fc80000000000 */
[C---:B------:R-:W-:Y:S02]  /*3af0*/  LOP3.LUT R38, R8.reuse, 0x12, RZ, 0xfc, !PT ;  /* 0x0000001208267812 */ /* 0x040fe400078efcff */
[C---:B------:R-:W-:Y:S01]  /*3b00*/  LOP3.LUT R38, R8.reuse, 0x1a, RZ, 0xfc, !PT ;  /* 0x0000001a08267812 */ /* 0x040fe200078efcff */
[----:B----4-:R0:W-:Y:S02]  /*3b10*/  STL [R1+0x4a8], R51 ;  /* 0x0004a83301007387 */ /* 0x0101e40000100800 */
[----:B0-----:R-:W-:Y:S02]  /*3b20*/  IMAD.MOV.U32 R51, RZ, RZ, R46 ;  /* 0x000000ffff337224 */ /* 0x001fe400078e002e */
[----:B------:R-:W-:Y:S02]  /*3b30*/  IMAD.MOV.U32 R46, RZ, RZ, R41 ;  /* 0x000000ffff2e7224 */ /* 0x000fe400078e0029 */
[----:B------:R-:W-:Y:S02]  /*3b40*/  IMAD.MOV.U32 R41, RZ, RZ, R40 ;  /* 0x000000ffff297224 */ /* 0x000fe400078e0028 */
[----:B------:R-:W-:Y:S01]  /*3b50*/  IMAD.MOV.U32 R40, RZ, RZ, R36 ;  /* 0x000000ffff287224 */ /* 0x000fe200078e0024 */
[----:B------:R-:W-:-:S04]  /*3b60*/  LOP3.LUT R36, R8, 0x2, RZ, 0xfc, !PT ;  /* 0x0000000208247812 */ /* 0x000fc800078efcff */
[----:B------:R-:W-:Y:S01]  /*3b70*/  ISETP.LT.AND P1, PT, R36, UR13, P0 ;  /* 0x0000000d24007c0c */ /* 0x000fe20008721270 */
[----:B------:R-:W-:Y:S01]  /*3b80*/  IMAD R36, R8, R2, RZ ;  /* 0x0000000208247224 */ /* 0x000fe200078e02ff */
[----:B------:R-:W-:-:S03]  /*3b90*/  PLOP3.LUT P3, PT, PT, PT, UP1, 0x80, 0x8 ;  /* 0x000000000008781c */ /* 0x000fc60003f6f018 */
[----:B------:R-:W-:Y:S01]  /*3ba0*/  IMAD R36, R2, 0x2, R36 ;  /* 0x0000000202247824 */ /* 0x000fe200078e0224 */
[----:B------:R-:W-:Y:S02]  /*3bb0*/  IADD3 R52, P5, PT, R24, R10, RZ ;  /* 0x0000000a18347210 */ /* 0x000fe40007fbe0ff */
[----:B------:R-:W-:Y:S02]  /*3bc0*/  PRMT R37, RZ, 0x7610, R37 ;  /* 0x00007610ff257816 */ /* 0x000fe40000000025 */
[----:B------:R-:W-:Y:S01]  /*3bd0*/  PRMT R3, RZ, 0x7610, R3 ;  /* 0x00007610ff037816 */ /* 0x000fe20000000003 */
[----:B---3--:R0:W-:Y:S02]  /*3be0*/  STL [R1+0x4a4], R25 ;  /* 0x0004a41901007387 */ /* 0x0081e40000100800 */
[----:B0-----:R-:W-:Y:S02]  /*3bf0*/  LOP3.LUT R25, R8, 0xa, RZ, 0xfc, !PT ;  /* 0x0000000a08197812 */ /* 0x001fe400078efcff */
[----:B------:R-:W0:Y:S02]  /*3c00*/  S2R R8, SR_TID.X ;  /* 0x0000000000087919 */ /* 0x000e240000002100 */
[----:B------:R-:W-:-:S02]  /*3c10*/  ISETP.LT.AND P0, PT, R25, UR13, P3 ;  /* 0x0000000d19007c0c */ /* 0x000fc40009f01270 */
[C---:B------:R-:W-:Y:S02]  /*3c20*/  IADD3 R25, P4, PT, R36.reuse, R10, RZ ;  /* 0x0000000a24197210 */ /* 0x040fe40007f9e0ff */
[----:B------:R-:W-:Y:S02]  /*3c30*/  PLOP3.LUT P3, PT, PT, PT, UP1, 0x80, 0x8 ;  /* 0x000000000008781c */ /* 0x000fe40003f6f018 */
[----:B------:R-:W-:Y:S01]  /*3c40*/  LEA.HI.X.SX32 R36, R36, R9, 0x1, P4 ;  /* 0x0000000924247211 */ /* 0x000fe200020f0eff */
[----:B------:R1:W-:Y:S01]  /*3c50*/  STL [R1+0x64c], R25 ;  /* 0x00064c1901007387 */ /* 0x0003e20000100800 */
[----:B0-----:R-:W-:-:S04]  /*3c60*/  SHF.R.U32.HI R8, RZ, 0x6, R8 ;  /* 0x00000006ff087819 */ /* 0x001fc80000011608 */
[----:B------:R-:W-:-:S04]  /*3c70*/  SGXT.U32 R8, R8, 0x1 ;  /* 0x000000010808781a */ /* 0x000fc80000000000 */
[----:B------:R-:W-:-:S04]  /*3c80*/  LOP3.LUT R8, R8, 0x12, RZ, 0xfc, !PT ;  /* 0x0000001208087812 */ /* 0x000fc800078efcff */
[----:B------:R-:W-:Y:S02]  /*3c90*/  ISETP.LT.AND P3, PT, R8, UR13, P3 ;  /* 0x0000000d08007c0c */ /* 0x000fe40009f61270 */
[----:B------:R-:W-:Y:S01]  /*3ca0*/  LEA.HI.X.SX32 R8, R24, R9, 0x1, P5 ;  /* 0x0000000918087211 */ /* 0x000fe200028f0eff */
[----:B------:R-:W-:Y:S02]  /*3cb0*/  @P1 IMAD.MOV.U32 R24, RZ, RZ, R25 ;  /* 0x000000ffff181224 */ /* 0x000fe400078e0019 */
[----:B-1----:R-:W-:-:S05]  /*3cc0*/  @P1 IMAD.MOV.U32 R25, RZ, RZ, R36 ;  /* 0x000000ffff191224 */ /* 0x002fca00078e0024 */
[----:B------:R0:W2:Y:S02]  /*3cd0*/  @P1 LDG.E.U8 R37, desc[UR22][R24.64] ;  /* 0x0000001618251981 */ /* 0x0000a4000c1e1100 */
[----:B0-----:R-:W-:Y:S02]  /*3ce0*/  @P0 IMAD.MOV.U32 R24, RZ, RZ, R52 ;  /* 0x000000ffff180224 */ /* 0x001fe400078e0034 */
[----:B------:R-:W-:-:S05]  /*3cf0*/  @P0 IMAD.MOV.U32 R25, RZ, RZ, R8 ;  /* 0x000000ffff190224 */ /* 0x000fca00078e0008 */
[----:B------:R-:W3:Y:S04]  /*3d00*/  @P0 LDG.E.U8 R3, desc[UR22][R24.64] ;  /* 0x0000001618030981 */ /* 0x000ee8000c1e1100 */
[----:B------:R-:W-:Y:S04]  /*3d10*/  STL [R1+0x664], R52 ;  /* 0x0006643401007387 */ /* 0x000fe80000100800 */
[----:B------:R0:W-:Y:S04]  /*3d20*/  STL [R1+0x648], R36 ;  /* 0x0006482401007387 */ /* 0x0001e80000100800 */
[----:B0-----:R-:W4:Y:S01]  /*3d30*/  LDL.LU R36, [R1+0xea4] ;  /* 0x000ea40001247983 */ /* 0x001f220000300800 */
[----:B------:R-:W-:Y:S01]  /*3d40*/  PLOP3.LUT P4, PT, PT, PT, UP1, 0x80, 0x8 ;  /* 0x000000000008781c */ /* 0x000fe20003f8f018 */
[----:B------:R-:W-:-:S03]  /*3d50*/  IMAD.MOV.U32 R52, RZ, RZ, R46 ;  /* 0x000000ffff347224 */ /* 0x000fc600078e002e */
[----:B------:R-:W-:Y:S02]  /*3d60*/  ISETP.LT.AND P1, PT, R38, UR13, P4 ;  /* 0x0000000d26007c0c */ /* 0x000fe4000a721270 */
[CC--:B------:R-:W-:Y:S01]  /*3d70*/  IADD3 R38, P4, PT, R23.reuse, R10.reuse, RZ ;  /* 0x0000000a17267210 */ /* 0x0c0fe20007f9e0ff */
[----:B------:R-:W-:Y:S01]  /*3d80*/  IMAD.MOV.U32 R46, RZ, RZ, R40 ;  /* 0x000000ffff2e7224 */ /* 0x000fe200078e0028 */
[----:B------:R-:W-:Y:S02]  /*3d90*/  PRMT R39, RZ, 0x7610, R39 ;  /* 0x00007610ff277816 */ /* 0x000fe40000000027 */
[----:B------:R-:W-:Y:S02]  /*3da0*/  IADD3 R40, P0, PT, R22, R10, RZ ;  /* 0x0000000a16287210 */ /* 0x000fe40007f1e0ff */
[----:B------:R-:W-:Y:S01]  /*3db0*/  LEA.HI.X.SX32 R23, R23, R9, 0x1, P4 ;  /* 0x0000000917177211 */ /* 0x000fe200020f0eff */
[----:B--2---:R0:W-:Y:S04]  /*3dc0*/  STL [R1+0x52c], R37 ;  /* 0x00052c2501007387 */ /* 0x0041e80000100800 */
[----:B0-----:R-:W2:Y:S04]  /*3dd0*/  LDL.LU R37, [R1+0xea0] ;  /* 0x000ea00001257983 */ /* 0x001ea80000300800 */
[----:B------:R0:W-:Y:S02]  /*3de0*/  STL [R1+0x660], R8 ;  /* 0x0006600801007387 */ /* 0x0001e40000100800 */
[----:B0-----:R-:W0:Y:S02]  /*3df0*/  S2R R8, SR_TID.X ;  /* 0x0000000000087919 */ /* 0x001e240000002100 */
[----:B------:R-:W-:Y:S04]  /*3e00*/  STL [R1+0x684], R38 ;  /* 0x0006842601007387 */ /* 0x000fe80000100800 */
[----:B---3--:R1:W-:Y:S04]  /*3e10*/  STL [R1+0x54c], R3 ;  /* 0x00054c0301007387 */ /* 0x0083e80000100800 */
[----:B------:R3:W-:Y:S04]  /*3e20*/  STL.S16 [R1+0x528], R39 ;  /* 0x0005282701007387 */ /* 0x0007e80000100600 */
[----:B------:R-:W-:Y:S01]  /*3e30*/  STL [R1+0x694], R40 ;  /* 0x0006942801007387 */ /* 0x000fe20000100800 */
[----:B-1----:R-:W-:-:S02]  /*3e40*/  IMAD.MOV.U32 R3, RZ, RZ, R51 ;  /* 0x000000ffff037224 */ /* 0x002fc400078e0033 */
[----:B------:R-:W-:Y:S01]  /*3e50*/  IMAD.MOV.U32 R51, RZ, RZ, R41 ;  /* 0x000000ffff337224 */ /* 0x000fe200078e0029 */
[----:B------:R1:W-:Y:S01]  /*3e60*/  STL [R1+0x680], R23 ;  /* 0x0006801701007387 */ /* 0x0003e20000100800 */
[----:B0-----:R-:W-:-:S04]  /*3e70*/  SHF.R.U32.HI R8, RZ, 0x6, R8 ;  /* 0x00000006ff087819 */ /* 0x001fc80000011608 */
[----:B------:R-:W-:-:S04]  /*3e80*/  SGXT.U32 R8, R8, 0x1 ;  /* 0x000000010808781a */ /* 0x000fc80000000000 */
[----:B------:R-:W-:Y:S02]  /*3e90*/  LOP3.LUT R41, R8, 0x22, RZ, 0xfc, !PT ;  /* 0x0000002208297812 */ /* 0x000fe400078efcff */
[----:B------:R-:W2:Y:S01]  /*3ea0*/  LDL R8, [R1+0x528] ;  /* 0x0005280001087983 */ /* 0x000ea20000100800 */
[----:B---3--:R-:W-:Y:S01]  /*3eb0*/  LEA.HI.X.SX32 R39, R22, R9, 0x1, P0 ;  /* 0x0000000916277211 */ /* 0x008fe200000f0eff */
[----:B------:R-:W-:Y:S01]  /*3ec0*/  @P3 IMAD.MOV.U32 R22, RZ, RZ, R38 ;  /* 0x000000ffff163224 */ /* 0x000fe200078e0026 */
[----:B------:R-:W-:Y:S01]  /*3ed0*/  PRMT R42, RZ, 0x7610, R42 ;  /* 0x00007610ff2a7816 */ /* 0x000fe2000000002a */
[----:B------:R-:W3:Y:S04]  /*3ee0*/  LDL.LU R38, [R1+0xe9c] ;  /* 0x000e9c0001267983 */ /* 0x000ee80000300800 */
[----:B--2---:R0:W2:Y:S02]  /*3ef0*/  @P3 LDG.E.U8 R8, desc[UR22][R22.64] ;  /* 0x0000001616083981 */ /* 0x0040a4000c1e1100 */
[----:B0-----:R-:W-:-:S02]  /*3f00*/  @P1 IMAD.MOV.U32 R22, RZ, RZ, R40 ;  /* 0x000000ffff161224 */ /* 0x001fc400078e0028 */
[----:B-1----:R-:W-:-:S05]  /*3f10*/  @P1 IMAD.MOV.U32 R23, RZ, RZ, R39 ;  /* 0x000000ffff171224 */ /* 0x002fca00078e0027 */
[----:B------:R0:W3:Y:S04]  /*3f20*/  @P1 LDG.E.U8 R42, desc[UR22][R22.64] ;  /* 0x00000016162a1981 */ /* 0x0000e8000c1e1100 */
[----:B------:R-:W-:Y:S01]  /*3f30*/  STL [R1+0x690], R39 ;  /* 0x0006902701007387 */ /* 0x000fe20000100800 */
[----:B0-----:R-:W-:Y:S02]  /*3f40*/  IADD3 R22, P4, PT, R21, R10, RZ ;  /* 0x0000000a15167210 */ /* 0x001fe40007f9e0ff */
[----:B------:R-:W-:-:S04]  /*3f50*/  PLOP3.LUT P0, PT, PT, PT, UP1, 0x80, 0x8 ;  /* 0x000000000008781c */ /* 0x000fc80003f0f018 */
[----:B------:R-:W-:Y:S02]  /*3f60*/  ISETP.LT.AND P1, PT, R41, UR13, P0 ;  /* 0x0000000d29007c0c */ /* 0x000fe40008721270 */
[----:B------:R-:W-:Y:S02]  /*3f70*/  PLOP3.LUT P0, PT, PT, PT, UP1, 0x80, 0x8 ;  /* 0x000000000008781c */ /* 0x000fe40003f0f018 */
[----:B------:R-:W-:Y:S02]  /*3f80*/  PRMT R44, RZ, 0x7610, R44 ;  /* 0x00007610ff2c7816 */ /* 0x000fe4000000002c */
[----:B------:R-:W-:Y:S01]  /*3f90*/  PRMT R43, RZ, 0x7610, R43 ;  /* 0x00007610ff2b7816 */ /* 0x000fe2000000002b */
[----:B--2---:R0:W-:Y:S02]  /*3fa0*/  @P3 STL [R1+0x528], R8 ;  /* 0x0005280801003387 */ /* 0x0041e40000100800 */
[----:B0-----:R-:W0:Y:S01]  /*3fb0*/  S2R R8, SR_TID.X ;  /* 0x0000000000087919 */ /* 0x001e220000002100 */
[----:B------:R-:W-:Y:S01]  /*3fc0*/  PLOP3.LUT P3, PT, PT, PT, UP1, 0x80, 0x8 ;  /* 0x000000000008781c */ /* 0x000fe20003f6f018 */
[----:B------:R-:W2:Y:S04]  /*3fd0*/  LDL.LU R39, [R1+0xe98] ;  /* 0x000e980001277983 */ /* 0x000ea80000300800 */
[----:B------:R-:W2:Y:S01]  /*3fe0*/  LDL.LU R40, [R1+0xe94] ;  /* 0x000e940001287983 */ /* 0x000ea20000300800 */
[----:B0-----:R-:W-:-:S04]  /*3ff0*/  SHF.R.U32.HI R8, RZ, 0x6, R8 ;  /* 0x00000006ff087819 */ /* 0x001fc80000011608 */
[----:B------:R-:W-:-:S04]  /*4000*/  SGXT.U32 R8, R8, 0x1 ;  /* 0x000000010808781a */ /* 0x000fc80000000000 */
[C---:B------:R-:W-:Y:S02]  /*4010*/  LOP3.LUT R23, R8.reuse, 0x32, RZ, 0xfc, !PT ;  /* 0x0000003208177812 */ /* 0x040fe400078efcff */
[----:B------:R-:W-:Y:S02]  /*4020*/  LEA.HI.X.SX32 R23, R21, R9, 0x1, P4 ;  /* 0x0000000915177211 */ /* 0x000fe400020f0eff */
[----:B------:R-:W0:Y:S01]  /*4030*/  S2R R21, SR_TID.X ;  /* 0x0000000000157919 */ /* 0x000e220000002100 */
[----:B------:R-:W-:Y:S02]  /*4040*/  LOP3.LUT R41, R8, 0x2a, RZ, 0xfc, !PT ;  /* 0x0000002a08297812 */ /* 0x000fe400078efcff */
[----:B------:R-:W-:Y:S01]  /*4050*/  PLOP3.LUT P4, PT, PT, PT, UP1, 0x80, 0x8 ;  /* 0x000000000008781c */ /* 0x000fe20003f8f018 */
[----:B---3--:R1:W-:Y:S01]  /*4060*/  STL [R1+0x544], R42 ;  /* 0x0005442a01007387 */ /* 0x0083e20000100800 */
[----:B------:R-:W-:-:S03]  /*4070*/  ISETP.LT.AND P0, PT, R41, UR13, P0 ;  /* 0x0000000d29007c0c */ /* 0x000fc60008701270 */
[----:B------:R-:W3:Y:S01]  /*4080*/  @P1 LDG.E.U8 R44, desc[UR22][R22.64] ;  /* 0x00000016162c1981 */ /* 0x000ee2000c1e1100 */
[----:B-1----:R-:W-:-:S03]  /*4090*/  LOP3.LUT R42, R8, 0x3a, RZ, 0xfc, !PT ;  /* 0x0000003a082a7812 */ /* 0x002fc600078efcff */
[----:B------:R-:W-:Y:S01]  /*40a0*/  STL [R1+0x6ac], R22 ;  /* 0x0006ac1601007387 */ /* 0x000fe20000100800 */
[----:B0-----:R-:W-:-:S03]  /*40b0*/  SHF.R.U32.HI R21, RZ, 0x6, R21 ;  /* 0x00000006ff157819 */ /* 0x001fc60000011615 */
[----:B------:R-:W2:Y:S01]  /*40c0*/  LDL.LU R41, [R1+0xe90] ;  /* 0x000e900001297983 */ /* 0x000ea20000300800 */
[----:B------:R-:W-:-:S04]  /*40d0*/  SGXT.U32 R21, R21, 0x1 ;  /* 0x000000011515781a */ /* 0x000fc80000000000 */
[----:B------:R-:W-:-:S04]  /*40e0*/  LOP3.LUT R21, R21, 0x32, RZ, 0xfc, !PT ;  /* 0x0000003215157812 */ /* 0x000fc800078efcff */
[----:B------:R-:W-:Y:S02]  /*40f0*/  ISETP.LT.AND P3, PT, R21, UR13, P3 ;  /* 0x0000000d15007c0c */ /* 0x000fe40009f61270 */
[-C--:B------:R-:W-:Y:S02]  /*4100*/  IADD3 R21, P5, PT, R20, R10.reuse, RZ ;  /* 0x0000000a14157210 */ /* 0x080fe40007fbe0ff */
[----:B------:R-:W-:Y:S02]  /*4110*/  ISETP.LT.AND P1, PT, R42, UR13, P4 ;  /* 0x0000000d2a007c0c */ /* 0x000fe4000a721270 */
[----:B------:R-:W-:Y:S01]  /*4120*/  LEA.HI.X.SX32 R20, R20, R9, 0x1, P5 ;  /* 0x0000000914147211 */ /* 0x000fe200028f0eff */
[----:B------:R-:W-:Y:S01]  /*4130*/  STL [R1+0x6a8], R23 ;  /* 0x0006a81701007387 */ /* 0x000fe20000100800 */
[----:B------:R-:W-:-:S03]  /*4140*/  IADD3 R42, P4, PT, R19, R10, RZ ;  /* 0x0000000a132a7210 */ /* 0x000fc60007f9e0ff */
[----:B------:R0:W-:Y:S04]  /*4150*/  STL [R1+0x6bc], R21 ;  /* 0x0006bc1501007387 */ /* 0x0001e80000100800 */
[----:B------:R-:W-:Y:S01]  /*4160*/  STL [R1+0x6d4], R42 ;  /* 0x0006d42a01007387 */ /* 0x000fe20000100800 */
[----:B0-----:R-:W-:-:S03]  /*4170*/  @P0 LOP3.LUT R21, R21, R20, RZ, 0x3c, !PT ;  /* 0x0000001415150212 */ /* 0x001fc600078e3cff */
[----:B------:R0:W-:Y:S02]  /*4180*/  STL [R1+0x6b8], R20 ;  /* 0x0006b81401007387 */ /* 0x0001e40000100800 */
[----:B0-----:R-:W-:-:S04]  /*4190*/  @P0 LOP3.LUT R20, R21, R20, RZ, 0x3c, !PT ;  /* 0x0000001415140212 */ /* 0x001fc800078e3cff */
[----:B------:R-:W-:-:S05]  /*41a0*/  @P0 LOP3.LUT R21, R21, R20, RZ, 0x3c, !PT ;  /* 0x0000001415150212 */ /* 0x000fca00078e3cff */
[----:B------:R-:W2:Y:S01]  /*41b0*/  @P0 LDG.E.U8 R43, desc[UR22][R20.64] ;  /* 0x00000016142b0981 */ /* 0x000ea2000c1e1100 */
[----:B------:R-:W-:Y:S02]  /*41c0*/  LEA.HI.X.SX32 R19, R19, R9, 0x1, P4 ;  /* 0x0000000913137211 */ /* 0x000fe400020f0eff */
[----:B------:R-:W-:Y:S01]  /*41d0*/  PRMT R8, RZ, 0x7610, R8 ;  /* 0x00007610ff087816 */ /* 0x000fe20000000008 */
[----:B---3--:R0:W-:Y:S02]  /*41e0*/  STL [R1+0x524], R44 ;  /* 0x0005242c01007387 */ /* 0x0081e40000100800 */
[----:B0-----:R-:W-:-:S05]  /*41f0*/  IADD3 R44, P5, PT, R18, R10, RZ ;  /* 0x0000000a122c7210 */ /* 0x001fca0007fbe0ff */
[----:B------:R-:W-:Y:S04]  /*4200*/  STL [R1+0x6e4], R44 ;  /* 0x0006e42c01007387 */ /* 0x000fe80000100800 */
[----:B------:R-:W-:Y:S04]  /*4210*/  STL [R1+0x6d0], R19 ;  /* 0x0006d01301007387 */ /* 0x000fe80000100800 */
[----:B--2---:R0:W-:Y:S02]  /*4220*/  STL [R1+0x510], R43 ;  /* 0x0005102b01007387 */ /* 0x0041e40000100800 */
[----:B0-----:R-:W-:Y:S01]  /*4230*/  LEA.HI.X.SX32 R43, R18, R9, 0x1, P5 ;  /* 0x00000009122b7211 */ /* 0x001fe200028f0eff */
[----:B------:R-:W-:-:S02]  /*4240*/  @P3 IMAD.MOV.U32 R18, RZ, RZ, R42 ;  /* 0x000000ffff123224 */ /* 0x000fc400078e002a */
[----:B------:R-:W2:Y:S04]  /*4250*/  LDL.LU R42, [R1+0xe8c] ;  /* 0x000e8c00012a7983 */ /* 0x000ea80000300800 */
[----:B------:R0:W3:Y:S01]  /*4260*/  @P3 LDG.E.U8 R8, desc[UR22][R18.64] ;  /* 0x0000001612083981 */ /* 0x0000e2000c1e1100 */
[----:B------:R-:W-:Y:S01]  /*4270*/  PRMT R11, RZ, 0x7610, R11 ;  /* 0x00007610ff0b7816 */ /* 0x000fe2000000000b */
[----:B0-----:R-:W-:Y:S02]  /*4280*/  @P1 IMAD.MOV.U32 R19, RZ, RZ, R43 ;  /* 0x000000ffff131224 */ /* 0x001fe400078e002b */
[----:B---3--:R0:W-:Y:S02]  /*4290*/  STL [R1+0x540], R8 ;  /* 0x0005400801007387 */ /* 0x0081e40000100800 */
[----:B0-----:R-:W0:Y:S02]  /*42a0*/  S2R R8, SR_TID.X ;  /* 0x0000000000087919 */ /* 0x001e240000002100 */
[----:B0-----:R-:W-:-:S04]  /*42b0*/  SHF.R.U32.HI R8, RZ, 0x6, R8 ;  /* 0x00000006ff087819 */ /* 0x001fc80000011608 */
[----:B------:R-:W-:-:S04]  /*42c0*/  SGXT.U32 R8, R8, 0x1 ;  /* 0x000000010808781a */ /* 0x000fc80000000000 */
[----:B------:R-:W-:Y:S01]  /*42d0*/  LOP3.LUT R18, R8, 0x42, RZ, 0xfc, !PT ;  /* 0x0000004208127812 */ /* 0x000fe200078efcff */
[----:B------:R-:W-:-:S05]  /*42e0*/  @P1 IMAD.MOV.U32 R18, RZ, RZ, R44 ;  /* 0x000000ffff121224 */ /* 0x000fca00078e002c */
[----:B------:R0:W3:Y:S01]  /*42f0*/  @P1 LDG.E.U8 R11, desc[UR22][R18.64] ;  /* 0x00000016120b1981 */ /* 0x0000e2000c1e1100 */
[----:B------:R-:W-:-:S03]  /*4300*/  PLOP3.LUT P0, PT, PT, PT, UP1, 0x80, 0x8 ;  /* 0x000000000008781c */ /* 0x000fc60003f0f018 */
[----:B------:R1:W-:Y:S01]  /*4310*/  STL [R1+0x6e0], R43 ;  /* 0x0006e02b01007387 */ /* 0x0003e20000100800 */
[----:B0-----:R-:W-:-:S03]  /*4320*/  LOP3.LUT R19, R8, 0x42, RZ, 0xfc, !PT ;  /* 0x0000004208137812 */ /* 0x001fc600078efcff */
[----:B-1----:R-:W2:Y:S01]  /*4330*/  LDL.LU R43, [R1+0xe88] ;  /* 0x000e8800012b7983 */ /* 0x002ea20000300800 */
[----:B------:R-:W-:-:S03]  /*4340*/  ISETP.LT.AND P1, PT, R19, UR13, P0 ;  /* 0x0000000d13007c0c */ /* 0x000fc60008721270 */
[----:B------:R-:W2:Y:S01]  /*4350*/  LDL.LU R44, [R1+0xe84] ;  /* 0x000e8400012c7983 */ /* 0x000ea20000300800 */
[----:B------:R-:W-:Y:S02]  /*4360*/  LOP3.LUT R19, R8, 0x52, RZ, 0xfc, !PT ;  /* 0x0000005208137812 */ /* 0x000fe400078efcff */
[C---:B------:R-:W-:Y:S02]  /*4370*/  IADD3 R18, P4, PT, R27.reuse, R10, RZ ;  /* 0x0000000a1b127210 */ /* 0x040fe40007f9e0ff */
[----:B------:R-:W-:Y:S02]  /*4380*/  PRMT R45, RZ, 0x7610, R45 ;  /* 0x00007610ff2d7816 */ /* 0x000fe4000000002d */
[----:B------:R-:W-:-:S05]  /*4390*/  LEA.HI.X.SX32 R19, R27, R9, 0x1, P4 ;  /* 0x000000091b137211 */ /* 0x000fca00020f0eff */
[----:B------:R0:W2:Y:S01]  /*43a0*/  @P1 LDG.E.U8 R45, desc[UR22][R18.64] ;  /* 0x00000016122d1981 */ /* 0x0000a2000c1e1100 */
[----:B------:R-:W-:Y:S02]  /*43b0*/  PLOP3.LUT P3, PT, PT, PT, UP1, 0x80, 0x8 ;  /* 0x000000000008781c */ /* 0x000fe40003f6f018 */
[----:B------:R-:W-:Y:S01]  /*43c0*/  PRMT R25, RZ, 0x7610, R25 ;  /* 0x00007610ff197816 */ /* 0x000fe20000000019 */
[----:B---3--:R1:W-:Y:S02]  /*43d0*/  STL [R1+0x53c], R11 ;  /* 0x00053c0b01007387 */ /* 0x0083e40000100800 */
[C---:B-1----:R-:W-:Y:S02]  /*43e0*/  LOP3.LUT R11, R8.reuse, 0x4a, RZ, 0xfc, !PT ;  /* 0x0000004a080b7812 */ /* 0x042fe400078efcff */
[----:B------:R-:W-:-:S06]  /*43f0*/  LOP3.LUT R8, R8, 0x5a, RZ, 0xfc, !PT ;  /* 0x0000005a08087812 */ /* 0x000fcc00078efcff */
[----:B------:R-:W1:Y:S01]  /*4400*/  S2R R8, SR_TID.X ;  /* 0x0000000000087919 */ /* 0x000e620000002100 */
[----:B------:R-:W-:Y:S01]  /*4410*/  ISETP.LT.AND P0, PT, R11, UR13, P3 ;  /* 0x0000000d0b007c0c */ /* 0x000fe20009f01270 */
[----:B------:R-:W-:Y:S01]  /*4420*/  IMAD.MOV.U32 R11, RZ, RZ, R52 ;  /* 0x000000ffff0b7224 */ /* 0x000fe200078e0034 */
[----:B------:R-:W-:Y:S01]  /*4430*/  PLOP3.LUT P3, PT, PT, PT, UP1, 0x80, 0x8 ;  /* 0x000000000008781c */ /* 0x000fe20003f6f018 */
[----:B------:R-:W-:Y:S02]  /*4440*/  IMAD.MOV.U32 R52, RZ, RZ, R51 ;  /* 0x000000ffff347224 */ /* 0x000fe400078e0033 */
[----:B------:R-:W-:Y:S01]  /*4450*/  IMAD.MOV.U32 R51, RZ, RZ, R46 ;  /* 0x000000ffff337224 */ /* 0x000fe200078e002e */
[----:B------:R-:W-:Y:S01]  /*4460*/  IADD3 R46, P5, PT, R17, R10, RZ ;  /* 0x0000000a112e7210 */ /* 0x000fe20007fbe0ff */
[----:B------:R0:W-:Y:S04]  /*4470*/  STL [R1+0x6fc], R18 ;  /* 0x0006fc1201007387 */ /* 0x0001e80000100800 */
[----:B------:R-:W-:Y:S01]  /*4480*/  STL [R1+0x70c], R46 ;  /* 0x00070c2e01007387 */ /* 0x000fe20000100800 */
[----:B-1----:R-:W-:-:S04]  /*4490*/  SHF.R.U32.HI R8, RZ, 0x6, R8 ;  /* 0x00000006ff087819 */ /* 0x002fc80000011608 */
[----:B------:R-:W-:-:S04]  /*44a0*/  SGXT.U32 R8, R8, 0x1 ;  /* 0x000000010808781a */ /* 0x000fc80000000000 */
[----:B------:R-:W-:-:S04]  /*44b0*/  LOP3.LUT R8, R8, 0x52, RZ, 0xfc, !PT ;  /* 0x0000005208087812 */ /* 0x000fc800078efcff */
[----:B------:R-:W-:Y:S02]  /*44c0*/  ISETP.LT.AND P3, PT, R8, UR13, P3 ;  /* 0x0000000d08007c0c */ /* 0x000fe40009f61270 */
[----:B------:R-:W-:Y:S01]  /*44d0*/  LEA.HI.X.SX32 R8, R17, R9, 0x1, P5 ;  /* 0x0000000911087211 */ /* 0x000fe200028f0eff */
[----:B------:R1:W-:Y:S01]  /*44e0*/  STL [R1+0x6f8], R19 ;  /* 0x0006f81301007387 */ /* 0x0003e20000100800 */
[----:B0-----:R-:W-:-:S03]  /*44f0*/  @P0 IMAD.MOV.U32 R18, RZ, RZ, R46 ;  /* 0x000000ffff120224 */ /* 0x001fc600078e002e */
[----:B-1----:R-:W-:-:S05]  /*4500*/  @P0 IMAD.MOV.U32 R19, RZ, RZ, R8 ;  /* 0x000000ffff130224 */ /* 0x002fca00078e0008 */
[----:B------:R-:W3:Y:S01]  /*4510*/  @P0 LDG.E.U8 R25, desc[UR22][R18.64] ;  /* 0x0000001612190981 */ /* 0x000ee2000c1e1100 */
[----:B------:R-:W0:Y:S03]  /*4520*/  S2R R17, SR_TID.X ;  /* 0x0000000000117919 */ /* 0x000e260000002100 */
[----:B--2---:R1:W-:Y:S04]  /*4530*/  STL [R1+0x520], R45 ;  /* 0x0005202d01007387 */ /* 0x0043e80000100800 */
[----:B-1----:R-:W2:Y:S04]  /*4540*/  LDL.LU R45, [R1+0xe80] ;  /* 0x000e8000012d7983 */ /* 0x002ea80000300800 */
[----:B------:R1:W-:Y:S01]  /*4550*/  STL [R1+0x708], R8 ;  /* 0x0007080801007387 */ /* 0x0003e20000100800 */
[----:B------:R-:W-:-:S02]  /*4560*/  PLOP3.LUT P4, PT, PT, PT, UP1, 0x80, 0x8 ;  /* 0x000000000008781c */ /* 0x000fc40003f8f018 */
[----:B------:R-:W-:Y:S01]  /*4570*/  PRMT R26, RZ, 0x7610, R26 ;  /* 0x00007610ff1a7816 */ /* 0x000fe2000000001a */
[----:B------:R-:W2:Y:S01]  /*4580*/  LDL.LU R46, [R1+0xe7c] ;  /* 0x000e7c00012e7983 */ /* 0x000ea20000300800 */
[----:B-1----:R-:W1:Y:S01]  /*4590*/  S2R R8, SR_TID.X ;  /* 0x0000000000087919 */ /* 0x002e620000002100 */
[----:B0-----:R-:W-:-:S04]  /*45a0*/  SHF.R.U32.HI R17, RZ, 0x6, R17 ;  /* 0x00000006ff117819 */ /* 0x001fc80000011611 */
[----:B------:R-:W-:-:S04]  /*45b0*/  SGXT.U32 R17, R17, 0x1 ;  /* 0x000000011111781a */ /* 0x000fc80000000000 */
[----:B------:R-:W-:-:S04]  /*45c0*/  LOP3.LUT R17, R17, 0x5a, RZ, 0xfc, !PT ;  /* 0x0000005a11117812 */ /* 0x000fc800078efcff */
[----:B------:R-:W-:Y:S02]  /*45d0*/  ISETP.LT.AND P1, PT, R17, UR13, P4 ;  /* 0x0000000d11007c0c */ /* 0x000fe4000a721270 */
[----:B------:R-:W-:-:S05]  /*45e0*/  IADD3 R17, P4, PT, R16, R10, RZ ;  /* 0x0000000a10117210 */ /* 0x000fca0007f9e0ff */
[----:B------:R-:W-:Y:S01]  /*45f0*/  STL [R1+0x724], R17 ;  /* 0x0007241101007387 */ /* 0x000fe20000100800 */
[----:B------:R-:W-:Y:S02]  /*4600*/  LEA.HI.X.SX32 R16, R16, R9, 0x1, P4 ;  /* 0x0000000910107211 */ /* 0x000fe400020f0eff */
[----:B-1----:R-:W-:-:S04]  /*4610*/  SHF.R.U32.HI R8, RZ, 0x6, R8 ;  /* 0x00000006ff087819 */ /* 0x002fc80000011608 */
[----:B------:R-:W-:Y:S01]  /*4620*/  SGXT.U32 R8, R8, 0x1 ;  /* 0x000000010808781a */ /* 0x000fe20000000000 */
[----:B---3--:R0:W-:Y:S04]  /*4630*/  STL [R1+0x548], R25 ;  /* 0x0005481901007387 */ /* 0x0081e80000100800 */
[----:B------:R1:W-:Y:S01]  /*4640*/  STL.S16 [R1+0x51c], R26 ;  /* 0x00051c1a01007387 */ /* 0x0003e20000100600 */
[----:B0-----:R-:W-:Y:S02]  /*4650*/  IADD3 R25, P5, PT, R15, R10, RZ ;  /* 0x0000000a0f197210 */ /* 0x001fe40007fbe0ff */
[----:B-1----:R-:W-:-:S03]  /*4660*/  LOP3.LUT R26, R8, 0x62, RZ, 0xfc, !PT ;  /* 0x00000062081a7812 */ /* 0x002fc600078efcff */
[----:B------:R-:W-:Y:S01]  /*4670*/  STL [R1+0x738], R25 ;  /* 0x0007381901007387 */ /* 0x000fe20000100800 */
[----:B------:R-:W-:Y:S02]  /*4680*/  LEA.HI.X.SX32 R26, R15, R9, 0x1, P5 ;  /* 0x000000090f1a7211 */ /* 0x000fe400028f0eff */
[----:B------:R-:W-:Y:S01]  /*4690*/  LOP3.LUT R15, R8, 0x62, RZ, 0xfc, !PT ;  /* 0x00000062080f7812 */ /* 0x000fe200078efcff */
[----:B------:R0:W-:Y:S04]  /*46a0*/  STL [R1+0x720], R16 ;  /* 0x0007201001007387 */ /* 0x0001e80000100800 */
[----:B------:R-:W3:Y:S01]  /*46b0*/  LDL R8, [R1+0x51c] ;  /* 0x00051c0001087983 */ /* 0x000ee20000100800 */
[----:B------:R-:W-:-:S04]  /*46c0*/  @P3 LOP3.LUT R17, R17, R16, RZ, 0x3c, !PT ;  /* 0x0000001011113212 */ /* 0x000fc800078e3cff */
[----:B0-----:R-:W-:-:S04]  /*46d0*/  @P3 LOP3.LUT R16, R17, R16, RZ, 0x3c, !PT ;  /* 0x0000001011103212 */ /* 0x001fc800078e3cff */
[----:B------:R-:W-:Y:S02]  /*46e0*/  @P3 LOP3.LUT R17, R17, R16, RZ, 0x3c, !PT ;  /* 0x0000001011113212 */ /* 0x000fe400078e3cff */
[----:B------:R-:W-:-:S03]  /*46f0*/  PRMT R22, RZ, 0x7610, R22 ;  /* 0x00007610ff167816 */ /* 0x000fc60000000016 */
[----:B---3--:R0:W3:Y:S02]  /*4700*/  @P3 LDG.E.U8 R8, desc[UR22][R16.64] ;  /* 0x0000001610083981 */ /* 0x0080e4000c1e1100 */
[----:B0-----:R-:W-:Y:S02]  /*4710*/  @P1 IMAD.MOV.U32 R16, RZ, RZ, R25 ;  /* 0x000000ffff101224 */ /* 0x001fe400078e0019 */
[----:B------:R-:W-:-:S05]  /*4720*/  @P1 IMAD.MOV.U32 R17, RZ, RZ, R26 ;  /* 0x000000ffff111224 */ /* 0x000fca00078e001a */
[----:B------:R-:W2:Y:S01]  /*4730*/  @P1 LDG.E.U8 R22, desc[UR22][R16.64] ;  /* 0x0000001610161981 */ /* 0x000ea2000c1e1100 */
[----:B------:R-:W-:-:S04]  /*4740*/  PLOP3.LUT P0, PT, PT, PT, UP1, 0x80, 0x8 ;  /* 0x000000000008781c */ /* 0x000fc80003f0f018 */
[----:B------:R-:W-:Y:S02]  /*4750*/  ISETP.LT.AND P0, PT, R15, UR13, P0 ;  /* 0x0000000d0f007c0c */ /* 0x000fe40008701270 */
[----:B------:R-:W-:Y:S02]  /*4760*/  PLOP3.LUT P1, PT, PT, PT, UP1, 0x80, 0x8 ;  /* 0x000000000008781c */ /* 0x000fe40003f2f018 */
[----:B------:R-:W-:Y:S01]  /*4770*/  PRMT R47, RZ, 0x7610, R47 ;  /* 0x00007610ff2f7816 */ /* 0x000fe2000000002f */
[----:B---3--:R-:W-:Y:S01]  /*4780*/  @P3 STL [R1+0x51c], R8 ;  /* 0x00051c0801003387 */ /* 0x008fe20000100800 */
[----:B------:R-:W-:-:S03]  /*4790*/  IADD3 R15, P3, PT, R14, R10, RZ ;  /* 0x0000000a0e0f7210 */ /* 0x000fc60007f7e0ff */
[----:B------:R0:W-:Y:S02]  /*47a0*/  STL [R1+0x734], R26 ;  /* 0x0007341a01007387 */ /* 0x0001e40000100800 */
[----:B0-----:R-:W-:Y:S02]  /*47b0*/  IMAD.MOV.U32 R26, RZ, RZ, R11 ;  /* 0x000000ffff1a7224 */ /* 0x001fe400078e000b */
[----:B------:R-:W-:Y:S02]  /*47c0*/  IMAD.MOV.U32 R11, RZ, RZ, R52 ;  /* 0x000000ffff0b7224 */ /* 0x000fe400078e0034 */
[----:B------:R-:W-:Y:S02]  /*47d0*/  IMAD.MOV.U32 R52, RZ, RZ, R51 ;  /* 0x000000ffff347224 */ /* 0x000fe400078e0033 */
[----:B------:R-:W-:Y:S01]  /*47e0*/  IMAD.MOV.U32 R51, RZ, RZ, R49 ;  /* 0x000000ffff337224 */ /* 0x000fe200078e0031 */
[----:B------:R-:W-:Y:S02]  /*47f0*/  LEA.HI.X.SX32 R49, R14, R9, 0x1, P3 ;  /* 0x000000090e317211 */ /* 0x000fe400018f0eff */
[----:B------:R-:W0:Y:S01]  /*4800*/  S2R R14, SR_TID.X ;  /* 0x00000000000e7919 */ /* 0x000e220000002100 */
[----:B--2---:R-:W-:Y:S04]  /*4810*/  STL [R1+0x534], R22 ;  /* 0x0005341601007387 */ /* 0x004fe80000100800 */
[----:B------:R1:W-:Y:S01]  /*4820*/  STL [R1+0x758], R15 ;  /* 0x0007580f01007387 */ /* 0x0003e20000100800 */
[----:B0-----:R-:W-:-:S04]  /*4830*/  SHF.R.U32.HI R14, RZ, 0x6, R14 ;  /* 0x00000006ff0e7819 */ /* 0x001fc8000001160e */
[----:B------:R-:W-:-:S04]  /*4840*/  SGXT.U32 R14, R14, 0x1 ;  /* 0x000000010e0e781a */ /* 0x000fc80000000000 */
[----:B------:R-:W-:-:S04]  /*4850*/  LOP3.LUT R14, R14, 0x6a, RZ, 0xfc, !PT ;  /* 0x0000006a0e0e7812 */ /* 0x000fc800078efcff */
[----:B------:R-:W-:Y:S01]  /*4860*/  ISETP.LT.AND P1, PT, R14, UR13, P1 ;  /* 0x0000000d0e007c0c */ /* 0x000fe20008f21270 */
[----:B------:R-:W-:Y:S02]  /*4870*/  @P0 IMAD.MOV.U32 R14, RZ, RZ, R15 ;  /* 0x000000ffff0e0224 */ /* 0x000fe400078e000f */
[----:B-1----:R-:W-:-:S05]  /*4880*/  @P0 IMAD.MOV.U32 R15, RZ, RZ, R49 ;  /* 0x000000ffff0f0224 */ /* 0x002fca00078e0031 */
[----:B------:R-:W2:Y:S01]  /*4890*/  @P0 LDG.E.U8 R47, desc[UR22][R14.64] ;  /* 0x000000160e2f0981 */ /* 0x000ea2000c1e1100 */
[----:B------:R-:W0:Y:S01]  /*48a0*/  S2R R8, SR_TID.X ;  /* 0x0000000000087919 */ /* 0x000e220000002100 */
[----:B------:R-:W-:Y:S02]  /*48b0*/  PLOP3.LUT P3, PT, PT, PT, UP1, 0x80, 0x8 ;  /* 0x000000000008781c */ /* 0x000fe40003f6f018 */
[----:B------:R-:W-:Y:S01]  /*48c0*/  PLOP3.LUT P4, PT, PT, PT, UP1, 0x80, 0x8 ;  /* 0x000000000008781c */ /* 0x000fe20003f8f018 */
[----:B------:R1:W-:Y:S01]  /*48d0*/  STL [R1+0x754], R49 ;  /* 0x0007543101007387 */ /* 0x0003e20000100800 */
[----:B------:R-:W-:Y:S02]  /*48e0*/  PRMT R48, RZ, 0x7610, R48 ;  /* 0x00007610ff307816 */ /* 0x000fe40000000030 */
[----:B------:R-:W-:Y:S02]  /*48f0*/  PRMT R28, RZ, 0x7610, R28 ;  /* 0x00007610ff1c7816 */ /* 0x000fe4000000001c */
[----:B0-----:R-:W-:-:S04]  /*4900*/  SHF.R.U32.HI R8, RZ, 0x6, R8 ;  /* 0x00000006ff087819 */ /* 0x001fc80000011608 */
[----:B------:R-:W-:-:S04]  /*4910*/  SGXT.U32 R8, R8, 0x1 ;  /* 0x000000010808781a */ /* 0x000fc80000000000 */
[C---:B------:R-:W-:Y:S02]  /*4920*/  LOP3.LUT R22, R8.reuse, 0x6a, RZ, 0xfc, !PT ;  /* 0x0000006a08167812 */ /* 0x040fe400078efcff */
[C---:B------:R-:W-:Y:S02]  /*4930*/  LOP3.LUT R25, R8.reuse, 0x72, RZ, 0xfc, !PT ;  /* 0x0000007208197812 */ /* 0x040fe400078efcff */
[----:B------:R-:W-:Y:S02]  /*4940*/  LOP3.LUT R22, R8, 0x7a, RZ, 0xfc, !PT ;  /* 0x0000007a08167812 */ /* 0x000fe400078efcff */
[----:B------:R-:W-:Y:S02]  /*4950*/  ISETP.LT.AND P0, PT, R25, UR13, P3 ;  /* 0x0000000d19007c0c */ /* 0x000fe40009f01270 */
[----:B------:R-:W-:Y:S02]  /*4960*/  ISETP.LT.AND P3, PT, R22, UR13, P4 ;  /* 0x0000000d16007c0c */ /* 0x000fe4000a761270 */
[----:B------:R-:W-:-:S04]  /*4970*/  IADD3 R8, P5, PT, R12, R10, RZ ;  /* 0x0000000a0c087210 */ /* 0x000fc80007fbe0ff */
[----:B-1----:R-:W-:Y:S02]  /*4980*/  LEA.HI.X.SX32 R49, R12, R9, 0x1, P5 ;  /* 0x000000090c317211 */ /* 0x002fe400028f0eff */
[----:B------:R-:W-:-:S04]  /*4990*/  IADD3 R22, P6, PT, R5, R10, RZ ;  /* 0x0000000a05167210 */ /* 0x000fc80007fde0ff */
[----:B------:R-:W-:Y:S02]  /*49a0*/  LEA.HI.X.SX32 R25, R5, R9, 0x1, P6 ;  /* 0x0000000905197211 */ /* 0x000fe400030f0eff */
[----:B------:R-:W-:Y:S01]  /*49b0*/  PRMT R16, RZ, 0x7610, R16 ;  /* 0x00007610ff107816 */ /* 0x000fe20000000010 */
[----:B--2---:R0:W-:Y:S02]  /*49c0*/  STL [R1+0x518], R47 ;  /* 0x0005182f01007387 */ /* 0x0041e40000100800 */
[----:B0-----:R-:W-:-:S04]  /*49d0*/  IADD3 R47, P4, PT, R13, R10, RZ ;  /* 0x0000000a0d2f7210 */ /* 0x001fc80007f9e0ff */
[----:B------:R-:W-:Y:S01]  /*49e0*/  LEA.HI.X.SX32 R13, R13, R9, 0x1, P4 ;  /* 0x000000090d0d7211 */ /* 0x000fe200020f0eff */
[----:B------:R-:W-:Y:S01]  /*49f0*/  @P1 IMAD.MOV.U32 R12, RZ, RZ, R47 ;  /* 0x000000ffff0c1224 */ /* 0x000fe200078e002f */
[----:B------:R-:W-:Y:S04]  /*4a00*/  STL [R1+0x770], R47 ;  /* 0x0007702f01007387 */ /* 0x000fe80000100800 */
[----:B------:R-:W-:Y:S04]  /*4a10*/  STL [R1+0x95c], R8 ;  /* 0x00095c0801007387 */ /* 0x000fe80000100800 */
[----:B------:R0:W-:Y:S04]  /*4a20*/  STL [R1+0x76c], R13 ;  /* 0x00076c0d01007387 */ /* 0x0001e80000100800 */
[----:B------:R1:W2:Y:S02]  /*4a30*/  @P1 LDG.E.U8 R48, desc[UR22][R12.64] ;  /* 0x000000160c301981 */ /* 0x0002a4000c1e1100 */
[----:B-1----:R-:W-:-:S02]  /*4a40*/  @P0 IMAD.MOV.U32 R12, RZ, RZ, R8 ;  /* 0x000000ffff0c0224 */ /* 0x002fc400078e0008 */
[----:B0-----:R-:W-:-:S05]  /*4a50*/  @P0 IMAD.MOV.U32 R13, RZ, RZ, R49 ;  /* 0x000000ffff0d0224 */ /* 0x001fca00078e0031 */
[----:B------:R0:W3:Y:S02]  /*4a60*/  @P0 LDG.E.U8 R28, desc[UR22][R12.64] ;  /* 0x000000160c1c0981 */ /* 0x0000e4000c1e1100 */
[----:B0-----:R-:W-:Y:S02]  /*4a70*/  @P3 IMAD.MOV.U32 R12, RZ, RZ, R22 ;  /* 0x000000ffff0c3224 */ /* 0x001fe400078e0016 */
[----:B------:R-:W-:-:S05]  /*4a80*/  @P3 IMAD.MOV.U32 R13, RZ, RZ, R25 ;  /* 0x000000ffff0d3224 */ /* 0x000fca00078e0019 */
[----:B------:R0:W4:Y:S01]  /*4a90*/  @P3 LDG.E.U8 R16, desc[UR22][R12.64] ;  /* 0x000000160c103981 */ /* 0x000122000c1e1100 */
[----:B------:R-:W1:Y:S01]  /*4aa0*/  S2R R8, SR_TID.X ;  /* 0x0000000000087919 */ /* 0x000e620000002100 */
[----:B------:R-:W-:Y:S02]  /*4ab0*/  PLOP3.LUT P0, PT, PT, PT, UP1, 0x80, 0x8 ;  /* 0x000000000008781c */ /* 0x000fe40003f0f018 */
[----:B------:R-:W-:Y:S01]  /*4ac0*/  PLOP3.LUT P1, PT, PT, PT, UP1, 0x80, 0x8 ;  /* 0x000000000008781c */ /* 0x000fe20003f2f018 */
[----:B------:R0:W-:Y:S01]  /*4ad0*/  STL [R1+0x964], R22 ;  /* 0x0009641601007387 */ /* 0x0001e20000100800 */
[----:B------:R-:W-:-:S03]  /*4ae0*/  IMAD R0, R2, 0x2, R0 ;  /* 0x0000000202007824 */ /* 0x000fc600078e0200 */
[----:B------:R-:W-:Y:S04]  /*4af0*/  STL [R1+0x78c], R49 ;  /* 0x00078c3101007387 */ /* 0x000fe80000100800 */
[----:B------:R-:W4:Y:S01]  /*4b00*/  LDL.LU R47, [R1+0xe78] ;  /* 0x000e7800012f7983 */ /* 0x000f220000300800 */
[----:B-1----:R-:W-:-:S04]  /*4b10*/  SHF.R.U32.HI R8, RZ, 0x6, R8 ;  /* 0x00000006ff087819 */ /* 0x002fc80000011608 */
[----:B------:R-:W-:-:S04]  /*4b20*/  SGXT.U32 R8, R8, 0x1 ;  /* 0x000000010808781a */ /* 0x000fc80000000000 */
[C---:B0-----:R-:W-:Y:S02]  /*4b30*/  LOP3.LUT R13, R8.reuse, 0x82, RZ, 0xfc, !PT ;  /* 0x00000082080d7812 */ /* 0x041fe400078efcff */
[----:B------:R-:W-:Y:S02]  /*4b40*/  LOP3.LUT R12, R8, 0x8a, RZ, 0xfc, !PT ;  /* 0x0000008a080c7812 */ /* 0x000fe400078efcff */
[----:B------:R-:W-:Y:S02]  /*4b50*/  ISETP.LT.AND P0, PT, R13, UR13, P0 ;  /* 0x0000000d0d007c0c */ /* 0x000fe40008701270 */
[----:B------:R-:W-:Y:S02]  /*4b60*/  ISETP.LT.AND P1, PT, R12, UR13, P1 ;  /* 0x0000000d0c007c0c */ /* 0x000fe40008f21270 */
[-C--:B------:R-:W-:Y:S02]  /*4b70*/  IADD3 R12, P4, PT, R4, R10.reuse, RZ ;  /* 0x0000000a040c7210 */ /* 0x080fe40007f9e0ff */
[----:B------:R-:W-:-:S02]  /*4b80*/  IADD3 R22, P5, PT, R0, R10, RZ ;  /* 0x0000000a00167210 */ /* 0x000fc40007fbe0ff */
[----:B------:R-:W-:Y:S02]  /*4b90*/  LEA.HI.X.SX32 R4, R4, R9, 0x1, P4 ;  /* 0x0000000904047211 */ /* 0x000fe400020f0eff */
[----:B------:R-:W-:Y:S02]  /*4ba0*/  LOP3.LUT R5, R8, 0x90, RZ, 0xfc, !PT ;  /* 0x0000009008057812 */ /* 0x000fe400078efcff */
[----:B------:R-:W-:Y:S01]  /*4bb0*/  PLOP3.LUT P3, PT, PT, PT, UP1, 0x80, 0x8 ;  /* 0x000000000008781c */ /* 0x000fe20003f6f018 */
[----:B------:R-:W-:Y:S01]  /*4bc0*/  @P0 IMAD.MOV.U32 R13, RZ, RZ, R4 ;  /* 0x000000ffff0d0224 */ /* 0x000fe200078e0004 */
[----:B------:R-:W-:Y:S02]  /*4bd0*/  PRMT R29, RZ, 0x7610, R29 ;  /* 0x00007610ff1d7816 */ /* 0x000fe4000000001d */
[----:B------:R-:W-:Y:S02]  /*4be0*/  ISETP.LT.AND P3, PT, R5, UR13, P3 ;  /* 0x0000000d05007c0c */ /* 0x000fe40009f61270 */
[----:B------:R-:W-:-:S02]  /*4bf0*/  PRMT R18, RZ, 0x7610, R18 ;  /* 0x00007610ff127816 */ /* 0x000fc40000000012 */
[----:B------:R0:W4:Y:S04]  /*4c00*/  @P0 LDG.E.U8 R29, desc[UR22][R12.64] ;  /* 0x000000160c1d0981 */ /* 0x000128000c1e1100 */
[----:B--2---:R1:W-:Y:S04]  /*4c10*/  STL [R1+0x514], R48 ;  /* 0x0005143001007387 */ /* 0x0043e80000100800 */
[----:B-1----:R-:W2:Y:S04]  /*4c20*/  LDL.LU R48, [R1+0xe74] ;  /* 0x000e740001307983 */ /* 0x002ea80000300800 */
[----:B------:R-:W2:Y:S04]  /*4c30*/  LDL.LU R49, [R1+0xe70] ;  /* 0x000e700001317983 */ /* 0x000ea80000300800 */
[----:B------:R1:W-:Y:S04]  /*4c40*/  STL [R1+0x950], R25 ;  /* 0x0009501901007387 */ /* 0x0003e80000100800 */
[----:B---3--:R3:W-:Y:S01]  /*4c50*/  STL [R1+0x538], R28 ;  /* 0x0005381c01007387 */ /* 0x0087e20000100800 */
[----:B-1----:R-:W-:Y:S01]  /*4c60*/  LEA.HI.X.SX32 R25, R0, R9, 0x1, P5 ;  /* 0x0000000900197211 */ /* 0x002fe200028f0eff */
[----:B---3--:R-:W-:-:S04]  /*4c70*/  IMAD R28, R2, 0x2, R0 ;  /* 0x00000002021c7824 */ /* 0x008fc800078e0200 */
[----:B------:R-:W-:Y:S01]  /*4c80*/  IMAD R5, R2, 0x4, R28 ;  /* 0x0000000402057824 */ /* 0x000fe200078e021c */
[----:B------:R-:W-:Y:S01]  /*4c90*/  STL [R1+0xe24], R28 ;  /* 0x000e241c01007387 */ /* 0x000fe20000100800 */
[----:B0-----:R-:W-:-:S03]  /*4ca0*/  @P1 IMAD.MOV.U32 R13, RZ, RZ, R25 ;  /* 0x000000ffff0d1224 */ /* 0x001fc600078e0019 */
[----:B------:R0:W-:Y:S04]  /*4cb0*/  STL [R1+0x954], R12 ;  /* 0x0009540c01007387 */ /* 0x0001e80000100800 */
[----:B------:R-:W-:Y:S04]  /*4cc0*/  STL [R1+0x958], R22 ;  /* 0x0009581601007387 */ /* 0x000fe80000100800 */
[----:B------:R-:W-:Y:S01]  /*4cd0*/  STL [R1+0x938], R4 ;  /* 0x0009380401007387 */ /* 0x000fe20000100800 */
[----:B0-----:R-:W-:-:S03]  /*4ce0*/  @P1 IMAD.MOV.U32 R12, RZ, RZ, R22 ;  /* 0x000000ffff0c1224 */ /* 0x001fc600078e0016 */
[----:B----4-:R0:W-:Y:S04]  /*4cf0*/  STL [R1+0x580], R16 ;  /* 0x0005801001007387 */ /* 0x0101e80000100800 */
[----:B------:R1:W3:Y:S01]  /*4d00*/  @P1 LDG.E.U8 R18, desc[UR22][R12.64] ;  /* 0x000000160c121981 */ /* 0x0002e2000c1e1100 */
[----:B0-----:R-:W-:-:S04]  /*4d10*/  IADD3 R16, P4, PT, R5, R10, RZ ;  /* 0x0000000a05107210 */ /* 0x001fc80007f9e0ff */
[----:B------:R-:W-:Y:S01]  /*4d20*/  LEA.HI.X.SX32 R4, R5, R9, 0x1, P4 ;  /* 0x0000000905047211 */ /* 0x000fe200020f0eff */
[----:B-1----:R-:W-:Y:S01]  /*4d30*/  @P3 IMAD.MOV.U32 R12, RZ, RZ, R16 ;  /* 0x000000ffff0c3224 */ /* 0x002fe200078e0010 */
[----:B------:R-:W-:-:S03]  /*4d40*/  PRMT R0, RZ, 0x7610, R0 ;  /* 0x00007610ff007816 */ /* 0x000fc60000000000 */
[----:B------:R-:W-:-:S05]  /*4d50*/  @P3 IMAD.MOV.U32 R13, RZ, RZ, R4 ;  /* 0x000000ffff0d3224 */ /* 0x000fca00078e0004 */
[----:B------:R0:W4:Y:S01]  /*4d60*/  @P3 LDG.E.U8 R0, desc[UR22][R12.64] ;  /* 0x000000160c003981 */ /* 0x000122000c1e1100 */
[----:B------:R-:W-:-:S03]  /*4d70*/  IMAD R5, R2, 0x2, R5 ;  /* 0x0000000202057824 */ /* 0x000fc600078e0205 */
[----:B------:R-:W-:Y:S04]  /*4d80*/  STL [R1+0x94c], R16 ;  /* 0x00094c1001007387 */ /* 0x000fe80000100800 */
[----:B------:R-:W-:Y:S04]  /*4d90*/  STL [R1+0x93c], R25 ;  /* 0x00093c1901007387 */ /* 0x000fe80000100800 */
[----:B------:R1:W-:Y:S01]  /*4da0*/  STL [R1+0x948], R4 ;  /* 0x0009480401007387 */ /* 0x0003e20000100800 */
[----:B------:R-:W-:Y:S02]  /*4db0*/  PLOP3.LUT P0, PT, PT, PT, UP1, 0x80, 0x8 ;  /* 0x000000000008781c */ /* 0x000fe40003f0f018 */
[----:B0-----:R-:W-:-:S02]  /*4dc0*/  LOP3.LUT R13, R8, 0x98, RZ, 0xfc, !PT ;  /* 0x00000098080d7812 */ /* 0x001fc400078efcff */
[----:B-1----:R-:W-:Y:S01]  /*4dd0*/  LOP3.LUT R4, R8, 0x92, RZ, 0xfc, !PT ;  /* 0x0000009208047812 */ /* 0x002fe200078efcff */
[----:B------:R0:W-:Y:S03]  /*4de0*/  STL [R1+0x4dc], R29 ;  /* 0x0004dc1d01007387 */ /* 0x0001e60000100800 */
[----:B------:R-:W-:Y:S02]  /*4df0*/  ISETP.LT.AND P0, PT, R4, UR13, P0 ;  /* 0x0000000d04007c0c */ /* 0x000fe40008701270 */
[----:B------:R-:W-:Y:S01]  /*4e00*/  PLOP3.LUT P1, PT, PT, PT, UP1, 0x80, 0x8 ;  /* 0x000000000008781c */ /* 0x000fe20003f2f018 */
[----:B0-----:R-:W-:Y:S02]  /*4e10*/  IMAD.MOV.U32 R29, RZ, RZ, R26 ;  /* 0x000000ffff1d7224 */ /* 0x001fe400078e001a */
[----:B------:R-:W-:Y:S01]  /*4e20*/  IMAD.MOV.U32 R26, RZ, RZ, R11 ;  /* 0x000000ffff1a7224 */ /* 0x000fe200078e000b */
[----:B------:R-:W-:-:S02]  /*4e30*/  PLOP3.LUT P3, PT, PT, PT, UP1, 0x80, 0x8 ;  /* 0x000000000008781c */ /* 0x000fc40003f6f018 */
[----:B------:R-:W-:Y:S02]  /*4e40*/  ISETP.LT.AND P1, PT, R13, UR13, P1 ;  /* 0x0000000d0d007c0c */ /* 0x000fe40008f21270 */
[----:B------:R-:W-:Y:S02]  /*4e50*/  PRMT R27, RZ, 0x7610, R27 ;  /* 0x00007610ff1b7816 */ /* 0x000fe4000000001b */
[----:B------:R-:W-:Y:S02]  /*4e60*/  PRMT R21, RZ, 0x7610, R21 ;  /* 0x00007610ff157816 */ /* 0x000fe40000000015 */
[----:B------:R-:W-:Y:S01]  /*4e70*/  PRMT R12, RZ, 0x7610, R12 ;  /* 0x00007610ff0c7816 */ /* 0x000fe2000000000c */
[----:B---3--:R0:W-:Y:S02]  /*4e80*/  STL [R1+0x530], R18 ;  /* 0x0005301201007387 */ /* 0x0081e40000100800 */
[----:B0-----:R-:W-:-:S04]  /*4e90*/  IMAD R18, R2, 0x2, R5 ;  /* 0x0000000202127824 */ /* 0x001fc800078e0205 */
[----:B------:R-:W-:-:S04]  /*4ea0*/  IMAD R11, R2, 0x2, R18 ;  /* 0x00000002020b7824 */ /* 0x000fc800078e0212 */
[----:B------:R-:W-:Y:S01]  /*4eb0*/  IMAD R4, R2, 0x2, R11 ;  /* 0x0000000202047824 */ /* 0x000fe200078e020b */
[----:B----4-:R0:W-:Y:S04]  /*4ec0*/  STL [R1+0x3bc], R0 ;  /* 0x0003bc0001007387 */ /* 0x0101e80000100800 */
[-C--:B------:R-:W-:Y:S02]  /*4ed0*/  IADD3 R22, P5, PT, R4, R10.reuse, RZ ;  /* 0x0000000a04167210 */ /* 0x080fe40007fbe0ff */
[----:B0-----:R-:W-:Y:S02]  /*4ee0*/  LOP3.LUT R0, R8, 0x9a, RZ, 0xfc, !PT ;  /* 0x0000009a08007812 */ /* 0x001fe400078efcff */
[CC--:B------:R-:W-:Y:S02]  /*4ef0*/  IADD3 R8, P4, PT, R5.reuse, R10.reuse, RZ ;  /* 0x0000000a05087210 */ /* 0x0c0fe40007f9e0ff */
[----:B------:R-:W-:Y:S01]  /*4f00*/  ISETP.LT.AND P3, PT, R0, UR13, P3 ;  /* 0x0000000d00007c0c */ /* 0x000fe20009f61270 */
[----:B------:R-:W-:Y:S01]  /*4f10*/  IMAD R0, R2, 0x2, R4 ;  /* 0x0000000202007824 */ /* 0x000fe200078e0204 */
[-C--:B------:R-:W-:Y:S01]  /*4f20*/  LEA.HI.X.SX32 R25, R4, R9.reuse, 0x1, P5 ;  /* 0x0000000904197211 */ /* 0x080fe200028f0eff */
[----:B------:R-:W-:Y:S01]  /*4f30*/  @P0 IMAD.MOV.U32 R4, RZ, RZ, R8 ;  /* 0x000000ffff040224 */ /* 0x000fe200078e0008 */
[----:B------:R-:W-:Y:S01]  /*4f40*/  LEA.HI.X.SX32 R5, R5, R9, 0x1, P4 ;  /* 0x0000000905057211 */ /* 0x000fe200020f0eff */
[----:B------:R-:W-:Y:S01]  /*4f50*/  STL [R1+0xe10], R18 ;  /* 0x000e101201007387 */ /* 0x000fe20000100800 */
[----:B------:R-:W-:-:S03]  /*4f60*/  IADD3 R13, P4, PT, R0, R10, RZ ;  /* 0x0000000a000d7210 */ /* 0x000fc60007f9e0ff */
[----:B------:R-:W-:Y:S04]  /*4f70*/  STL [R1+0xdd0], R11 ;  /* 0x000dd00b01007387 */ /* 0x000fe80000100800 */
[----:B------:R-:W-:Y:S01]  /*4f80*/  STL [R1+0x940], R8 ;  /* 0x0009400801007387 */ /* 0x000fe20000100800 */
[----:B------:R-:W-:-:S03]  /*4f90*/  LEA.HI.X.SX32 R16, R0, R9, 0x1, P4 ;  /* 0x0000000900107211 */ /* 0x000fc600020f0eff */
[----:B------:R-:W-:Y:S04]  /*4fa0*/  STL [R1+0x944], R22 ;  /* 0x0009441601007387 */ /* 0x000fe80000100800 */
[----:B------:R0:W-:Y:S04]  /*4fb0*/  STL [R1+0x7c0], R5 ;  /* 0x0007c00501007387 */ /* 0x0001e80000100800 */
[----:B------:R1:W3:Y:S02]  /*4fc0*/  @P0 LDG.E.U8 R27, desc[UR22][R4.64] ;  /* 0x00000016041b0981 */ /* 0x0002e4000c1e1100 */
[----:B-1----:R-:W-:-:S02]  /*4fd0*/  @P1 IMAD.MOV.U32 R4, RZ, RZ, R22 ;  /* 0x000000ffff041224 */ /* 0x002fc400078e0016 */
[----:B0-----:R-:W-:-:S05]  /*4fe0*/  @P1 IMAD.MOV.U32 R5, RZ, RZ, R25 ;  /* 0x000000ffff051224 */ /* 0x001fca00078e0019 */
[----:B------:R0:W4:Y:S02]  /*4ff0*/  @P1 LDG.E.U8 R21, desc[UR22][R4.64] ;  /* 0x0000001604151981 */ /* 0x000124000c1e1100 */
[----:B0-----:R-:W-:Y:S02]  /*5000*/  @P3 IMAD.MOV.U32 R4, RZ, RZ, R13 ;  /* 0x000000ffff043224 */ /* 0x001fe400078e000d */
[----:B------:R-:W-:-:S05]  /*5010*/  @P3 IMAD.MOV.U32 R5, RZ, RZ, R16 ;  /* 0x000000ffff053224 */ /* 0x000fca00078e0010 */
[----:B------:R0:W2:Y:S01]  /*5020*/  @P3 LDG.E.U8 R12, desc[UR22][R4.64] ;  /* 0x00000016040c3981 */ /* 0x0000a2000c1e1100 */
[----:B------:R-:W1:Y:S03]  /*5030*/  S2R R8, SR_TID.X ;  /* 0x0000000000087919 */ /* 0x000e660000002100 */
[----:B------:R-:W-:Y:S01]  /*5040*/  STL [R1+0x934], R13 ;  /* 0x0009340d01007387 */ /* 0x000fe20000100800 */
[----:B------:R-:W-:-:S03]  /*5050*/  PLOP3.LUT P1, PT, PT, PT, UP1, 0x80, 0x8 ;  /* 0x000000000008781c */ /* 0x000fc60003f2f018 */
[----:B------:R-:W-:Y:S04]  /*5060*/  STL [R1+0x928], R25 ;  /* 0x0009281901007387 */ /* 0x000fe80000100800 */
[----:B------:R0:W-:Y:S01]  /*5070*/  STL [R1+0x930], R16 ;  /* 0x0009301001007387 */ /* 0x0001e20000100800 */
[----:B------:R-:W-:Y:S01]  /*5080*/  PLOP3.LUT P0, PT, PT, PT, UP1, 0x80, 0x8 ;  /* 0x000000000008781c */ /* 0x000fe20003f0f018 */
[----:B0-----:R-:W-:Y:S01]  /*5090*/  IMAD R16, R2, 0x2, R0 ;  /* 0x0000000202107824 */ /* 0x001fe200078e0200 */
[----:B-1----:R-:W-:-:S04]  /*50a0*/  SHF.R.U32.HI R8, RZ, 0x6, R8 ;  /* 0x00000006ff087819 */ /* 0x002fc80000011608 */
[----:B------:R-:W-:Y:S01]  /*50b0*/  SGXT.U32 R8, R8, 0x1 ;  /* 0x000000010808781a */ /* 0x000fe20000000000 */
[----:B------:R-:W-:-:S03]  /*50c0*/  IMAD R4, R2, 0x4, R16 ;  /* 0x0000000402047824 */ /* 0x000fc600078e0210 */
[C---:B------:R-:W-:Y:S02]  /*50d0*/  LOP3.LUT R13, R8.reuse, 0xa2, RZ, 0xfc, !PT ;  /* 0x000000a2080d7812 */ /* 0x040fe400078efcff */
[----:B------:R-:W-:Y:S02]  /*50e0*/  PRMT R5, RZ, 0x7610, R5 ;  /* 0x00007610ff057816 */ /* 0x000fe40000000005 */
[----:B------:R-:W-:Y:S01]  /*50f0*/  ISETP.LT.AND P0, PT, R13, UR13, P0 ;  /* 0x0000000d0d007c0c */ /* 0x000fe20008701270 */
[----:B--2---:R0:W-:Y:S02]  /*5100*/  STL [R1+0x4d8], R12 ;  /* 0x0004d80c01007387 */ /* 0x0041e40000100800 */
[----:B0-----:R-:W-:-:S04]  /*5110*/  LOP3.LUT R12, R8, 0xa0, RZ, 0xfc, !PT ;  /* 0x000000a0080c7812 */ /* 0x001fc800078efcff */
[----:B------:R-:W-:Y:S02]  /*5120*/  ISETP.LT.AND P1, PT, R12, UR13, P1 ;  /* 0x0000000d0c007c0c */ /* 0x000fe40008f21270 */
[----:B------:R-:W-:-:S04]  /*5130*/  IADD3 R12, P5, PT, R4, R10, RZ ;  /* 0x0000000a040c7210 */ /* 0x000fc80007fbe0ff */
[----:B------:R-:W-:-:S07]  /*5140*/  LEA.HI.X.SX32 R13, R4, R9, 0x1, P5 ;  /* 0x00000009040d7211 */ /* 0x000fce00028f0eff */
[----:B------:R0:W2:Y:S01]  /*5150*/  @P1 LDG.E.U8 R5, desc[UR22][R12.64] ;  /* 0x000000160c051981 */ /* 0x0000a2000c1e1100 */
[----:B------:R-:W-:Y:S01]  /*5160*/  LOP3.LUT R0, R8, 0xa8, RZ, 0xfc, !PT ;  /* 0x000000a808007812 */ /* 0x000fe200078efcff */
[C---:B------:R-:W-:Y:S02]  /*5170*/  IMAD R0, R2.reuse, 0x2, R4 ;  /* 0x0000000202007824 */ /* 0x040fe400078e0204 */
[----:B------:R-:W-:Y:S01]  /*5180*/  STL [R1+0xe04], R16 ;  /* 0x000e041001007387 */ /* 0x000fe20000100800 */
[----:B------:R-:W-:Y:S01]  /*5190*/  PLOP3.LUT P4, PT, PT, PT, UP1, 0x80, 0x8 ;  /* 0x000000000008781c */ /* 0x000fe20003f8f018 */
[----:B------:R-:W-:Y:S02]  /*51a0*/  IMAD R22, R2, 0x2, R0 ;  /* 0x0000000202167824 */ /* 0x000fe400078e0200 */
[----:B---3--:R1:W-:Y:S01]  /*51b0*/  STL [R1+0x4d4], R27 ;  /* 0x0004d41b01007387 */ /* 0x0083e20000100800 */
[----:B------:R-:W-:Y:S01]  /*51c0*/  IMAD.MOV.U32 R25, RZ, RZ, R29 ;  /* 0x000000ffff197224 */ /* 0x000fe200078e001d */
[----:B------:R-:W-:-:S02]  /*51d0*/  PLOP3.LUT P3, PT, PT, PT, UP1, 0x80, 0x8 ;  /* 0x000000000008781c */ /* 0x000fc40003f6f018 */
[----:B----4-:R3:W-:Y:S01]  /*51e0*/  STL [R1+0x3b4], R21 ;  /* 0x0003b41501007387 */ /* 0x0107e20000100800 */
[----:B------:R-:W-:Y:S01]  /*51f0*/  LOP3.LUT R4, R8, 0xa8, RZ, 0xfc, !PT ;  /* 0x000000a808047812 */ /* 0x000fe200078efcff */
[----:B------:R-:W-:Y:S01]  /*5200*/  IMAD R29, R2, 0x2, R22 ;  /* 0x00000002021d7824 */ /* 0x000fe200078e0216 */
[----:B-1----:R-:W-:Y:S02]  /*5210*/  LOP3.LUT R27, R8, 0xaa, RZ, 0xfc, !PT ;  /* 0x000000aa081b7812 */ /* 0x002fe400078efcff */
[C---:B---3--:R-:W-:Y:S01]  /*5220*/  IADD3 R21, P5, PT, R0.reuse, R10, RZ ;  /* 0x0000000a00157210 */ /* 0x048fe20007fbe0ff */
[----:B------:R0:W-:Y:S01]  /*5230*/  STL [R1+0x92c], R12 ;  /* 0x00092c0c01007387 */ /* 0x0001e20000100800 */
[----:B------:R-:W-:Y:S02]  /*5240*/  ISETP.LT.AND P4, PT, R27, UR13, P4 ;  /* 0x0000000d1b007c0c */ /* 0x000fe4000a781270 */
[----:B------:R-:W-:Y:S01]  /*5250*/  LEA.HI.X.SX32 R27, R0, R9, 0x1, P5 ;  /* 0x00000009001b7211 */ /* 0x000fe200028f0eff */
[----:B------:R-:W-:Y:S01]  /*5260*/  STL [R1+0xdfc], R22 ;  /* 0x000dfc1601007387 */ /* 0x000fe20000100800 */
[----:B------:R-:W-:Y:S01]  /*5270*/  ISETP.LT.AND P3, PT, R4, UR13, P3 ;  /* 0x0000000d04007c0c */ /* 0x000fe20009f61270 */
[----:B------:R-:W-:-:S02]  /*5280*/  IMAD R4, R2, 0x2, R29 ;  /* 0x0000000202047824 */ /* 0x000fc400078e021d */
[----:B------:R-:W-:Y:S04]  /*5290*/  STL [R1+0x920], R13 ;  /* 0x0009200d01007387 */ /* 0x000fe80000100800 */
[----:B------:R-:W-:Y:S01]  /*52a0*/  STL [R1+0xdcc], R29 ;  /* 0x000dcc1d01007387 */ /* 0x000fe20000100800 */
[----:B------:R-:W-:-:S03]  /*52b0*/  IMAD R0, R2, 0x2, R4 ;  /* 0x0000000202007824 */ /* 0x000fc600078e0204 */
[----:B------:R1:W-:Y:S04]  /*52c0*/  STL [R1+0x924], R21 ;  /* 0x0009241501007387 */ /* 0x0003e80000100800 */
[----:B------:R3:W-:Y:S01]  /*52d0*/  STL [R1+0x914], R27 ;  /* 0x0009141b01007387 */ /* 0x0007e20000100800 */
[----:B0-----:R-:W-:Y:S01]  /*52e0*/  @P0 IMAD.MOV.U32 R12, RZ, RZ, R21 ;  /* 0x000000ffff0c0224 */ /* 0x001fe200078e0015 */
[----:B-1----:R-:W-:Y:S01]  /*52f0*/  IADD3 R21, P5, PT, R0, R10, RZ ;  /* 0x0000000a00157210 */ /* 0x002fe20007fbe0ff */
[----:B------:R-:W-:Y:S01]  /*5300*/  @P0 IMAD.MOV.U32 R13, RZ, RZ, R27 ;  /* 0x000000ffff0d0224 */ /* 0x000fe200078e001b */
[----:B------:R-:W-:Y:S02]  /*5310*/  PRMT R15, RZ, 0x7610, R15 ;  /* 0x00007610ff0f7816 */ /* 0x000fe4000000000f */
[----:B------:R-:W-:-:S02]  /*5320*/  PRMT R28, RZ, 0x7610, R28 ;  /* 0x00007610ff1c7816 */ /* 0x000fc4000000001c */
[----:B---3--:R-:W-:Y:S02]  /*5330*/  LEA.HI.X.SX32 R27, R0, R9, 0x1, P5 ;  /* 0x00000009001b7211 */ /* 0x008fe400028f0eff */
[----:B------:R-:W3:Y:S01]  /*5340*/  @P0 LDG.E.U8 R15, desc[UR22][R12.64] ;  /* 0x000000160c0f0981 */ /* 0x000ee2000c1e1100 */
[----:B------:R-:W-:-:S03]  /*5350*/  PRMT R17, RZ, 0x7610, R17 ;  /* 0x00007610ff117816 */ /* 0x000fc60000000011 */
[----:B--2---:R0:W-:Y:S02]  /*5360*/  STL [R1+0x358], R5 ;  /* 0x0003580501007387 */ /* 0x0041e40000100800 */
[----:B0-----:R-:W-:-:S04]  /*5370*/  IADD3 R5, P1, PT, R4, R10, RZ ;  /* 0x0000000a04057210 */ /* 0x001fc80007f3e0ff */
[----:B------:R-:W-:Y:S01]  /*5380*/  LEA.HI.X.SX32 R4, R4, R9, 0x1, P1 ;  /* 0x0000000904047211 */ /* 0x000fe200008f0eff */
[----:B------:R0:W-:Y:S04]  /*5390*/  STL [R1+0x918], R5 ;  /* 0x0009180501007387 */ /* 0x0001e80000100800 */
[----:B------:R-:W-:Y:S01]  /*53a0*/  STL [R1+0x91c], R21 ;  /* 0x00091c1501007387 */ /* 0x000fe20000100800 */
[----:B0-----:R-:W-:-:S03]  /*53b0*/  @P3 LOP3.LUT R5, R5, R4, RZ, 0x3c, !PT ;  /* 0x0000000405053212 */ /* 0x001fc600078e3cff */
[----:B------:R0:W-:Y:S02]  /*53c0*/  STL [R1+0x908], R4 ;  /* 0x0009080401007387 */ /* 0x0001e40000100800 */
[----:B0-----:R-:W-:-:S04]  /*53d0*/  @P3 LOP3.LUT R4, R5, R4, RZ, 0x3c, !PT ;  /* 0x0000000405043212 */ /* 0x001fc800078e3cff */
[----:B------:R-:W-:-:S05]  /*53e0*/  @P3 LOP3.LUT R5, R5, R4, RZ, 0x3c, !PT ;  /* 0x0000000405053212 */ /* 0x000fca00078e3cff */
[----:B------:R0:W2:Y:S02]  /*53f0*/  @P3 LDG.E.U8 R28, desc[UR22][R4.64] ;  /* 0x00000016041c3981 */ /* 0x0000a4000c1e1100 */
[----:B0-----:R-:W-:Y:S02]  /*5400*/  @P4 IMAD.MOV.U32 R4, RZ, RZ, R21 ;  /* 0x000000ffff044224 */ /* 0x001fe400078e0015 */
[----:B------:R-:W-:-:S05]  /*5410*/  @P4 IMAD.MOV.U32 R5, RZ, RZ, R27 ;  /* 0x000000ffff054224 */ /* 0x000fca00078e001b */
[----:B------:R0:W4:Y:S04]  /*5420*/  @P4 LDG.E.U8 R17, desc[UR22][R4.64] ;  /* 0x0000001604114981 */ /* 0x000128000c1e1100 */
[----:B---3--:R1:W-:Y:S01]  /*5430*/  STL [R1+0x4d0], R15 ;  /* 0x0004d00f01007387 */ /* 0x0083e20000100800 */
[----:B------:R-:W-:Y:S02]  /*5440*/  LOP3.LUT R21, R8, 0xb0, RZ, 0xfc, !PT ;  /* 0x000000b008157812 */ /* 0x000fe400078efcff */
[----:B------:R-:W-:Y:S01]  /*5450*/  PLOP3.LUT P0, PT, PT, PT, UP1, 0x80, 0x8 ;  /* 0x000000000008781c */ /* 0x000fe20003f0f018 */
[C---:B-1----:R-:W-:Y:S01]  /*5460*/  IMAD R15, R2.reuse, 0x2, R0 ;  /* 0x00000002020f7824 */ /* 0x042fe200078e0200 */
[----:B------:R1:W-:Y:S03]  /*5470*/  STL [R1+0x910], R27 ;  /* 0x0009101b01007387 */ /* 0x0003e60000100800 */
[C---:B------:R-:W-:Y:S01]  /*5480*/  IMAD R0, R2.reuse, 0x4, R15 ;  /* 0x0000000402007824 */ /* 0x040fe200078e020f */
[----:B------:R-:W-:Y:S03]  /*5490*/  STL [R1+0xdec], R15 ;  /* 0x000dec0f01007387 */ /* 0x000fe60000100800 */
[----:B0-----:R-:W-:Y:S01]  /*54a0*/  IMAD R4, R2, 0x2, R0 ;  /* 0x0000000202047824 */ /* 0x001fe200078e0200 */
[----:B------:R-:W-:Y:S01]  /*54b0*/  STL [R1+0xe14], R15 ;  /* 0x000e140f01007387 */ /* 0x000fe20000100800 */
[----:B------:R-:W-:-:S02]  /*54c0*/  PLOP3.LUT P3, PT, PT, PT, UP1, 0x80, 0x8 ;  /* 0x000000000008781c */ /* 0x000fc40003f6f018 */
[----:B------:R-:W-:Y:S01]  /*54d0*/  ISETP.LT.AND P0, PT, R21, UR13, P0 ;  /* 0x0000000d15007c0c */ /* 0x000fe20008701270 */
[----:B------:R-:W-:Y:S01]  /*54e0*/  IMAD R21, R2, 0x2, R4 ;  /* 0x0000000202157824 */ /* 0x000fe200078e0204 */
[----:B-1----:R-:W-:Y:S02]  /*54f0*/  LOP3.LUT R27, R8, 0xb8, RZ, 0xfc, !PT ;  /* 0x000000b8081b7812 */ /* 0x002fe400078efcff */
[----:B------:R-:W-:Y:S02]  /*5500*/  PLOP3.LUT P1, PT, PT, PT, UP1, 0x80, 0x8 ;  /* 0x000000000008781c */ /* 0x000fe40003f2f018 */
[----:B------:R-:W-:Y:S02]  /*5510*/  IADD3 R5, P4, PT, R0, R10, RZ ;  /* 0x0000000a00057210 */ /* 0x000fe40007f9e0ff */
[----:B------:R-:W-:Y:S02]  /*5520*/  ISETP.LT.AND P1, PT, R27, UR13, P1 ;  /* 0x0000000d1b007c0c */ /* 0x000fe40008f21270 */
[----:B------:R-:W-:Y:S01]  /*5530*/  PRMT R24, RZ, 0x7610, R24 ;  /* 0x00007610ff187816 */ /* 0x000fe20000000018 */
[----:B----4-:R0:W-:Y:S02]  /*5540*/  STL [R1+0x4cc], R17 ;  /* 0x0004cc1101007387 */ /* 0x0101e40000100800 */
[----:B0-----:R-:W-:-:S04]  /*5550*/  LOP3.LUT R17, R8, 0xb2, RZ, 0xfc, !PT ;  /* 0x000000b208117812 */ /* 0x001fc800078efcff */
[----:B------:R-:W-:Y:S01]  /*5560*/  ISETP.LT.AND P3, PT, R17, UR13, P3 ;  /* 0x0000000d11007c0c */ /* 0x000fe20009f61270 */
[----:B------:R-:W-:Y:S01]  /*5570*/  IMAD R17, R2, 0x2, R21 ;  /* 0x0000000202117824 */ /* 0x000fe200078e0215 */
[----:B------:R-:W-:Y:S01]  /*5580*/  LEA.HI.X.SX32 R8, R0, R9, 0x1, P4 ;  /* 0x0000000900087211 */ /* 0x000fe200020f0eff */
[----:B------:R-:W-:Y:S01]  /*5590*/  STL [R1+0xdf0], R21 ;  /* 0x000df01501007387 */ /* 0x000fe20000100800 */
[----:B------:R-:W-:-:S03]  /*55a0*/  IADD3 R27, P4, PT, R4, R10, RZ ;  /* 0x0000000a041b7210 */ /* 0x000fc60007f9e0ff */
[----:B------:R-:W-:Y:S04]  /*55b0*/  STL [R1+0x90c], R5 ;  /* 0x00090c0501007387 */ /* 0x000fe80000100800 */
[----:B------:R-:W-:Y:S04]  /*55c0*/  STL [R1+0xd4], R17 ;  /* 0x0000d41101007387 */ /* 0x000fe80000100800 */
[----:B--2---:R0:W-:Y:S02]  /*55d0*/  STL [R1+0x350], R28 ;  /* 0x0003501c01007387 */ /* 0x0041e40000100800 */
[----:B0-----:R-:W-:Y:S01]  /*55e0*/  LEA.HI.X.SX32 R28, R4, R9, 0x1, P4 ;  /* 0x00000009041c7211 */ /* 0x001fe200020f0eff */
[----:B------:R-:W-:-:S02]  /*55f0*/  @P0 IMAD.MOV.U32 R4, RZ, RZ, R5 ;  /* 0x000000ffff040224 */ /* 0x000fc400078e0005 */
[----:B------:R-:W-:-:S05]  /*5600*/  @P0 IMAD.MOV.U32 R5, RZ, RZ, R8 ;  /* 0x000000ffff050224 */ /* 0x000fca00078e0008 */
[----:B------:R0:W2:Y:S01]  /*5610*/  @P0 LDG.E.U8 R24, desc[UR22][R4.64] ;  /* 0x0000001604180981 */ /* 0x0000a2000c1e1100 */
[----:B------:R-:W-:Y:S01]  /*5620*/  IMAD R0, R2, 0x2, R17 ;  /* 0x0000000202007824 */ /* 0x000fe200078e0211 */
[----:B------:R-:W-:Y:S02]  /*5630*/  PRMT R12, RZ, 0x7610, R12 ;  /* 0x00007610ff0c7816 */ /* 0x000fe4000000000c */
[----:B------:R1:W-:Y:S02]  /*5640*/  STL [R1+0x900], R8 ;  /* 0x0009000801007387 */ /* 0x0003e40000100800 */
[C---:B------:R-:W-:Y:S01]  /*5650*/  IADD3 R17, P4, PT, R0.reuse, R10, RZ ;  /* 0x0000000a00117210 */ /* 0x040fe20007f9e0ff */
[----:B0-----:R-:W-:Y:S02]  /*5660*/  @P3 IMAD.MOV.U32 R4, RZ, RZ, R27 ;  /* 0x000000ffff043224 */ /* 0x001fe400078e001b */
[----:B------:R-:W-:Y:S01]  /*5670*/  @P3 IMAD.MOV.U32 R5, RZ, RZ, R28 ;  /* 0x000000ffff053224 */ /* 0x000fe200078e001c */
[----:B------:R-:W-:Y:S04]  /*5680*/  STL [R1+0x904], R27 ;  /* 0x0009041b01007387 */ /* 0x000fe80000100800 */
[----:B------:R-:W-:Y:S04]  /*5690*/  STL [R1+0x7f4], R28 ;  /* 0x0007f41c01007387 */ /* 0x000fe80000100800 */
[----:B------:R0:W3:Y:S04]  /*56a0*/  @P3 LDG.E.U8 R12, desc[UR22][R4.64] ;  /* 0x00000016040c3981 */ /* 0x0000e8000c1e1100 */
[----:B------:R-:W-:Y:S01]  /*56b0*/  STL [R1+0x8fc], R17 ;  /* 0x0008fc1101007387 */ /* 0x000fe20000100800 */
[----:B------:R-:W-:Y:S01]  /*56c0*/  PRMT R13, RZ, 0x7610, R13 ;  /* 0x00007610ff0d7816 */ /* 0x000fe2000000000d */
[----:B0-----:R-:W-:Y:S01]  /*56d0*/  @P1 IMAD.MOV.U32 R4, RZ, RZ, R17 ;  /* 0x000000ffff041224 */ /* 0x001fe200078e0011 */
[----:B-1----:R-:W0:Y:S01]  /*56e0*/  S2R R8, SR_TID.X ;  /* 0x0000000000087919 */ /* 0x002e220000002100 */
[----:B--2---:R1:W-:Y:S02]  /*56f0*/  STL [R1+0x348], R24 ;  /* 0x0003481801007387 */ /* 0x0043e40000100800 */
[----:B-1----:R-:W-:-:S05]  /*5700*/  LEA.HI.X.SX32 R24, R0, R9, 0x1, P4 ;  /* 0x0000000900187211 */ /* 0x002fca00020f0eff */
[----:B------:R-:W-:-:S05]  /*5710*/  @P1 IMAD.MOV.U32 R5, RZ, RZ, R24 ;  /* 0x000000ffff051224 */ /* 0x000fca00078e0018 */
[----:B------:R-:W2:Y:S01]  /*5720*/  @P1 LDG.E.U8 R13, desc[UR22][R4.64] ;  /* 0x00000016040d1981 */ /* 0x000ea2000c1e1100 */
[----:B0-----:R-:W-:-:S04]  /*5730*/  SHF.R.U32.HI R8, RZ, 0x6, R8 ;  /* 0x00000006ff087819 */ /* 0x001fc80000011608 */
[----:B------:R-:W-:Y:S01]  /*5740*/  SGXT.U32 R8, R8, 0x1 ;  /* 0x000000010808781a */ /* 0x000fe20000000000 */
[----:B---3--:R0:W-:Y:S01]  /*5750*/  STL [R1+0x4c8], R12 ;  /* 0x0004c80c01007387 */ /* 0x0081e20000100800 */
[----:B------:R-:W-:Y:S01]  /*5760*/  PLOP3.LUT P0, PT, PT, PT, UP1, 0x80, 0x8 ;  /* 0x000000000008781c */ /* 0x000fe20003f0f018 */
[----:B------:R-:W-:Y:S01]  /*5770*/  IMAD R0, R2, 0x2, R0 ;  /* 0x0000000202007824 */ /* 0x000fe200078e0200 */
[----:B0-----:R-:W-:-:S03]  /*5780*/  LOP3.LUT R12, R8, 0xba, RZ, 0xfc, !PT ;  /* 0x000000ba080c7812 */ /* 0x001fc600078efcff */
[----:B------:R-:W-:Y:S01]  /*5790*/  IMAD R17, R2, 0x2, R0 ;  /* 0x0000000202117824 */ /* 0x000fe200078e0200 */
[----:B------:R-:W-:Y:S02]  /*57a0*/  ISETP.LT.AND P0, PT, R12, UR13, P0 ;  /* 0x0000000d0c007c0c */ /* 0x000fe40008701270 */
[----:B------:R-:W-:Y:S01]  /*57b0*/  IADD3 R12, P4, PT, R0, R10, RZ ;  /* 0x0000000a000c7210 */ /* 0x000fe20007f9e0ff */
[----:B------:R-:W-:Y:S01]  /*57c0*/  STL [R1+0x8f8], R24 ;  /* 0x0008f81801007387 */ /* 0x000fe20000100800 */
[----:B------:R-:W-:-:S03]  /*57d0*/  PRMT R20, RZ, 0x7610, R20 ;  /* 0x00007610ff147816 */ /* 0x000fc60000000014 */
[----:B------:R-:W-:Y:S04]  /*57e0*/  STL [R1+0x8f4], R12 ;  /* 0x0008f40c01007387 */ /* 0x000fe80000100800 */
[----:B------:R-:W-:Y:S04]  /*57f0*/  STL [R1+0xdf4], R17 ;  /* 0x000df41101007387 */ /* 0x000fe80000100800 */
[----:B--2---:R0:W-:Y:S02]  /*5800*/  STL [R1+0x344], R13 ;  /* 0x0003440d01007387 */ /* 0x0041e40000100800 */
[----:B0-----:R-:W-:-:S05]  /*5810*/  LEA.HI.X.SX32 R13, R0, R9, 0x1, P4 ;  /* 0x00000009000d7211 */ /* 0x001fca00020f0eff */
[----:B------:R0:W2:Y:S01]  /*5820*/  @P0 LDG.E.U8 R20, desc[UR22][R12.64] ;  /* 0x000000160c140981 */ /* 0x0000a2000c1e1100 */
[----:B------:R-:W-:Y:S02]  /*5830*/  LOP3.LUT R24, R8, 0xc0, RZ, 0xfc, !PT ;  /* 0x000000c008187812 */ /* 0x000fe400078efcff */
[----:B------:R-:W-:Y:S01]  /*5840*/  PLOP3.LUT P1, PT, PT, PT, UP1, 0x80, 0x8 ;  /* 0x000000000008781c */ /* 0x000fe20003f2f018 */
[----:B------:R-:W-:Y:S01]  /*5850*/  IMAD R4, R2, 0x4, R17 ;  /* 0x0000000402047824 */ /* 0x000fe200078e0211 */
[----:B------:R-:W-:Y:S02]  /*5860*/  LOP3.LUT R5, R8, 0xc2, RZ, 0xfc, !PT ;  /* 0x000000c208057812 */ /* 0x000fe400078efcff */
[----:B------:R-:W-:Y:S02]  /*5870*/  PLOP3.LUT P3, PT, PT, PT, UP1, 0x80, 0x8 ;  /* 0x000000000008781c */ /* 0x000fe40003f6f018 */
[----:B------:R-:W-:Y:S01]  /*5880*/  ISETP.LT.AND P1, PT, R24, UR13, P1 ;  /* 0x0000000d18007c0c */ /* 0x000fe20008f21270 */
[----:B------:R-:W-:Y:S01]  /*5890*/  IMAD R0, R2, 0x2, R4 ;  /* 0x0000000202007824 */ /* 0x000fe200078e0204 */
[----:B------:R-:W-:-:S02]  /*58a0*/  ISETP.LT.AND P3, PT, R5, UR13, P3 ;  /* 0x0000000d05007c0c */ /* 0x000fc40009f61270 */
[-C--:B------:R-:W-:Y:S01]  /*58b0*/  IADD3 R5, P4, PT, R4, R10.reuse, RZ ;  /* 0x0000000a04057210 */ /* 0x080fe20007f9e0ff */
[----:B------:R-:W-:Y:S01]  /*58c0*/  STL [R1+0x800], R13 ;  /* 0x0008000d01007387 */ /* 0x000fe20000100800 */
[----:B------:R-:W-:Y:S02]  /*58d0*/  IADD3 R24, P0, PT, R0, R10, RZ ;  /* 0x0000000a00187210 */ /* 0x000fe40007f1e0ff */
[----:B------:R-:W-:Y:S01]  /*58e0*/  LEA.HI.X.SX32 R4, R4, R9, 0x1, P4 ;  /* 0x0000000904047211 */ /* 0x000fe200020f0eff */
[----:B------:R1:W-:Y:S01]  /*58f0*/  STL [R1+0x818], R5 ;  /* 0x0008180501007387 */ /* 0x0003e20000100800 */
[----:B------:R-:W-:-:S03]  /*5900*/  PRMT R29, RZ, 0x7610, R29 ;  /* 0x00007610ff1d7816 */ /* 0x000fc6000000001d */
[-C--:B-1----:R-:W-:Y:S02]  /*5910*/  @P1 LOP3.LUT R5, R5, R4.reuse, RZ, 0x3c, !PT ;  /* 0x0000000405051212 */ /* 0x082fe400078e3cff */
[----:B------:R-:W-:Y:S02]  /*5920*/  LEA.HI.X.SX32 R27, R0, R9, 0x1, P0 ;  /* 0x00000009001b7211 */ /* 0x000fe400000f0eff */
[----:B------:R-:W-:Y:S02]  /*5930*/  PRMT R19, RZ, 0x7610, R19 ;  /* 0x00007610ff137816 */ /* 0x000fe40000000013 */
[----:B------:R-:W-:Y:S02]  /*5940*/  PLOP3.LUT P0, PT, PT, PT, UP1, 0x80, 0x8 ;  /* 0x000000000008781c */ /* 0x000fe40003f0f018 */
[----:B0-----:R-:W-:Y:S02]  /*5950*/  LOP3.LUT R13, R8, 0xca, RZ, 0xfc, !PT ;  /* 0x000000ca080d7812 */ /* 0x001fe400078efcff */
[----:B------:R-:W-:Y:S01]  /*5960*/  PRMT R11, RZ, 0x7610, R11 ;  /* 0x00007610ff0b7816 */ /* 0x000fe2000000000b */
[----:B--2---:R-:W-:Y:S04]  /*5970*/  STL [R1+0x4c4], R20 ;  /* 0x0004c41401007387 */ /* 0x004fe80000100800 */
[----:B------:R-:W-:Y:S04]  /*5980*/  STL [R1+0x820], R24 ;  /* 0x0008201801007387 */ /* 0x000fe80000100800 */
[----:B------:R0:W-:Y:S02]  /*5990*/  STL [R1+0x814], R4 ;  /* 0x0008140401007387 */ /* 0x0001e40000100800 */
[----:B0-----:R-:W-:-:S04]  /*59a0*/  @P1 LOP3.LUT R4, R5, R4, RZ, 0x3c, !PT ;  /* 0x0000000405041212 */ /* 0x001fc800078e3cff */
[----:B------:R-:W-:Y:S01]  /*59b0*/  @P1 LOP3.LUT R5, R5, R4, RZ, 0x3c, !PT ;  /* 0x0000000405051212 */ /* 0x000fe200078e3cff */
[----:B------:R-:W-:-:S04]  /*59c0*/  IMAD R20, R2, 0x2, R0 ;  /* 0x0000000202147824 */ /* 0x000fc800078e0200 */
[----:B------:R0:W2:Y:S01]  /*59d0*/  @P1 LDG.E.U8 R29, desc[UR22][R4.64] ;  /* 0x00000016041d1981 */ /* 0x0000a2000c1e1100 */
[----:B------:R-:W-:Y:S02]  /*59e0*/  IMAD R28, R2, 0x2, R20 ;  /* 0x00000002021c7824 */ /* 0x000fe400078e0214 */
[----:B0-----:R-:W-:Y:S02]  /*59f0*/  @P3 IMAD.MOV.U32 R4, RZ, RZ, R24 ;  /* 0x000000ffff043224 */ /* 0x001fe400078e0018 */
[----:B------:R-:W-:-:S05]  /*5a00*/  @P3 IMAD.MOV.U32 R5, RZ, RZ, R27 ;  /* 0x000000ffff053224 */ /* 0x000fca00078e001b */
[----:B------:R0:W3:Y:S01]  /*5a10*/  @P3 LDG.E.U8 R19, desc[UR22][R4.64] ;  /* 0x0000001604133981 */ /* 0x0000e2000c1e1100 */
[----:B------:R-:W-:Y:S01]  /*5a20*/  IMAD R0, R2, 0x2, R28 ;  /* 0x0000000202007824 */ /* 0x000fe200078e021c */
[----:B------:R-:W-:Y:S02]  /*5a30*/  PLOP3.LUT P1, PT, PT, PT, UP1, 0x80, 0x8 ;  /* 0x000000000008781c */ /* 0x000fe40003f2f018 */
[----:B0-----:R-:W-:-:S04]  /*5a40*/  LOP3.LUT R5, R8, 0xc8, RZ, 0xfc, !PT ;  /* 0x000000c808057812 */ /* 0x001fc800078efcff */
[----:B------:R-:W-:Y:S02]  /*5a50*/  ISETP.LT.AND P0, PT, R5, UR13, P0 ;  /* 0x0000000d05007c0c */ /* 0x000fe40008701270 */
[C---:B------:R-:W-:Y:S02]  /*5a60*/  IADD3 R12, P4, PT, R0.reuse, R10, RZ ;  /* 0x0000000a000c7210 */ /* 0x040fe40007f9e0ff */
[----:B------:R-:W-:Y:S02]  /*5a70*/  ISETP.LT.AND P1, PT, R13, UR13, P1 ;  /* 0x0000000d0d007c0c */ /* 0x000fe40008f21270 */
[----:B------:R-:W-:-:S07]  /*5a80*/  LEA.HI.X.SX32 R13, R0, R9, 0x1, P4 ;  /* 0x00000009000d7211 */ /* 0x000fce00020f0eff */
[----:B------:R0:W4:Y:S01]  /*5a90*/  @P0 LDG.E.U8 R11, desc[UR22][R12.64] ;  /* 0x000000160c0b0981 */ /* 0x000122000c1e1100 */
[----:B------:R-:W-:-:S03]  /*5aa0*/  IMAD R4, R2, 0x2, R0 ;  /* 0x0000000202047824 */ /* 0x000fc600078e0200 */
[----:B------:R-:W-:Y:S04]  /*5ab0*/  STL [R1+0xde8], R20 ;  /* 0x000de81401007387 */ /* 0x000fe80000100800 */
[----:B------:R-:W-:Y:S04]  /*5ac0*/  STL [R1+0xe00], R20 ;  /* 0x000e001401007387 */ /* 0x000fe80000100800 */
[----:B------:R1:W-:Y:S04]  /*5ad0*/  STL [R1+0x81c], R27 ;  /* 0x00081c1b01007387 */ /* 0x0003e80000100800 */
[----:B------:R0:W-:Y:S01]  /*5ae0*/  STL [R1+0xd0], R28 ;  /* 0x0000d01c01007387 */ /* 0x0001e20000100800 */
[----:B------:R-:W-:-:S02]  /*5af0*/  LOP3.LUT R24, R8, 0xd0, RZ, 0xfc, !PT ;  /* 0x000000d008187812 */ /* 0x000fc400078efcff */
[----:B------:R-:W-:Y:S01]  /*5b00*/  PLOP3.LUT P3, PT, PT, PT, UP1, 0x80, 0x8 ;  /* 0x000000000008781c */ /* 0x000fe20003f6f018 */
[----:B-1----:R-:W-:Y:S02]  /*5b10*/  IMAD.MOV.U32 R27, RZ, RZ, R26 ;  /* 0x000000ffff1b7224 */ /* 0x002fe400078e001a */
[----:B0-----:R-:W-:Y:S01]  /*5b20*/  IMAD.MOV.U32 R28, RZ, RZ, R25 ;  /* 0x000000ffff1c7224 */ /* 0x001fe200078e0019 */
[----:B------:R-:W-:Y:S02]  /*5b30*/  IADD3 R25, P4, PT, R4, R10, RZ ;  /* 0x0000000a04197210 */ /* 0x000fe40007f9e0ff */
[----:B------:R-:W-:Y:S02]  /*5b40*/  ISETP.LT.AND P3, PT, R24, UR13, P3 ;  /* 0x0000000d18007c0c */ /* 0x000fe40009f61270 */
[----:B------:R-:W-:Y:S02]  /*5b50*/  LEA.HI.X.SX32 R26, R4, R9, 0x1, P4 ;  /* 0x00000009041a7211 */ /* 0x000fe400020f0eff */
[----:B------:R-:W-:-:S02]  /*5b60*/  PRMT R23, RZ, 0x7610, R23 ;  /* 0x00007610ff177816 */ /* 0x000fc40000000017 */
[----:B------:R-:W-:Y:S02]  /*5b70*/  PRMT R14, RZ, 0x7610, R14 ;  /* 0x00007610ff0e7816 */ /* 0x000fe4000000000e */
[----:B------:R-:W-:Y:S01]  /*5b80*/  PRMT R15, RZ, 0x7610, R15 ;  /* 0x00007610ff0f7816 */ /* 0x000fe2000000000f */
[----:B---3--:R0:W-:Y:S02]  /*5b90*/  STL [R1+0x4c0], R19 ;  /* 0x0004c01301007387 */ /* 0x0081e40000100800 */
[----:B0-----:R-:W-:-:S04]  /*5ba0*/  IMAD R19, R2, 0x2, R4 ;  /* 0x0000000202137824 */ /* 0x001fc800078e0204 */
[C---:B------:R-:W-:Y:S01]  /*5bb0*/  IMAD R5, R2.reuse, 0x4, R19 ;  /* 0x0000000402057824 */ /* 0x040fe200078e0213 */
[----:B------:R-:W-:Y:S03]  /*5bc0*/  STL [R1+0xde0], R19 ;  /* 0x000de01301007387 */ /* 0x000fe60000100800 */
[C---:B------:R-:W-:Y:S01]  /*5bd0*/  IMAD R0, R2.reuse, 0x2, R5 ;  /* 0x0000000202007824 */ /* 0x040fe200078e0205 */
[----:B------:R-:W-:Y:S04]  /*5be0*/  STL [R1+0xdf8], R19 ;  /* 0x000df81301007387 */ /* 0x000fe80000100800 */
[----:B------:R0:W-:Y:S01]  /*5bf0*/  STL [R1+0x830], R12 ;  /* 0x0008300c01007387 */ /* 0x0001e20000100800 */
[----:B------:R-:W-:-:S03]  /*5c00*/  IMAD R24, R2, 0x2, R0 ;  /* 0x0000000202187824 */ /* 0x000fc600078e0200 */
[----:B--2---:R-:W-:Y:S04]  /*5c10*/  STL [R1+0x338], R29 ;  /* 0x0003381d01007387 */ /* 0x004fe80000100800 */
[----:B------:R1:W-:Y:S01]  /*5c20*/  STL [R1+0x82c], R13 ;  /* 0x00082c0d01007387 */ /* 0x0003e20000100800 */
[----:B0-----:R-:W-:-:S03]  /*5c30*/  @P1 IMAD.MOV.U32 R12, RZ, RZ, R25 ;  /* 0x000000ffff0c1224 */ /* 0x001fc600078e0019 */
[----:B------:R-:W-:Y:S01]  /*5c40*/  STL [R1+0x838], R25 ;  /* 0x0008381901007387 */ /* 0x000fe20000100800 */
[----:B------:R-:W-:-:S03]  /*5c50*/  IADD3 R4, P0, PT, R5, R10, RZ ;  /* 0x0000000a05047210 */ /* 0x000fc60007f1e0ff */
[----:B------:R-:W-:Y:S01]  /*5c60*/  STL [R1+0x834], R26 ;  /* 0x0008341a01007387 */ /* 0x000fe20000100800 */
[----:B-1----:R-:W-:-:S03]  /*5c70*/  @P1 IMAD.MOV.U32 R13, RZ, RZ, R26 ;  /* 0x000000ffff0d1224 */ /* 0x002fc600078e001a */
[----:B----4-:R0:W-:Y:S01]  /*5c80*/  STL [R1+0x2e0], R11 ;  /* 0x0002e00b01007387 */ /* 0x0101e20000100800 */
[----:B------:R-:W-:-:S03]  /*5c90*/  LEA.HI.X.SX32 R5, R5, R9, 0x1, P0 ;  /* 0x0000000905057211 */ /* 0x000fc600000f0eff */
[----:B------:R-:W-:Y:S04]  /*5ca0*/  STL [R1+0xde4], R24 ;  /* 0x000de41801007387 */ /* 0x000fe80000100800 */
[----:B------:R1:W2:Y:S01]  /*5cb0*/  @P1 LDG.E.U8 R23, desc[UR22][R12.64] ;  /* 0x000000160c171981 */ /* 0x0002a2000c1e1100 */
[C---:B0-----:R-:W-:Y:S01]  /*5cc0*/  IMAD R11, R2.reuse, 0x2, R24 ;  /* 0x00000002020b7824 */ /* 0x041fe200078e0218 */
[----:B------:R-:W-:Y:S02]  /*5cd0*/  PLOP3.LUT P0, PT, PT, PT, UP1, 0x80, 0x8 ;  /* 0x000000000008781c */ /* 0x000fe40003f0f018 */
[----:B------:R0:W3:Y:S04]  /*5ce0*/  @P3 LDG.E.U8 R14, desc[UR22][R4.64] ;  /* 0x00000016040e3981 */ /* 0x0000e8000c1e1100 */
[----:B------:R4:W-:Y:S01]  /*5cf0*/  STL [R1+0xcc], R11 ;  /* 0x0000cc0b01007387 */ /* 0x0009e20000100800 */
[----:B-1----:R-:W-:-:S03]  /*5d00*/  IMAD R12, R2, 0x2, R11 ;  /* 0x00000002020c7824 */ /* 0x002fc600078e020b */
[----:B------:R-:W-:Y:S01]  /*5d10*/  STL [R1+0x850], R4 ;  /* 0x0008500401007387 */ /* 0x000fe20000100800 */
[----:B----4-:R-:W-:-:S03]  /*5d20*/  LOP3.LUT R11, R8, 0xd2, RZ, 0xfc, !PT ;  /* 0x000000d2080b7812 */ /* 0x010fc600078efcff */
[----:B------:R0:W-:Y:S01]  /*5d30*/  STL [R1+0x84c], R5 ;  /* 0x00084c0501007387 */ /* 0x0001e20000100800 */
[----:B------:R-:W-:Y:S02]  /*5d40*/  ISETP.LT.AND P0, PT, R11, UR13, P0 ;  /* 0x0000000d0b007c0c */ /* 0x000fe40008701270 */
[----:B------:R-:W-:Y:S02]  /*5d50*/  LOP3.LUT R25, R8, 0xd8, RZ, 0xfc, !PT ;  /* 0x000000d808197812 */ /* 0x000fe400078efcff */
[----:B0-----:R-:W-:Y:S02]  /*5d60*/  IADD3 R5, P4, PT, R0, R10, RZ ;  /* 0x0000000a00057210 */ /* 0x001fe40007f9e0ff */
[----:B------:R-:W-:Y:S02]  /*5d70*/  LOP3.LUT R24, R8, 0xe0, RZ, 0xfc, !PT ;  /* 0x000000e008187812 */ /* 0x000fe400078efcff */
[----:B------:R-:W-:Y:S02]  /*5d80*/  PLOP3.LUT P1, PT, PT, PT, UP1, 0x80, 0x8 ;  /* 0x000000000008781c */ /* 0x000fe40003f2f018 */
[----:B------:R-:W-:-:S02]  /*5d90*/  PLOP3.LUT P3, PT, PT, PT, UP1, 0x80, 0x8 ;  /* 0x000000000008781c */ /* 0x000fc40003f6f018 */
[----:B------:R-:W-:Y:S02]  /*5da0*/  LEA.HI.X.SX32 R11, R0, R9, 0x1, P4 ;  /* 0x00000009000b7211 */ /* 0x000fe400020f0eff */
[----:B------:R-:W-:Y:S02]  /*5db0*/  ISETP.LT.AND P1, PT, R25, UR13, P1 ;  /* 0x0000000d19007c0c */ /* 0x000fe40008f21270 */
[----:B------:R-:W-:Y:S01]  /*5dc0*/  ISETP.LT.AND P3, PT, R24, UR13, P3 ;  /* 0x0000000d18007c0c */ /* 0x000fe20009f61270 */
[----:B------:R-:W-:Y:S02]  /*5dd0*/  @P0 IMAD.MOV.U32 R24, RZ, RZ, R5 ;  /* 0x000000ffff180224 */ /* 0x000fe400078e0005 */
[----:B------:R-:W-:-:S05]  /*5de0*/  @P0 IMAD.MOV.U32 R25, RZ, RZ, R11 ;  /* 0x000000ffff190224 */ /* 0x000fca00078e000b */
[----:B------:R0:W4:Y:S01]  /*5df0*/  @P0 LDG.E.U8 R15, desc[UR22][R24.64] ;  /* 0x00000016180f0981 */ /* 0x000122000c1e1100 */
[C---:B------:R-:W-:Y:S01]  /*5e00*/  IMAD R13, R2.reuse, 0x2, R12 ;  /* 0x00000002020d7824 */ /* 0x040fe200078e020c */
[----:B------:R-:W-:Y:S02]  /*5e10*/  PRMT R22, RZ, 0x7610, R22 ;  /* 0x00007610ff167816 */ /* 0x000fe40000000016 */
[----:B--2---:R1:W-:Y:S02]  /*5e20*/  STL [R1+0x4bc], R23 ;  /* 0x0004bc1701007387 */ /* 0x0043e40000100800 */
[----:B-1----:R-:W-:-:S04]  /*5e30*/  IMAD R23, R2, 0x2, R13 ;  /* 0x0000000202177824 */ /* 0x002fc800078e020d */
[C---:B------:R-:W-:Y:S01]  /*5e40*/  IMAD R4, R2.reuse, 0x4, R23 ;  /* 0x0000000402047824 */ /* 0x040fe200078e0217 */
[----:B------:R-:W-:Y:S04]  /*5e50*/  STL [R1+0xe08], R23 ;  /* 0x000e081701007387 */ /* 0x000fe80000100800 */
[----:B---3--:R1:W-:Y:S02]  /*5e60*/  STL [R1+0x2d4], R14 ;  /* 0x0002d40e01007387 */ /* 0x0083e40000100800 */
[C---:B-1----:R-:W-:Y:S02]  /*5e70*/  IMAD R14, R2.reuse, 0x2, R4 ;  /* 0x00000002020e7824 */ /* 0x042fe400078e0204 */
[----:B------:R1:W-:Y:S02]  /*5e80*/  STL [R1+0x858], R5 ;  /* 0x0008580501007387 */ /* 0x0003e40000100800 */
[----:B------:R-:W-:Y:S01]  /*5e90*/  IMAD R26, R2, 0x2, R14 ;  /* 0x00000002021a7824 */ /* 0x000fe200078e020e */
[----:B------:R-:W-:Y:S01]  /*5ea0*/  IADD3 R23, P4, PT, R12, R10, RZ ;  /* 0x0000000a0c177210 */ /* 0x000fe20007f9e0ff */
[----:B------:R-:W-:Y:S02]  /*5eb0*/  STL [R1+0x854], R11 ;  /* 0x0008540b01007387 */ /* 0x000fe40000100800 */
[----:B-1----:R-:W-:-:S02]  /*5ec0*/  IMAD R5, R2, 0x2, R26 ;  /* 0x0000000202057824 */ /* 0x002fc400078e021a */
[----:B------:R-:W-:Y:S04]  /*5ed0*/  STL [R1+0xe0c], R26 ;  /* 0x000e0c1a01007387 */ /* 0x000fe80000100800 */
[----:B------:R-:W-:Y:S01]  /*5ee0*/  STL [R1+0x868], R23 ;  /* 0x0008681701007387 */ /* 0x000fe20000100800 */
[----:B0-----:R-:W-:-:S03]  /*5ef0*/  LEA.HI.X.SX32 R24, R12, R9, 0x1, P4 ;  /* 0x000000090c187211 */ /* 0x001fc600020f0eff */
[----:B------:R-:W-:Y:S04]  /*5f00*/  STL [R1+0xc8], R5 ;  /* 0x0000c80501007387 */ /* 0x000fe80000100800 */
[----:B----4-:R0:W-:Y:S01]  /*5f10*/  STL [R1+0x4b4], R15 ;  /* 0x0004b40f01007387 */ /* 0x0101e20000100800 */
[----:B------:R-:W-:Y:S01]  /*5f20*/  @P1 IMAD.MOV.U32 R25, RZ, RZ, R24 ;  /* 0x000000ffff191224 */ /* 0x000fe200078e0018 */
[----:B0-----:R-:W-:-:S05]  /*5f30*/  IADD3 R15, P0, PT, R4, R10, RZ ;  /* 0x0000000a040f7210 */ /* 0x001fca0007f1e0ff */
[----:B------:R-:W-:Y:S04]  /*5f40*/  STL [R1+0x888], R15 ;  /* 0x0008880f01007387 */ /* 0x000fe80000100800 */
[----:B------:R0:W-:Y:S02]  /*5f50*/  STL [R1+0x864], R24 ;  /* 0x0008641801007387 */ /* 0x0001e40000100800 */
[----:B0-----:R-:W-:-:S05]  /*5f60*/  @P1 IMAD.MOV.U32 R24, RZ, RZ, R23 ;  /* 0x000000ffff181224 */ /* 0x001fca00078e0017 */
[----:B------:R-:W2:Y:S01]  /*5f70*/  @P1 LDG.E.U8 R22, desc[UR22][R24.64] ;  /* 0x0000001618161981 */ /* 0x000ea2000c1e1100 */
[----:B------:R-:W-:Y:S02]  /*5f80*/  LEA.HI.X.SX32 R12, R4, R9, 0x1, P0 ;  /* 0x00000009040c7211 */ /* 0x000fe400000f0eff */
[----:B------:R-:W-:-:S03]  /*5f90*/  PRMT R0, RZ, 0x7610, R0 ;  /* 0x00007610ff007816 */ /* 0x000fc60000000000 */
[----:B------:R-:W-:Y:S01]  /*5fa0*/  STL [R1+0x884], R12 ;  /* 0x0008840c01007387 */ /* 0x000fe20000100800 */
[----:B------:R-:W-:-:S03]  /*5fb0*/  @P3 IMAD.MOV.U32 R23, RZ, RZ, R12 ;  /* 0x000000ffff173224 */ /* 0x000fc600078e000c */
[----:B--2---:R0:W-:Y:S01]  /*5fc0*/  STL [R1+0x2bc], R22 ;  /* 0x0002bc1601007387 */ /* 0x0041e20000100800 */
[----:B------:R-:W-:-:S03]  /*5fd0*/  IMAD R5, R2, 0x2, R5 ;  /* 0x0000000202057824 */ /* 0x000fc600078e0205 */
[----:B------:R-:W2:Y:S01]  /*5fe0*/  LDL R24, [R1+0x40] ;  /* 0x0000400001187983 */ /* 0x000ea20000100800 */
[----:B0-----:R-:W-:-:S05]  /*5ff0*/  @P3 IMAD.MOV.U32 R22, RZ, RZ, R15 ;  /* 0x000000ffff163224 */ /* 0x001fca00078e000f */
[----:B------:R0:W3:Y:S01]  /*6000*/  @P3 LDG.E.U8 R0, desc[UR22][R22.64] ;  /* 0x0000001616003981 */ /* 0x0000e2000c1e1100 */
[----:B------:R-:W-:-:S04]  /*6010*/  IMAD R4, R2, 0x2, R5 ;  /* 0x0000000202047824 */ /* 0x000fc800078e0205 */
[----:B------:R-:W-:Y:S01]  /*6020*/  IMAD R25, R2, 0x2, R4 ;  /* 0x0000000202197824 */ /* 0x000fe200078e0204 */
[C---:B------:R-:W-:Y:S01]  /*6030*/  LOP3.LUT R15, R8.reuse, 0xf0, RZ, 0xfc, !PT ;  /* 0x000000f0080f7812 */ /* 0x040fe200078efcff */
[----:B------:R-:W-:Y:S01]  /*6040*/  IMAD.MOV.U32 R11, RZ, RZ, R28 ;  /* 0x000000ffff0b7224 */ /* 0x000fe200078e001c */
[----:B------:R-:W-:Y:S01]  /*6050*/  PLOP3.LUT P3, PT, PT, PT, UP1, 0x80, 0x8 ;  /* 0x000000000008781c */ /* 0x000fe20003f6f018 */
[----:B------:R-:W-:Y:S01]  /*6060*/  IMAD.MOV.U32 R28, RZ, RZ, R52 ;  /* 0x000000ffff1c7224 */ /* 0x000fe200078e0034 */
[----:B0-----:R-:W-:Y:S02]  /*6070*/  LOP3.LUT R22, R8, 0xe8, RZ, 0xfc, !PT ;  /* 0x000000e808167812 */ /* 0x001fe400078efcff */
[----:B------:R-:W-:Y:S02]  /*6080*/  PLOP3.LUT P0, PT, PT, PT, UP1, 0x80, 0x8 ;  /* 0x000000000008781c */ /* 0x000fe40003f0f018 */
[----:B------:R-:W-:Y:S01]  /*6090*/  ISETP.LT.AND P3, PT, R15, UR13, P3 ;  /* 0x0000000d0f007c0c */ /* 0x000fe20009f61270 */
[----:B------:R-:W-:-:S02]  /*60a0*/  IMAD.MOV.U32 R15, RZ, RZ, R27 ;  /* 0x000000ffff0f7224 */ /* 0x000fc400078e001b */
[----:B------:R-:W-:Y:S01]  /*60b0*/  IMAD.MOV.U32 R29, RZ, RZ, R28 ;  /* 0x000000ffff1d7224 */ /* 0x000fe200078e001c */
[----:B------:R-:W-:Y:S01]  /*60c0*/  ISETP.LT.AND P0, PT, R22, UR13, P0 ;  /* 0x0000000d16007c0c */ /* 0x000fe20008701270 */
[----:B------:R-:W-:Y:S01]  /*60d0*/  IMAD.MOV.U32 R28, RZ, RZ, R50 ;  /* 0x000000ffff1c7224 */ /* 0x000fe200078e0032 */
[----:B------:R-:W-:Y:S01]  /*60e0*/  IADD3 R50, P4, PT, R5, R10, RZ ;  /* 0x0000000a05327210 */ /* 0x000fe20007f9e0ff */
[----:B------:R-:W-:Y:S01]  /*60f0*/  IMAD.MOV.U32 R22, RZ, RZ, R51 ;  /* 0x000000ffff167224 */ /* 0x000fe200078e0033 */
[----:B------:R-:W-:Y:S01]  /*6100*/  PRMT R53, RZ, 0x7610, R53 ;  /* 0x00007610ff357816 */ /* 0x000fe20000000035 */
[----:B---3--:R0:W-:Y:S02]  /*6110*/  STL [R1+0x2cc], R0 ;  /* 0x0002cc0001007387 */ /* 0x0081e40000100800 */
[----:B0-----:R-:W-:-:S04]  /*6120*/  IMAD R0, R2, 0x4, R25 ;  /* 0x0000000402007824 */ /* 0x001fc800078e0219 */
[----:B------:R-:W-:-:S04]  /*6130*/  IMAD R12, R2, 0x2, R0 ;  /* 0x00000002020c7824 */ /* 0x000fc800078e0200 */
[C---:B------:R-:W-:Y:S01]  /*6140*/  IMAD R27, R2.reuse, 0x2, R12 ;  /* 0x00000002021b7824 */ /* 0x040fe200078e020c */
[----:B------:R-:W-:Y:S03]  /*6150*/  STL [R1+0xe18], R25 ;  /* 0x000e181901007387 */ /* 0x000fe60000100800 */
[----:B------:R-:W-:Y:S01]  /*6160*/  IMAD R51, R2, 0x2, R27 ;  /* 0x0000000202337824 */ /* 0x000fe200078e021b */
[----:B------:R-:W-:Y:S04]  /*6170*/  STL [R1+0x8a0], R50 ;  /* 0x0008a03201007387 */ /* 0x000fe80000100800 */
[----:B------:R-:W-:Y:S04]  /*6180*/  STL [R1+0xdd8], R27 ;  /* 0x000dd81b01007387 */ /* 0x000fe80000100800 */
[----:B------:R0:W-:Y:S02]  /*6190*/  STL [R1+0x74], R51 ;  /* 0x0000743301007387 */ /* 0x0001e40000100800 */
[----:B0-----:R-:W-:-:S05]  /*61a0*/  LEA.HI.X.SX32 R51, R5, R9, 0x1, P4 ;  /* 0x0000000905337211 */ /* 0x001fca00020f0eff */
[----:B------:R-:W3:Y:S01]  /*61b0*/  @P0 LDG.E.U8 R53, desc[UR22][R50.64] ;  /* 0x0000001632350981 */ /* 0x000ee2000c1e1100 */
[----:B------:R-:W-:Y:S02]  /*61c0*/  LOP3.LUT R52, R8, 0xf8, RZ, 0xfc, !PT ;  /* 0x000000f808347812 */ /* 0x000fe400078efcff */
[----:B------:R-:W-:Y:S02]  /*61d0*/  PLOP3.LUT P1, PT, PT, PT, UP1, 0x80, 0x8 ;  /* 0x000000000008781c */ /* 0x000fe40003f2f018 */
[----:B------:R-:W-:Y:S02]  /*61e0*/  IADD3 R23, P5, PT, R0, R10, RZ ;  /* 0x0000000a00177210 */ /* 0x000fe40007fbe0ff */
[----:B------:R-:W-:Y:S02]  /*61f0*/  ISETP.LT.AND P1, PT, R52, UR13, P1 ;  /* 0x0000000d34007c0c */ /* 0x000fe40008f21270 */
[----:B------:R-:W-:Y:S01]  /*6200*/  LEA.HI.X.SX32 R52, R0, R9, 0x1, P5 ;  /* 0x0000000900347211 */ /* 0x000fe200028f0eff */
[----:B------:R-:W-:Y:S04]  /*6210*/  STL [R1+0xe1c], R27 ;  /* 0x000e1c1b01007387 */ /* 0x000fe80000100800 */
[----:B------:R-:W-:Y:S04]  /*6220*/  STL [R1+0x8c0], R23 ;  /* 0x0008c01701007387 */ /* 0x000fe80000100800 */
[----:B------:R0:W-:Y:S01]  /*6230*/  STL [R1+0x89c], R51 ;  /* 0x00089c3301007387 */ /* 0x0001e20000100800 */
[----:B------:R-:W-:-:S03]  /*6240*/  PRMT R5, RZ, 0x7610, R5 ;  /* 0x00007610ff057816 */ /* 0x000fc60000000005 */
[----:B------:R-:W-:Y:S04]  /*6250*/  STL [R1+0x8bc], R52 ;  /* 0x0008bc3401007387 */ /* 0x000fe80000100800 */
[----:B0-----:R-:W4:Y:S04]  /*6260*/  LDL.LU.64 R50, [R1+0xe68] ;  /* 0x000e680001327983 */ /* 0x001f280000300a00 */
[----:B---3--:R0:W-:Y:S02]  /*6270*/  STL [R1+0x2c4], R53 ;  /* 0x0002c43501007387 */ /* 0x0081e40000100800 */
[----:B0-----:R-:W-:-:S02]  /*6280*/  @P3 IMAD.MOV.U32 R53, RZ, RZ, R52 ;  /* 0x000000ffff353224 */ /* 0x001fc400078e0034 */
[----:B------:R-:W-:-:S05]  /*6290*/  @P3 IMAD.MOV.U32 R52, RZ, RZ, R23 ;  /* 0x000000ffff343224 */ /* 0x000fca00078e0017 */
[----:B------:R0:W3:Y:S01]  /*62a0*/  @P3 LDG.E.U8 R5, desc[UR22][R52.64] ;  /* 0x0000001634053981 */ /* 0x0000e2000c1e1100 */
[----:B------:R-:W-:-:S04]  /*62b0*/  IMAD R27, R2, 0x2, R27 ;  /* 0x00000002021b7824 */ /* 0x000fc800078e021b */
[----:B------:R-:W-:-:S05]  /*62c0*/  IMAD R0, R2, 0x2, R27 ;  /* 0x0000000202007824 */ /* 0x000fca00078e021b */
[----:B------:R-:W-:-:S04]  /*62d0*/  IADD3 R27, P0, PT, R0, R10, RZ ;  /* 0x0000000a001b7210 */ /* 0x000fc80007f1e0ff */
[----:B0-----:R-:W-:Y:S01]  /*62e0*/  LEA.HI.X.SX32 R52, R0, R9, 0x1, P0 ;  /* 0x0000000900347211 */ /* 0x001fe200000f0eff */
[----:B------:R-:W-:Y:S01]  /*62f0*/  STL [R1+0x8d8], R27 ;  /* 0x0008d81b01007387 */ /* 0x000fe20000100800 */
[----:B------:R-:W-:-:S03]  /*6300*/  PRMT R26, RZ, 0x7610, R26 ;  /* 0x00007610ff1a7816 */ /* 0x000fc6000000001a */
[----:B------:R-:W-:Y:S01]  /*6310*/  @P1 IMAD.MOV.U32 R53, RZ, RZ, R52 ;  /* 0x000000ffff351224 */ /* 0x000fe200078e0034 */
[----:B---3--:R-:W-:Y:S04]  /*6320*/  STL [R1+0x2c8], R5 ;  /* 0x0002c80501007387 */ /* 0x008fe80000100800 */
[----:B------:R0:W-:Y:S02]  /*6330*/  STL [R1+0x8d4], R52 ;  /* 0x0008d43401007387 */ /* 0x0001e40000100800 */
[----:B0-----:R-:W-:-:S05]  /*6340*/  @P1 IMAD.MOV.U32 R52, RZ, RZ, R27 ;  /* 0x000000ffff341224 */ /* 0x001fca00078e001b */
[----:B------:R-:W3:Y:S01]  /*6350*/  @P1 LDG.E.U8 R26, desc[UR22][R52.64] ;  /* 0x00000016341a1981 */ /* 0x000ee2000c1e1100 */
[----:B------:R-:W-:Y:S01]  /*6360*/  LOP3.LUT R23, R8, 0xda, RZ, 0xfc, !PT ;  /* 0x000000da08177812 */ /* 0x000fe200078efcff */
[----:B--2---:R-:W-:Y:S01]  /*6370*/  VIADD R5, R24, 0x3a ;  /* 0x0000003a18057836 */ /* 0x004fe20000000000 */
[----:B------:R-:W-:-:S04]  /*6380*/  PLOP3.LUT P0, PT, PT, PT, UP1, 0x80, 0x8 ;  /* 0x000000000008781c */ /* 0x000fc80003f0f018 */
[----:B------:R-:W-:Y:S01]  /*6390*/  ISETP.LT.AND P0, PT, R23, UR13, P0 ;  /* 0x0000000d17007c0c */ /* 0x000fe20008701270 */
[----:B------:R-:W-:Y:S04]  /*63a0*/  STL [R1+0x120], R5 ;  /* 0x0001200501007387 */ /* 0x000fe80000100800 */
[----:B------:R-:W2:Y:S01]  /*63b0*/  LDL.LU.64 R52, [R1+0xe60] ;  /* 0x000e600001347983 */ /* 0x000ea20000300a00 */
[----:B------:R-:W-:Y:S02]  /*63c0*/  PRMT R25, RZ, 0x7610, R25 ;  /* 0x00007610ff197816 */ /* 0x000fe40000000019 */
[----:B------:R-:W-:Y:S01]  /*63d0*/  ISETP.GT.U32.AND P6, PT, R6, R30, PT ;  /* 0x0000001e0600720c */ /* 0x000fe20003fc4070 */
[----:B---3--:R0:W-:Y:S02]  /*63e0*/  STL [R1+0x2c0], R26 ;  /* 0x0002c01a01007387 */ /* 0x0081e40000100800 */
[----:B0-----:R-:W-:-:S04]  /*63f0*/  IADD3 R26, P1, PT, R13, R10, RZ ;  /* 0x0000000a0d1a7210 */ /* 0x001fc80007f3e0ff */
[----:B------:R-:W-:-:S05]  /*6400*/  LEA.HI.X.SX32 R27, R13, R9, 0x1, P1 ;  /* 0x000000090d1b7211 */ /* 0x000fca00008f0eff */
[----:B------:R0:W3:Y:S01]  /*6410*/  @P0 LDG.E.U8 R25, desc[UR22][R26.64] ;  /* 0x000000161a190981 */ /* 0x0000e2000c1e1100 */
[----:B------:R-:W-:Y:S01]  /*6420*/  @!P6 IMAD.IADD R30, R30, 0x1, -R6 ;  /* 0x000000011e1ee824 */ /* 0x000fe200078e0a06 */
[----:B------:R-:W-:Y:S02]  /*6430*/  LOP3.LUT R23, R8, 0xe2, RZ, 0xfc, !PT ;  /* 0x000000e208177812 */ /* 0x000fe400078efcff */
[----:B------:R-:W-:Y:S01]  /*6440*/  PLOP3.LUT P6, PT, PT, PT, UP1, 0x80, 0x8 ;  /* 0x000000000008781c */ /* 0x000fe20003fcf018 */
[----:B------:R0:W-:Y:S03]  /*6450*/  STL [R1+0x870], R26 ;  /* 0x0008701a01007387 */ /* 0x0001e60000100800 */
[----:B------:R-:W-:Y:S02]  /*6460*/  ISETP.LT.AND P0, PT, R23, UR13, P6 ;  /* 0x0000000d17007c0c */ /* 0x000fe4000b701270 */
[----:B------:R-:W-:Y:S01]  /*6470*/  IADD3 R23, P6, PT, R14, R10, RZ ;  /* 0x0000000a0e177210 */ /* 0x000fe20007fde0ff */
[----:B------:R-:W-:Y:S04]  /*6480*/  STL [R1+0xe5c], R30 ;  /* 0x000e5c1e01007387 */ /* 0x000fe80000100800 */
[----:B------:R-:W-:Y:S04]  /*6490*/  STL [R1+0x86c], R27 ;  /* 0x00086c1b01007387 */ /* 0x000fe80000100800 */
[----:B------:R-:W-:Y:S01]  /*64a0*/  STL [R1+0x890], R23 ;  /* 0x0008901701007387 */ /* 0x000fe20000100800 */
[----:B------:R-:W-:Y:S01]  /*64b0*/  PRMT R20, RZ, 0x7610, R20 ;  /* 0x00007610ff147816 */ /* 0x000fe20000000014 */
[----:B0-----:R-:W-:Y:S01]  /*64c0*/  @P0 IMAD.MOV.U32 R26, RZ, RZ, R23 ;  /* 0x000000ffff1a0224 */ /* 0x001fe200078e0017 */
[----:B------:R-:W-:Y:S01]  /*64d0*/  ISETP.GT.U32.AND P3, PT, R6, R33, PT ;  /* 0x000000210600720c */ /* 0x000fe20003f64070 */
[----:B---3--:R0:W-:Y:S02]  /*64e0*/  STL [R1+0x430], R25 ;  /* 0x0004301901007387 */ /* 0x0081e40000100800 */
[----:B0-----:R-:W-:-:S05]  /*64f0*/  LEA.HI.X.SX32 R25, R14, R9, 0x1, P6 ;  /* 0x000000090e197211 */ /* 0x001fca00030f0eff */
[----:B------:R-:W-:-:S05]  /*6500*/  @P0 IMAD.MOV.U32 R27, RZ, RZ, R25 ;  /* 0x000000ffff1b0224 */ /* 0x000fca00078e0019 */
[----:B------:R-:W3:Y:S01]  /*6510*/  @P0 LDG.E.U8 R20, desc[UR22][R26.64] ;  /* 0x000000161a140981 */ /* 0x000ee2000c1e1100 */
[----:B------:R-:W-:Y:S01]  /*6520*/  @!P3 IMAD.IADD R33, R33, 0x1, -R6 ;  /* 0x000000012121b824 */ /* 0x000fe200078e0a06 */
[----:B------:R-:W-:Y:S02]  /*6530*/  ISETP.GT.U32.AND P3, PT, R6, R36, PT ;  /* 0x000000240600720c */ /* 0x000fe40003f64070 */
[----:B------:R-:W-:-:S05]  /*6540*/  IABS R5, R5 ;  /* 0x0000000500057213 */ /* 0x000fca0000000000 */
[----:B------:R-:W-:-:S06]  /*6550*/  IMAD.HI.U32 R13, R7, R5, RZ ;  /* 0x00000005070d7227 */ /* 0x000fcc00078e00ff */
[--C-:B------:R-:W-:Y:S01]  /*6560*/  @!P3 IMAD.IADD R36, R36, 0x1, -R6.reuse ;  /* 0x000000012424b824 */ /* 0x100fe200078e0a06 */
[----:B------:R-:W-:Y:S01]  /*6570*/  ISETP.GT.U32.AND P3, PT, R6, R41, PT ;  /* 0x000000290600720c */ /* 0x000fe20003f64070 */
[----:B------:R-:W-:Y:S01]  /*6580*/  IMAD.MOV R13, RZ, RZ, -R13 ;  /* 0x000000ffff0d7224 */ /* 0x000fe200078e0a0d */
[----:B------:R-:W-:Y:S02]  /*6590*/  LOP3.LUT R23, R8, 0xea, RZ, 0xfc, !PT ;  /* 0x000000ea08177812 */ /* 0x000fe400078efcff */
[----:B------:R-:W-:Y:S01]  /*65a0*/  PLOP3.LUT P0, PT, PT, PT, UP1, 0x80, 0x8 ;  /* 0x000000000008781c */ /* 0x000fe20003f0f018 */
[----:B------:R-:W-:Y:S02]  /*65b0*/  IMAD R13, R6, R13, R5 ;  /* 0x0000000d060d7224 */ /* 0x000fe400078e0205 */
[----:B------:R-:W-:Y:S01]  /*65c0*/  VIADD R5, R24, 0x3b ;  /* 0x0000003b18057836 */ /* 0x000fe20000000000 */
[----:B------:R-:W-:Y:S01]  /*65d0*/  ISETP.LT.AND P0, PT, R23, UR13, P0 ;  /* 0x0000000d17007c0c */ /* 0x000fe20008701270 */
[----:B------:R-:W-:Y:S04]  /*65e0*/  STL [R1+0xe20], R14 ;  /* 0x000e200e01007387 */ /* 0x000fe80000100800 */
[----:B------:R-:W-:Y:S01]  /*65f0*/  @!P3 IMAD.IADD R41, R41, 0x1, -R6 ;  /* 0x000000012929b824 */ /* 0x000fe200078e0a06 */
[----:B------:R-:W-:Y:S01]  /*6600*/  IADD3 R23, P3, PT, R4, R10, RZ ;  /* 0x0000000a04177210 */ /* 0x000fe20007f7e0ff */
[----:B------:R-:W-:Y:S04]  /*6610*/  STL [R1+0x88c], R25 ;  /* 0x00088c1901007387 */ /* 0x000fe80000100800 */
[----:B------:R-:W-:Y:S04]  /*6620*/  STL [R1+0x118], R5 ;  /* 0x0001180501007387 */ /* 0x000fe80000100800 */
[----:B------:R0:W-:Y:S01]  /*6630*/  STL [R1+0xe28], R24 ;  /* 0x000e281801007387 */ /* 0x0001e20000100800 */
[----:B------:R-:W-:-:S02]  /*6640*/  PRMT R21, RZ, 0x7610, R21 ;  /* 0x00007610ff157816 */ /* 0x000fc40000000015 */
[----:B0-----:R-:W-:-:S05]  /*6650*/  LEA.HI.X.SX32 R24, R4, R9, 0x1, P3 ;  /* 0x0000000904187211 */ /* 0x001fca00018f0eff */
[----:B------:R-:W-:Y:S01]  /*6660*/  @P0 IMAD.MOV.U32 R25, RZ, RZ, R24 ;  /* 0x000000ffff190224 */ /* 0x000fe200078e0018 */
[----:B---3--:R-:W-:Y:S04]  /*6670*/  STL [R1+0x42c], R20 ;  /* 0x00042c1401007387 */ /* 0x008fe80000100800 */
[----:B------:R-:W-:Y:S04]  /*6680*/  STL [R1+0x8a8], R23 ;  /* 0x0008a81701007387 */ /* 0x000fe80000100800 */
[----:B------:R0:W-:Y:S02]  /*6690*/  STL [R1+0x8a4], R24 ;  /* 0x0008a41801007387 */ /* 0x0001e40000100800 */
[----:B0-----:R-:W-:-:S05]  /*66a0*/  @P0 IMAD.MOV.U32 R24, RZ, RZ, R23 ;  /* 0x000000ffff180224 */ /* 0x001fca00078e0017 */
[----:B------:R-:W3:Y:S01]  /*66b0*/  @P0 LDG.E.U8 R21, desc[UR22][R24.64] ;  /* 0x0000001618150981 */ /* 0x000ee2000c1e1100 */
[----:B------:R-:W-:-:S13]  /*66c0*/  ISETP.GT.U32.AND P1, PT, R6, R34, PT ;  /* 0x000000220600720c */ /* 0x000fda0003f24070 */
[----:B------:R-:W-:Y:S01]  /*66d0*/  @!P1 IMAD.IADD R34, R34, 0x1, -R6 ;  /* 0x0000000122229824 */ /* 0x000fe200078e0a06 */
[----:B------:R-:W-:-:S13]  /*66e0*/  ISETP.GT.U32.AND P1, PT, R6, R38, PT ;  /* 0x000000260600720c */ /* 0x000fda0003f24070 */
[--C-:B------:R-:W-:Y:S01]  /*66f0*/  @!P1 IMAD.IADD R38, R38, 0x1, -R6.reuse ;  /* 0x0000000126269824 */ /* 0x100fe200078e0a06 */
[----:B------:R-:W-:Y:S02]  /*6700*/  ISETP.GT.U32.AND P1, PT, R6, R43, PT ;  /* 0x0000002b0600720c */ /* 0x000fe40003f24070 */
[----:B------:R-:W-:Y:S02]  /*6710*/  LOP3.LUT R20, R8, 0xf2, RZ, 0xfc, !PT ;  /* 0x000000f208147812 */ /* 0x000fe400078efcff */
[----:B------:R-:W-:Y:S01]  /*6720*/  IABS R5, R5 ;  /* 0x0000000500057213 */ /* 0x000fe20000000000 */
[----:B------:R-:W-:Y:S08]  /*6730*/  STL [R1+0xd20], R7 ;  /* 0x000d200701007387 */ /* 0x000ff00000100800 */
[----:B------:R-:W-:Y:S01]  /*6740*/  @!P1 IMAD.IADD R43, R43, 0x1, -R6 ;  /* 0x000000012b2b9824 */ /* 0x000fe200078e0a06 */
[----:B------:R-:W-:Y:S01]  /*6750*/  PLOP3.LUT P1, PT, PT, PT, UP1, 0x80, 0x8 ;  /* 0x000000000008781c */ /* 0x000fe20003f2f018 */
[----:B------:R-:W-:Y:S01]  /*6760*/  IMAD.HI.U32 R4, R7, R5, RZ ;  /* 0x0000000507047227 */ /* 0x000fe200078e00ff */
[----:B------:R-:W2:Y:S02]  /*6770*/  LDL R25, [R1] ;  /* 0x0000000001197983 */ /* 0x000ea40000100800 */
[----:B------:R-:W-:-:S02]  /*6780*/  ISETP.LT.AND P1, PT, R20, UR13, P1 ;  /* 0x0000000d14007c0c */ /* 0x000fc40008f21270 */
[----:B------:R-:W-:Y:S01]  /*6790*/  IADD3 R20, P0, PT, R12, R10, RZ ;  /* 0x0000000a0c147210 */ /* 0x000fe20007f1e0ff */
[----:B------:R-:W-:Y:S02]  /*67a0*/  IMAD.MOV.U32 R26, RZ, RZ, R3 ;  /* 0x000000ffff1a7224 */ /* 0x000fe400078e0003 */
[----:B------:R-:W2:Y:S01]  /*67b0*/  LDL.LU R3, [R1+0x14] ;  /* 0x0000140001037983 */ /* 0x000ea20000300800 */
[----:B------:R-:W-:-:S03]  /*67c0*/  IMAD.MOV R4, RZ, RZ, -R4 ;  /* 0x000000ffff047224 */ /* 0x000fc600078e0a04 */
[----:B------:R-:W-:Y:S01]  /*67d0*/  STL [R1+0x8c8], R20 ;  /* 0x0008c81401007387 */ /* 0x000fe20000100800 */
[----:B------:R-:W-:-:S03]  /*67e0*/  PRMT R19, RZ, 0x7610, R19 ;  /* 0x00007610ff137816 */ /* 0x000fc60000000013 */
[----:B---3--:R0:W-:Y:S02]  /*67f0*/  STL [R1+0x3e0], R21 ;  /* 0x0003e01501007387 */ /* 0x0081e40000100800 */
[----:B0-----:R-:W-:Y:S01]  /*6800*/  LEA.HI.X.SX32 R21, R12, R9, 0x1, P0 ;  /* 0x000000090c157211 */ /* 0x001fe200000f0eff */
[----:B------:R-:W-:Y:S02]  /*6810*/  IMAD R12, R6, R4, R5 ;  /* 0x00000004060c7224 */ /* 0x000fe400078e0205 */
[----:B------:R-:W-:Y:S02]  /*6820*/  @P1 IMAD.MOV.U32 R4, RZ, RZ, R20 ;  /* 0x000000ffff041224 */ /* 0x000fe400078e0014 */
[----:B------:R-:W-:-:S05]  /*6830*/  @P1 IMAD.MOV.U32 R5, RZ, RZ, R21 ;  /* 0x000000ffff051224 */ /* 0x000fca00078e0015 */
[----:B------:R-:W3:Y:S01]  /*6840*/  @P1 LDG.E.U8 R19, desc[UR22][R4.64] ;  /* 0x0000001604131981 */ /* 0x000ee2000c1e1100 */
[----:B------:R-:W-:-:S03]  /*6850*/  IMAD.MOV.U32 R20, RZ, RZ, R22 ;  /* 0x000000ffff147224 */ /* 0x000fc600078e0016 */
[----:B------:R0:W-:Y:S01]  /*6860*/  STL [R1+0x8c4], R21 ;  /* 0x0008c41501007387 */ /* 0x0001e20000100800 */
[----:B------:R-:W-:-:S03]  /*6870*/  IMAD.MOV.U32 R22, RZ, RZ, R11 ;  /* 0x000000ffff167224 */ /* 0x000fc600078e000b */
[----:B------:R-:W2:Y:S01]  /*6880*/  LDL R23, [R1+0x8] ;  /* 0x0000080001177983 */ /* 0x000ea20000100800 */
[----:B------:R-:W-:-:S13]  /*6890*/  ISETP.GT.U32.AND P6, PT, R6, R39, PT ;  /* 0x000000270600720c */ /* 0x000fda0003fc4070 */
[--C-:B------:R-:W-:Y:S01]  /*68a0*/  @!P6 IMAD.IADD R39, R39, 0x1, -R6.reuse ;  /* 0x000000012727e824 */ /* 0x100fe200078e0a06 */
[----:B------:R-:W-:Y:S01]  /*68b0*/  ISETP.GT.U32.AND P6, PT, R6, R44, PT ;  /* 0x0000002c0600720c */ /* 0x000fe20003fc4070 */
[----:B---3--:R-:W-:Y:S04]  /*68c0*/  STL [R1+0x3dc], R19 ;  /* 0x0003dc1301007387 */ /* 0x008fe80000100800 */
[----:B------:R-:W3:Y:S08]  /*68d0*/  LDL.LU R11, [R1+0xf4] ;  /* 0x0000f400010b7983 */ /* 0x000ef00000300800 */
[----:B------:R-:W-:Y:S01]  /*68e0*/  @!P6 IMAD.IADD R44, R44, 0x1, -R6 ;  /* 0x000000012c2ce824 */ /* 0x000fe200078e0a06 */
[----:B------:R-:W-:-:S02]  /*68f0*/  ISETP.GT.U32.AND P6, PT, R6, R48, PT ;  /* 0x000000300600720c */ /* 0x000fc40003fc4070 */
[----:B------:R-:W-:Y:S01]  /*6900*/  LOP3.LUT R7, R8, 0xfa, RZ, 0xfc, !PT ;  /* 0x000000fa08077812 */ /* 0x000fe200078efcff */
[----:B------:R-:W-:Y:S01]  /*6910*/  IMAD R0, R2, 0x2, R0 ;  /* 0x0000000202007824 */ /* 0x000fe200078e0200 */
[----:B------:R-:W-:Y:S01]  /*6920*/  PLOP3.LUT P0, PT, PT, PT, UP1, 0x80, 0x8 ;  /* 0x000000000008781c */ /* 0x000fe20003f0f018 */
[----:B0-----:R-:W2:Y:S03]  /*6930*/  LDL R21, [R1+0x18] ;  /* 0x0000180001157983 */ /* 0x001ea60000100800 */
[----:B------:R-:W-:Y:S01]  /*6940*/  ISETP.LT.AND P0, PT, R7, UR13, P0 ;  /* 0x0000000d07007c0c */ /* 0x000fe20008701270 */
[----:B------:R-:W2:Y:S04]  /*6950*/  LDL.LU R24, [R1+0x24] ;  /* 0x0000240001187983 */ /* 0x000ea80000300800 */
[----:B------:R-:W-:Y:S01]  /*6960*/  @!P6 IMAD.IADD R48, R48, 0x1, -R6 ;  /* 0x000000013030e824 */ /* 0x000fe200078e0a06 */
[----:B------:R-:W-:Y:S01]  /*6970*/  IADD3 R4, P6, PT, R0, R10, RZ ;  /* 0x0000000a00047210 */ /* 0x000fe20007fde0ff */
[----:B------:R-:W-:Y:S01]  /*6980*/  STL [R1+0xddc], R2 ;  /* 0x000ddc0201007387 */ /* 0x000fe20000100800 */
[----:B------:R-:W-:-:S02]  /*6990*/  PRMT R14, RZ, 0x7610, R14 ;  /* 0x00007610ff0e7816 */ /* 0x000fc4000000000e */
[----:B------:R-:W-:Y:S01]  /*69a0*/  LEA.HI.X.SX32 R5, R0, R9, 0x1, P6 ;  /* 0x0000000900057211 */ /* 0x000fe200030f0eff */
[----:B------:R0:W-:Y:S01]  /*69b0*/  STL [R1+0xe2c], R2 ;  /* 0x000e2c0201007387 */ /* 0x0001e20000100800 */
[----:B------:R-:W-:Y:S02]  /*69c0*/  LOP3.LUT R7, R8, 0x4, RZ, 0xfc, !PT ;  /* 0x0000000408077812 */ /* 0x000fe400078efcff */
[----:B------:R-:W-:Y:S01]  /*69d0*/  PLOP3.LUT P6, PT, PT, PT, UP1, 0x80, 0x8 ;  /* 0x000000000008781c */ /* 0x000fe20003fcf018 */
[----:B------:R3:W2:Y:S04]  /*69e0*/  @P0 LDG.E.U8 R14, desc[UR22][R4.64] ;  /* 0x00000016040e0981 */ /* 0x0006a8000c1e1100 */
[----:B0-----:R-:W2:Y:S04]  /*69f0*/  LDL.LU R2, [R1+0x20] ;  /* 0x0000200001027983 */ /* 0x001ea80000300800 */
[----:B------:R3:W-:Y:S04]  /*6a00*/  STL [R1+0x8e0], R4 ;  /* 0x0008e00401007387 */ /* 0x0007e80000100800 */
[----:B------:R-:W-:Y:S04]  /*6a10*/  STL [R1+0xe30], R0 ;  /* 0x000e300001007387 */ /* 0x000fe80000100800 */
[----:B------:R-:W-:Y:S01]  /*6a20*/  STL [R1+0xe34], R0 ;  /* 0x000e340001007387 */ /* 0x000fe20000100800 */
[----:B------:R-:W-:-:S03]  /*6a30*/  IMAD.MOV.U32 R19, RZ, RZ, R15 ;  /* 0x000000ffff137224 */ /* 0x000fc600078e000f */
[----:B------:R-:W-:Y:S01]  /*6a40*/  STL [R1+0xe44], R0 ;  /* 0x000e440001007387 */ /* 0x000fe20000100800 */
[----:B------:R-:W-:-:S03]  /*6a50*/  ISETP.LT.AND P0, PT, R7, UR13, P6 ;  /* 0x0000000d07007c0c */ /* 0x000fc6000b701270 */
[----:B------:R0:W-:Y:S04]  /*6a60*/  STL [R1+0x8dc], R5 ;  /* 0x0008dc0501007387 */ /* 0x0001e80000100800 */
[----:B------:R-:W-:Y:S04]  /*6a70*/  STL [R1+0xe54], R0 ;  /* 0x000e540001007387 */ /* 0x000fe80000100800 */
[----:B------:R-:W-:Y:S04]  /*6a80*/  STL [R1+0xe58], R0 ;  /* 0x000e580001007387 */ /* 0x000fe80000100800 */
[----:B------:R-:W2:Y:S01]  /*6a90*/  LDL.LU R15, [R1+0xb8] ;  /* 0x0000b800010f7983 */ /* 0x000ea20000300800 */
[----:B------:R-:W-:-:S02]  /*6aa0*/  PRMT R18, RZ, 0x7610, R18 ;  /* 0x00007610ff127816 */ /* 0x000fc40000000012 */
[----:B------:R-:W-:-:S13]  /*6ab0*/  ISETP.GT.U32.AND P5, PT, R6, R31, PT ;  /* 0x0000001f0600720c */ /* 0x000fda0003fa4070 */
[----:B------:R-:W-:Y:S01]  /*6ac0*/  @!P5 IMAD.IADD R31, R31, 0x1, -R6 ;  /* 0x000000011f1fd824 */ /* 0x000fe200078e0a06 */
[----:B---3--:R-:W-:-:S04]  /*6ad0*/  IADD3 R4, P6, PT, R11, R10, RZ ;  /* 0x0000000a0b047210 */ /* 0x008fc80007fde0ff */
[----:B0-----:R-:W-:-:S05]  /*6ae0*/  LEA.HI.X.SX32 R5, R11, R9, 0x1, P6 ;  /* 0x000000090b057211 */ /* 0x001fca00030f0eff */
[----:B------:R0:W3:Y:S01]  /*6af0*/  @P0 LDG.E.U8 R18, desc[UR22][R4.64] ;  /* 0x0000001604120981 */ /* 0x0000e2000c1e1100 */
[----:B------:R-:W-:-:S13]  /*6b00*/  ISETP.GT.U32.AND P5, PT, R6, R35, PT ;  /* 0x000000230600720c */ /* 0x000fda0003fa4070 */
[----:B------:R-:W-:Y:S01]  /*6b10*/  @!P5 IMAD.IADD R35, R35, 0x1, -R6 ;  /* 0x000000012323d824 */ /* 0x000fe200078e0a06 */
[C---:B------:R-:W-:Y:S02]  /*6b20*/  ISETP.GT.U32.AND P5, PT, R6.reuse, R40, PT ;  /* 0x000000280600720c */ /* 0x040fe40003fa4070 */
[----:B------:R-:W-:-:S11]  /*6b30*/  ISETP.GT.U32.AND P3, PT, R6, R47, PT ;  /* 0x0000002f0600720c */ /* 0x000fd60003f64070 */
[--C-:B------:R-:W-:Y:S01]  /*6b40*/  @!P5 IMAD.IADD R40, R40, 0x1, -R6.reuse ;  /* 0x000000012828d824 */ /* 0x100fe200078e0a06 */
[C---:B------:R-:W-:Y:S01]  /*6b50*/  ISETP.GT.U32.AND P5, PT, R6.reuse, R46, PT ;  /* 0x0000002e0600720c */ /* 0x040fe20003fa4070 */
[----:B------:R-:W-:Y:S01]  /*6b60*/  @!P3 IMAD.IADD R47, R47, 0x1, -R6 ;  /* 0x000000012f2fb824 */ /* 0x000fe200078e0a06 */
[----:B----4-:R-:W-:-:S11]  /*6b70*/  ISETP.GT.U32.AND P3, PT, R6, R50, PT ;  /* 0x000000320600720c */ /* 0x010fd60003f64070 */
[--C-:B------:R-:W-:Y:S01]  /*6b80*/  @!P5 IMAD.IADD R46, R46, 0x1, -R6.reuse ;  /* 0x000000012e2ed824 */ /* 0x100fe200078e0a06 */
[----:B------:R-:W-:Y:S01]  /*6b90*/  ISETP.GT.U32.AND P5, PT, R6, R51, PT ;  /* 0x000000330600720c */ /* 0x000fe20003fa4070 */
[----:B------:R-:W-:Y:S01]  /*6ba0*/  @!P3 IMAD.IADD R50, R50, 0x1, -R6 ;  /* 0x000000013232b824 */ /* 0x000fe200078e0a06 */
[C---:B--2---:R-:W-:Y:S02]  /*6bb0*/  ISETP.GT.U32.AND P1, PT, R6.reuse, R52, PT ;  /* 0x000000340600720c */ /* 0x044fe40003f24070 */
[----:B------:R-:W-:-:S09]  /*6bc0*/  ISETP.GT.U32.AND P3, PT, R6, R25, PT ;  /* 0x000000190600720c */ /* 0x000fd20003f64070 */
[--C-:B------:R-:W-:Y:S01]  /*6bd0*/  @!P5 IMAD.IADD R51, R51, 0x1, -R6.reuse ;  /* 0x000000013333d824 */ /* 0x100fe200078e0a06 */
[----:B------:R-:W-:Y:S01]  /*6be0*/  ISETP.GT.U32.AND P5, PT, R6, R26, PT ;  /* 0x0000001a0600720c */ /* 0x000fe20003fa4070 */
[--C-:B------:R-:W-:Y:S01]  /*6bf0*/  @!P1 IMAD.IADD R52, R52, 0x1, -R6.reuse ;  /* 0x0000000134349824 */ /* 0x100fe200078e0a06 */
[----:B------:R-:W-:Y:S01]  /*6c00*/  LOP3.LUT R7, R8, 0xc, RZ, 0xfc, !PT ;  /* 0x0000000c08077812 */ /* 0x000fe200078efcff */
[--C-:B------:R-:W-:Y:S01]  /*6c10*/  @!P3 IMAD.IADD R25, R25, 0x1, -R6.reuse ;  /* 0x000000011919b824 */ /* 0x100fe200078e0a06 */
[----:B------:R-:W-:Y:S02]  /*6c20*/  PLOP3.LUT P6, PT, PT, PT, UP1, 0x80, 0x8 ;  /* 0x000000000008781c */ /* 0x000fe40003fcf018 */
[----:B------:R-:W-:Y:S02]  /*6c30*/  ISETP.GT.U32.AND P1, PT, R6, R23, PT ;  /* 0x000000170600720c */ /* 0x000fe40003f24070 */
[----:B------:R-:W-:Y:S01]  /*6c40*/  ISETP.LT.AND P0, PT, R7, UR13, P6 ;  /* 0x0000000d07007c0c */ /* 0x000fe2000b701270 */
[----:B------:R-:W-:Y:S04]  /*6c50*/  @!P3 STL [R1], R25 ;  /* 0x000000190100b387 */ /* 0x000fe80000100800 */
[----:B------:R-:W-:-:S02]  /*6c60*/  @!P5 IMAD.IADD R26, R26, 0x1, -R6 ;  /* 0x000000011a1ad824 */ /* 0x000fc400078e0a06 */
[----:B------:R-:W-:-:S03]  /*6c70*/  IMAD.MOV.U32 R11, RZ, RZ, R28 ;  /* 0x000000ffff0b7224 */ /* 0x000fc600078e001c */
[----:B------:R-:W-:Y:S04]  /*6c80*/  @!P5 STL [R1+0x4], R26 ;  /* 0x0000041a0100d387 */ /* 0x000fe80000100800 */
[----:B------:R0:W-:Y:S01]  /*6c90*/  STL [R1+0x654], R4 ;  /* 0x0006540401007387 */ /* 0x0001e20000100800 */
[----:B------:R-:W-:-:S03]  /*6ca0*/  PRMT R16, RZ, 0x7610, R16 ;  /* 0x00007610ff107816 */ /* 0x000fc60000000010 */
[----:B------:R-:W2:Y:S04]  /*6cb0*/  LDL.LU R28, [R1+0x2c] ;  /* 0x00002c00011c7983 */ /* 0x000ea80000300800 */
[----:B------:R1:W-:Y:S01]  /*6cc0*/  STL [R1+0x3d8], R14 ;  /* 0x0003d80e01007387 */ /* 0x0003e20000100800 */
[----:B0-----:R-:W-:Y:S01]  /*6cd0*/  IADD3 R4, P6, PT, R15, R10, RZ ;  /* 0x0000000a0f047210 */ /* 0x001fe20007fde0ff */
[----:B------:R-:W-:Y:S02]  /*6ce0*/  @!P1 IMAD.IADD R23, R23, 0x1, -R6 ;  /* 0x0000000117179824 */ /* 0x000fe400078e0a06 */
[----:B-1----:R-:W4:Y:S04]  /*6cf0*/  LDL.LU R14, [R1+0x34] ;  /* 0x00003400010e7983 */ /* 0x002f280000300800 */
[----:B------:R0:W-:Y:S04]  /*6d00*/  STL [R1+0x650], R5 ;  /* 0x0006500501007387 */ /* 0x0001e80000100800 */
[----:B------:R-:W2:Y:S01]  /*6d10*/  LDL.LU R27, [R1+0x3c] ;  /* 0x00003c00011b7983 */ /* 0x000ea20000300800 */
[----:B0-----:R-:W-:-:S03]  /*6d20*/  LEA.HI.X.SX32 R5, R15, R9, 0x1, P6 ;  /* 0x000000090f057211 */ /* 0x001fc600030f0eff */
[----:B------:R-:W-:Y:S04]  /*6d30*/  @!P1 STL [R1+0x8], R23 ;  /* 0x0000081701009387 */ /* 0x000fe80000100800 */
[----:B------:R-:W2:Y:S01]  /*6d40*/  @P0 LDG.E.U8 R16, desc[UR22][R4.64] ;  /* 0x0000001604100981 */ /* 0x000ea2000c1e1100 */
[----:B------:R-:W-:-:S03]  /*6d50*/  ISETP.GT.U32.AND P4, PT, R6, R32, PT ;  /* 0x000000200600720c */ /* 0x000fc60003f84070 */
[----:B---3--:R0:W-:Y:S04]  /*6d60*/  STL [R1+0x3d4], R18 ;  /* 0x0003d41201007387 */ /* 0x0081e80000100800 */
[----:B0-----:R-:W3:Y:S06]  /*6d70*/  LDL.LU R18, [R1+0xb4] ;  /* 0x0000b40001127983 */ /* 0x001eec0000300800 */
[----:B------:R-:W-:Y:S01]  /*6d80*/  @!P4 IMAD.IADD R32, R32, 0x1, -R6 ;  /* 0x000000012020c824 */ /* 0x000fe200078e0a06 */
[----:B------:R-:W-:-:S02]  /*6d90*/  ISETP.GT.U32.AND P4, PT, R6, R37, PT ;  /* 0x000000250600720c */ /* 0x000fc40003f84070 */
[C---:B------:R-:W-:Y:S01]  /*6da0*/  ISETP.GT.U32.AND P5, PT, R6.reuse, R3, PT ;  /* 0x000000030600720c */ /* 0x040fe20003fa4070 */
[----:B------:R-:W4:Y:S10]  /*6db0*/  LDL.LU R25, [R1+0x60] ;  /* 0x0000600001197983 */ /* 0x000f340000300800 */
[----:B------:R-:W-:Y:S01]  /*6dc0*/  @!P4 IMAD.IADD R37, R37, 0x1, -R6 ;  /* 0x000000012525c824 */ /* 0x000fe200078e0a06 */
[----:B------:R-:W-:-:S13]  /*6dd0*/  ISETP.GT.U32.AND P4, PT, R6, R42, PT ;  /* 0x0000002a0600720c */ /* 0x000fda0003f84070 */
[----:B------:R-:W-:Y:S01]  /*6de0*/  @!P4 IMAD.IADD R42, R42, 0x1, -R6 ;  /* 0x000000012a2ac824 */ /* 0x000fe200078e0a06 */
[----:B------:R-:W-:-:S13]  /*6df0*/  ISETP.GT.U32.AND P4, PT, R6, R45, PT ;  /* 0x0000002d0600720c */ /* 0x000fda0003f84070 */
[----:B------:R-:W-:Y:S01]  /*6e00*/  @!P4 IMAD.IADD R45, R45, 0x1, -R6 ;  /* 0x000000012d2dc824 */ /* 0x000fe200078e0a06 */
[----:B------:R-:W-:-:S13]  /*6e10*/  ISETP.GT.U32.AND P4, PT, R6, R49, PT ;  /* 0x000000310600720c */ /* 0x000fda0003f84070 */
[----:B------:R-:W-:Y:S01]  /*6e20*/  @!P4 IMAD.IADD R49, R49, 0x1, -R6 ;  /* 0x000000013131c824 */ /* 0x000fe200078e0a06 */
[C---:B------:R-:W-:Y:S02]  /*6e30*/  ISETP.GT.U32.AND P4, PT, R6.reuse, R53, PT ;  /* 0x000000350600720c */ /* 0x040fe40003f84070 */
[C---:B------:R-:W-:Y:S02]  /*6e40*/  ISETP.GT.U32.AND P3, PT, R6.reuse, R20, PT ;  /* 0x000000140600720c */ /* 0x040fe40003f64070 */
[----:B------:R-:W-:-:S09]  /*6e50*/  ISETP.GT.U32.AND P1, PT, R6, R21, PT ;  /* 0x000000150600720c */ /* 0x000fd20003f24070 */
[--C-:B------:R-:W-:Y:S01]  /*6e60*/  @!P4 IMAD.IADD R53, R53, 0x1, -R6.reuse ;  /* 0x000000013535c824 */ /* 0x100fe200078e0a06 */
[----:B------:R-:W-:Y:S01]  /*6e70*/  ISETP.GT.U32.AND P4, PT, R6, R19, PT ;  /* 0x000000130600720c */ /* 0x000fe20003f84070 */
[--C-:B------:R-:W-:Y:S02]  /*6e80*/  @!P5 IMAD.IADD R3, R3, 0x1, -R6.reuse ;  /* 0x000000010303d824 */ /* 0x100fe400078e0a06 */
[--C-:B------:R-:W-:Y:S01]  /*6e90*/  @!P3 IMAD.IADD R20, R20, 0x1, -R6.reuse ;  /* 0x000000011414b824 */ /* 0x100fe200078e0a06 */
[----:B------:R-:W-:Y:S01]  /*6ea0*/  ISETP.GT.U32.AND P5, PT, R6, R24, PT ;  /* 0x000000180600720c */ /* 0x000fe20003fa4070 */
[----:B------:R-:W-:-:S08]  /*6eb0*/  @!P1 IMAD.IADD R21, R21, 0x1, -R6 ;  /* 0x0000000115159824 */ /* 0x000fd000078e0a06 */
[----:B------:R-:W-:-:S05]  /*6ec0*/  @!P4 IMAD.IADD R19, R19, 0x1, -R6 ;  /* 0x000000011313c824 */ /* 0x000fca00078e0a06 */
[----:B------:R-:W-:Y:S01]  /*6ed0*/  @!P4 STL [R1+0x10], R19 ;  /* 0x000010130100c387 */ /* 0x000fe20000100800 */
[----:B------:R-:W-:-:S03]  /*6ee0*/  ISETP.GT.U32.AND P4, PT, R6, R29, PT ;  /* 0x0000001d0600720c */ /* 0x000fc60003f84070 */
[----:B------:R-:W-:Y:S04]  /*6ef0*/  STL [R1+0xe50], R3 ;  /* 0x000e500301007387 */ /* 0x000fe80000100800 */
[----:B------:R-:W-:Y:S01]  /*6f00*/  @!P3 STL [R1+0xc], R20 ;  /* 0x00000c140100b387 */ /* 0x000fe20000100800 */
[----:B------:R-:W-:-:S03]  /*6f10*/  ISETP.GT.U32.AND P3, PT, R6, R2, PT ;  /* 0x000000020600720c */ /* 0x000fc60003f64070 */
[----:B------:R-:W-:Y:S04]  /*6f20*/  STL [R1+0x66c], R4 ;  /* 0x00066c0401007387 */ /* 0x000fe80000100800 */
[----:B------:R-:W4:Y:S04]  /*6f30*/  LDL.LU R15, [R1+0x70] ;  /* 0x00007000010f7983 */ /* 0x000f280000300800 */
[----:B------:R-:W4:Y:S04]  /*6f40*/  LDL.LU R26, [R1+0x6c] ;  /* 0x00006c00011a7983 */ /* 0x000f280000300800 */
[----:B------:R-:W4:Y:S01]  /*6f50*/  LDL.LU R23, [R1+0x68] ;  /* 0x0000680001177983 */ /* 0x000f220000300800 */
[----:B------:R-:W-:-:S03]  /*6f60*/  LOP3.LUT R7, R8, 0x14, RZ, 0xfc, !PT ;  /* 0x0000001408077812 */ /* 0x000fc600078efcff */
[----:B------:R-:W-:Y:S01]  /*6f70*/  STL [R1+0x668], R5 ;  /* 0x0006680501007387 */ /* 0x000fe20000100800 */
[----:B------:R-:W-:-:S03]  /*6f80*/  PLOP3.LUT P6, PT, PT, PT, UP1, 0x80, 0x8 ;  /* 0x000000000008781c */ /* 0x000fc60003fcf018 */
[----:B------:R-:W-:Y:S01]  /*6f90*/  @!P1 STL [R1+0x18], R21 ;  /* 0x0000181501009387 */ /* 0x000fe20000100800 */
[----:B------:R-:W-:Y:S01]  /*6fa0*/  ISETP.GT.U32.AND P1, PT, R6, R22, PT ;  /* 0x000000160600720c */ /* 0x000fe20003f24070 */
[--C-:B------:R-:W-:Y:S01]  /*6fb0*/  @!P4 IMAD.IADD R29, R29, 0x1, -R6.reuse ;  /* 0x000000011d1dc824 */ /* 0x100fe200078e0a06 */
[----:B------:R-:W-:Y:S01]  /*6fc0*/  ISETP.LT.AND P0, PT, R7, UR13, P6 ;  /* 0x0000000d07007c0c */ /* 0x000fe2000b701270 */
[----:B--2---:R0:W-:Y:S01]  /*6fd0*/  STL [R1+0x3d0], R16 ;  /* 0x0003d01001007387 */ /* 0x0041e20000100800 */
[--C-:B------:R-:W-:Y:S02]  /*6fe0*/  @!P3 IMAD.IADD R2, R2, 0x1, -R6.reuse ;  /* 0x000000010202b824 */ /* 0x100fe400078e0a06 */
[--C-:B------:R-:W-:Y:S01]  /*6ff0*/  @!P5 IMAD.IADD R24, R24, 0x1, -R6.reuse ;  /* 0x000000011818d824 */ /* 0x100fe200078e0a06 */
[----:B0-----:R-:W2:Y:S04]  /*7000*/  LDL.LU R16, [R1+0x54] ;  /* 0x0000540001107983 */ /* 0x001ea80000300800 */
[----:B------:R-:W2:Y:S01]  /*7010*/  LDL.LU R19, [R1+0xa0] ;  /* 0x0000a00001137983 */ /* 0x000ea20000300800 */
[----:B------:R-:W-:Y:S01]  /*7020*/  PRMT R3, RZ, 0x7610, R3 ;  /* 0x00007610ff037816 */ /* 0x000fe20000000003 */
[----:B------:R-:W-:-:S02]  /*7030*/  @!P1 IMAD.IADD R22, R22, 0x1, -R6 ;  /* 0x0000000116169824 */ /* 0x000fc400078e0a06 */
[----:B------:R-:W-:Y:S01]  /*7040*/  @!P4 STL [R1+0x1c], R29 ;  /* 0x00001c1d0100c387 */ /* 0x000fe20000100800 */
[----:B------:R-:W-:-:S03]  /*7050*/  IMAD.MOV.U32 R21, RZ, RZ, R11 ;  /* 0x000000ffff157224 */ /* 0x000fc600078e000b */
[----:B------:R0:W-:Y:S04]  /*7060*/  STL [R1+0xe48], R2 ;  /* 0x000e480201007387 */ /* 0x0001e80000100800 */
[----:B------:R-:W-:Y:S01]  /*7070*/  STL [R1+0xe3c], R24 ;  /* 0x000e3c1801007387 */ /* 0x000fe20000100800 */
[----:B0-----:R-:W-:Y:S02]  /*7080*/  LOP3.LUT R2, R8, 0x1c, RZ, 0xfc, !PT ;  /* 0x0000001c08027812 */ /* 0x001fe400078efcff */
[----:B---3--:R-:W-:-:S04]  /*7090*/  IADD3 R4, P6, PT, R18, R10, RZ ;  /* 0x0000000a12047210 */ /* 0x008fc80007fde0ff */
[----:B------:R-:W-:Y:S01]  /*70a0*/  LEA.HI.X.SX32 R5, R18, R9, 0x1, P6 ;  /* 0x0000000912057211 */ /* 0x000fe200030f0eff */
[----:B------:R-:W-:Y:S01]  /*70b0*/  STL [R1+0x68c], R4 ;  /* 0x00068c0401007387 */ /* 0x000fe20000100800 */
[----:B------:R-:W-:-:S03]  /*70c0*/  PLOP3.LUT P6, PT, PT, PT, UP1, 0x80, 0x8 ;  /* 0x000000000008781c */ /* 0x000fc60003fcf018 */
[----:B------:R-:W3:Y:S04]  /*70d0*/  LDL R18, [R1+0x64] ;  /* 0x0000640001127983 */ /* 0x000ee80000100800 */
[----:B------:R-:W3:Y:S04]  /*70e0*/  LDL.LU R11, [R1+0x5c] ;  /* 0x00005c00010b7983 */ /* 0x000ee80000300800 */
[----:B------:R-:W-:Y:S04]  /*70f0*/  STL [R1+0x688], R5 ;  /* 0x0006880501007387 */ /* 0x000fe80000100800 */
[----:B------:R0:W-:Y:S04]  /*7100*/  @!P1 STL [R1+0x28], R22 ;  /* 0x0000281601009387 */ /* 0x0001e80000100800 */
[----:B------:R2:W3:Y:S01]  /*7110*/  @P0 LDG.E.U8 R3, desc[UR22][R4.64] ;  /* 0x0000001604030981 */ /* 0x0004e2000c1e1100 */
[----:B------:R-:W-:-:S03]  /*7120*/  ISETP.LT.AND P0, PT, R2, UR13, P6 ;  /* 0x0000000d02007c0c */ /* 0x000fc6000b701270 */
[----:B------:R-:W3:Y:S04]  /*7130*/  LDL.LU R20, [R1+0x58] ;  /* 0x0000580001147983 */ /* 0x000ee80000300800 */
[----:B------:R-:W3:Y:S01]  /*7140*/  LDL.LU R2, [R1+0xa8] ;  /* 0x0000a80001027983 */ /* 0x000ee20000300800 */
[C---:B------:R-:W-:Y:S02]  /*7150*/  ISETP.GT.U32.AND P4, PT, R6.reuse, R28, PT ;  /* 0x0000001c0600720c */ /* 0x040fe40003f84070 */
[C---:B----4-:R-:W-:Y:S01]  /*7160*/  ISETP.GT.U32.AND P3, PT, R6.reuse, R14, PT ;  /* 0x0000000e0600720c */ /* 0x050fe20003f64070 */
[----:B0-----:R-:W4:Y:S01]  /*7170*/  LDL.LU R22, [R1+0x7c] ;  /* 0x00007c0001167983 */ /* 0x001f220000300800 */
[----:B------:R-:W-:Y:S02]  /*7180*/  ISETP.GT.U32.AND P5, PT, R6, R27, PT ;  /* 0x0000001b0600720c */ /* 0x000fe40003fa4070 */
[----:B------:R-:W-:Y:S01]  /*7190*/  PRMT R17, RZ, 0x7610, R17 ;  /* 0x00007610ff117816 */ /* 0x000fe20000000011 */
[----:B------:R-:W4:Y:S01]  /*71a0*/  LDL.LU R29, [R1+0x50] ;  /* 0x00005000011d7983 */ /* 0x000f220000300800 */
[----:B------:R-:W-:-:S05]  /*71b0*/  LOP3.LUT R7, R8, 0x24, RZ, 0xfc, !PT ;  /* 0x0000002408077812 */ /* 0x000fca00078efcff */
[--C-:B------:R-:W-:Y:S02]  /*71c0*/  @!P4 IMAD.IADD R28, R28, 0x1, -R6.reuse ;  /* 0x000000011c1cc824 */ /* 0x100fe400078e0a06 */
[--C-:B------:R-:W-:Y:S02]  /*71d0*/  @!P3 IMAD.IADD R14, R14, 0x1, -R6.reuse ;  /* 0x000000010e0eb824 */ /* 0x100fe400078e0a06 */
[----:B------:R-:W-:Y:S01]  /*71e0*/  @!P5 IMAD.IADD R27, R27, 0x1, -R6 ;  /* 0x000000011b1bd824 */ /* 0x000fe200078e0a06 */
[----:B------:R-:W-:Y:S04]  /*71f0*/  STL [R1+0xe38], R28 ;  /* 0x000e381c01007387 */ /* 0x000fe80000100800 */
[----:B------:R-:W-:Y:S04]  /*7200*/  STL [R1+0xe40], R14 ;  /* 0x000e400e01007387 */ /* 0x000fe80000100800 */
[----:B------:R-:W-:Y:S01]  /*7210*/  STL [R1+0xe4c], R27 ;  /* 0x000e4c1b01007387 */ /* 0x000fe20000100800 */
[----:B------:R-:W-:-:S02]  /*7220*/  PRMT R30, RZ, 0x7610, R30 ;  /* 0x00007610ff1e7816 */ /* 0x000fc4000000001e */
[----:B--2---:R-:W-:-:S04]  /*7230*/  IADD3 R4, P6, PT, R19, R10, RZ ;  /* 0x0000000a13047210 */ /* 0x004fc80007fde0ff */
[----:B------:R-:W-:Y:S02]  /*7240*/  LEA.HI.X.SX32 R5, R19, R9, 0x1, P6 ;  /* 0x0000000913057211 */ /* 0x000fe400030f0eff */
[----:B------:R-:W-:-:S03]  /*7250*/  PLOP3.LUT P6, PT, PT, PT, UP1, 0x80, 0x8 ;  /* 0x000000000008781c */ /* 0x000fc60003fcf018 */
[----:B------:R0:W2:Y:S01]  /*7260*/  @P0 LDG.E.U8 R17, desc[UR22][R4.64] ;  /* 0x0000001604110981 */ /* 0x0000a2000c1e1100 */
[----:B------:R-:W-:-:S03]  /*7270*/  ISETP.LT.AND P0, PT, R7, UR13, P6 ;  /* 0x0000000d07007c0c */ /* 0x000fc6000b701270 */
[----:B------:R0:W-:Y:S04]  /*7280*/  STL [R1+0x69c], R4 ;  /* 0x00069c0401007387 */ /* 0x0001e80000100800 */
[----:B---3--:R1:W-:Y:S04]  /*7290*/  STL [R1+0x3cc], R3 ;  /* 0x0003cc0301007387 */ /* 0x0083e80000100800 */
[----:B------:R-:W3:Y:S01]  /*72a0*/  LDL.LU R19, [R1+0x48] ;  /* 0x0000480001137983 */ /* 0x000ee20000300800 */
[----:B0-----:R-:W-:-:S03]  /*72b0*/  IADD3 R4, P6, PT, R2, R10, RZ ;  /* 0x0000000a02047210 */ /* 0x001fc60007fde0ff */
[----:B------:R0:W-:Y:S01]  /*72c0*/  STL [R1+0x698], R5 ;  /* 0x0006980501007387 */ /* 0x0001e20000100800 */
[----:B-1----:R-:W-:-:S03]  /*72d0*/  IMAD.MOV.U32 R3, RZ, RZ, R21 ;  /* 0x000000ffff037224 */ /* 0x002fc600078e0015 */
[----:B------:R-:W3:Y:S01]  /*72e0*/  LDL R28, [R1+0x4c] ;  /* 0x00004c00011c7983 */ /* 0x000ee20000100800 */
[----:B0-----:R-:W-:-:S05]  /*72f0*/  LEA.HI.X.SX32 R5, R2, R9, 0x1, P6 ;  /* 0x0000000902057211 */ /* 0x001fca00030f0eff */
[----:B------:R-:W3:Y:S04]  /*7300*/  @P0 LDG.E.U8 R30, desc[UR22][R4.64] ;  /* 0x00000016041e0981 */ /* 0x000ee8000c1e1100 */
[----:B--2---:R0:W-:Y:S04]  /*7310*/  STL [R1+0x3c8], R17 ;  /* 0x0003c81101007387 */ /* 0x0041e80000100800 */
[----:B0-----:R-:W2:Y:S04]  /*7320*/  LDL.LU R17, [R1+0x44] ;  /* 0x0000440001117983 */ /* 0x001ea80000300800 */
[----:B------:R-:W2:Y:S04]  /*7330*/  LDL.LU R21, [R1+0x38] ;  /* 0x0000380001157983 */ /* 0x000ea80000300800 */
[----:B------:R-:W2:Y:S04]  /*7340*/  LDL.LU R7, [R1+0x30] ;  /* 0x0000300001077983 */ /* 0x000ea80000300800 */
[----:B------:R-:W-:Y:S04]  /*7350*/  STL [R1+0x6b4], R4 ;  /* 0x0006b40401007387 */ /* 0x000fe80000100800 */
[----:B------:R-:W2:Y:S04]  /*7360*/  LDL.LU R2, [R1+0xb0] ;  /* 0x0000b00001027983 */ /* 0x000ea80000300800 */
[----:B------:R-:W-:Y:S04]  /*7370*/  STL [R1+0x6b0], R5 ;  /* 0x0006b00501007387 */ /* 0x000fe80000100800 */
[----:B---3--:R0:W-:Y:S04]  /*7380*/  STL [R1+0x3c4], R30 ;  /* 0x0003c41e01007387 */ /* 0x0081e80000100800 */
[----:B0-----:R-:W3:Y:S04]  /*7390*/  LDL.LU R30, [R1+0xe5c] ;  /* 0x000e5c00011e7983 */ /* 0x001ee80000300800 */
[----:B------:R-:W2:Y:S01]  /*73a0*/  LDL.LU R5, [R1+0xac] ;  /* 0x0000ac0001057983 */ /* 0x000ea20000300800 */
[----:B------:R-:W-:-:S13]  /*73b0*/  ISETP.GT.U32.AND P4, PT, R6, R15, PT ;  /* 0x0000000f0600720c */ /* 0x000fda0003f84070 */
[----:B------:R-:W-:Y:S01]  /*73c0*/  @!P4 IMAD.IADD R15, R15, 0x1, -R6 ;  /* 0x000000010f0fc824 */ /* 0x000fe200078e0a06 */
[----:B------:R-:W-:Y:S02]  /*73d0*/  ISETP.GT.U32.AND P4, PT, R6, R18, PT ;  /* 0x000000120600720c */ /* 0x000fe40003f84070 */
[----:B------:R-:W-:Y:S02]  /*73e0*/  LOP3.LUT R24, R8, 0x2c, RZ, 0xfc, !PT ;  /* 0x0000002c08187812 */ /* 0x000fe400078efcff */
[----:B------:R-:W-:Y:S02]  /*73f0*/  PLOP3.LUT P6, PT, PT, PT, UP1, 0x80, 0x8 ;  /* 0x000000000008781c */ /* 0x000fe40003fcf018 */
[----:B------:R-:W-:Y:S02]  /*7400*/  PRMT R8, RZ, 0x7610, R8 ;  /* 0x00007610ff087816 */ /* 0x000fe40000000008 */
[----:B------:R-:W-:Y:S02]  /*7410*/  ISETP.LT.AND P0, PT, R24, UR13, P6 ;  /* 0x0000000d18007c0c */ /* 0x000fe4000b701270 */
[----:B------:R-:W3:Y:S03]  /*7420*/  LDL.LU R24, [R1+0x9c] ;  /* 0x00009c0001187983 */ /* 0x000ee60000300800 */
[----:B------:R-:W-:-:S05]  /*7430*/  @!P4 IMAD.IADD R18, R18, 0x1, -R6 ;  /* 0x000000011212c824 */ /* 0x000fca00078e0a06 */
[----:B------:R-:W-:Y:S04]  /*7440*/  @!P4 STL [R1+0x64], R18 ;  /* 0x000064120100c387 */ /* 0x000fe80000100800 */
[----:B------:R0:W-:Y:S02]  /*7450*/  STL.S16 [R1+0x3c0], R8 ;  /* 0x0003c00801007387 */ /* 0x0001e40000100600 */
[----:B0-----:R-:W0:Y:S02]  /*7460*/  S2R R8, SR_TID.X ;  /* 0x0000000000087919 */ /* 0x001e240000002100 */
[----:B0-----:R-:W-:-:S04]  /*7470*/  SHF.R.U32.HI R8, RZ, 0x6, R8 ;  /* 0x00000006ff087819 */ /* 0x001fc80000011608 */
[----:B------:R-:W-:-:S04]  /*7480*/  SGXT.U32 R8, R8, 0x1 ;  /* 0x000000010808781a */ /* 0x000fc80000000000 */
[----:B------:R-:W-:Y:S02]  /*7490*/  LOP3.LUT R8, R8, 0x34, RZ, 0xfc, !PT ;  /* 0x0000003408087812 */ /* 0x000fe400078efcff */
[----:B--2---:R-:W-:-:S05]  /*74a0*/  IADD3 R4, P6, PT, R5, R10, RZ ;  /* 0x0000000a05047210 */ /* 0x004fca0007fde0ff */
[----:B------:R-:W-:Y:S04]  /*74b0*/  STL [R1+0x6c4], R4 ;  /* 0x0006c40401007387 */ /* 0x000fe80000100800 */
[----:B------:R-:W2:Y:S01]  /*74c0*/  LDL R8, [R1+0x3c0] ;  /* 0x0003c00001087983 */ /* 0x000ea20000100800 */
[----:B------:R-:W-:-:S05]  /*74d0*/  LEA.HI.X.SX32 R5, R5, R9, 0x1, P6 ;  /* 0x0000000905057211 */ /* 0x000fca00030f0eff */
[----:B--2---:R0:W2:Y:S04]  /*74e0*/  @P0 LDG.E.U8 R8, desc[UR22][R4.64] ;  /* 0x0000001604080981 */ /* 0x0040a8000c1e1100 */
[----:B------:R0:W-:Y:S01]  /*74f0*/  STL [R1+0x6c0], R5 ;  /* 0x0006c00501007387 */ /* 0x0001e20000100800 */
[----:B------:R-:W-:-:S13]  /*7500*/  ISETP.GT.U32.AND P3, PT, R6, R26, PT ;  /* 0x0000001a0600720c */ /* 0x000fda0003f64070 */
[----:B------:R-:W-:Y:S01]  /*7510*/  @!P3 IMAD.IADD R26, R26, 0x1, -R6 ;  /* 0x000000011a1ab824 */ /* 0x000fe200078e0a06 */
[----:B------:R-:W-:Y:S02]  /*7520*/  ISETP.GT.U32.AND P3, PT, R6, R11, PT ;  /* 0x0000000b0600720c */ /* 0x000fe40003f64070 */
[----:B------:R-:W-:-:S11]  /*7530*/  PLOP3.LUT P6, PT, PT, PT, UP1, 0x80, 0x8 ;  /* 0x000000000008781c */ /* 0x000fd60003fcf018 */
[----:B------:R-:W-:Y:S01]  /*7540*/  @!P3 IMAD.IADD R11, R11, 0x1, -R6 ;  /* 0x000000010b0bb824 */ /* 0x000fe200078e0a06 */
[----:B------:R-:W-:Y:S02]  /*7550*/  ISETP.GT.U32.AND P3, PT, R6, R28, PT ;  /* 0x0000001c0600720c */ /* 0x000fe40003f64070 */
[----:B0-----:R-:W-:-:S11]  /*7560*/  PRMT R5, RZ, 0x7610, R5 ;  /* 0x00007610ff057816 */ /* 0x001fd60000000005 */
[----:B------:R-:W-:Y:S01]  /*7570*/  @!P3 IMAD.IADD R28, R28, 0x1, -R6 ;  /* 0x000000011c1cb824 */ /* 0x000fe200078e0a06 */
[----:B--2---:R0:W-:Y:S02]  /*7580*/  @P0 STL [R1+0x3c0], R8 ;  /* 0x0003c00801000387 */ /* 0x0041e40000100800 */
[----:B0-----:R-:W0:Y:S02]  /*7590*/  S2R R8, SR_TID.X ;  /* 0x0000000000087919 */ /* 0x001e240000002100 */
[----:B------:R1:W-:Y:S01]  /*75a0*/  @!P3 STL [R1+0x4c], R28 ;  /* 0x00004c1c0100b387 */ /* 0x0003e20000100800 */
[----:B0-----:R-:W-:-:S04]  /*75b0*/  SHF.R.U32.HI R8, RZ, 0x6, R8 ;  /* 0x00000006ff087819 */ /* 0x001fc80000011608 */
[----:B------:R-:W-:-:S04]  /*75c0*/  SGXT.U32 R8, R8, 0x1 ;  /* 0x000000010808781a */ /* 0x000fc80000000000 */
[----:B------:R-:W-:-:S04]  /*75d0*/  LOP3.LUT R4, R8, 0x34, RZ, 0xfc, !PT ;  /* 0x0000003408047812 */ /* 0x000fc800078efcff */
[----:B------:R-:W-:Y:S02]  /*75e0*/  ISETP.LT.AND P0, PT, R4, UR13, P6 ;  /* 0x0000000d04007c0c */ /* 0x000fe4000b701270 */
[----:B------:R-:W-:Y:S02]  /*75f0*/  IADD3 R4, P6, PT, R2, R10, RZ ;  /* 0x0000000a02047210 */ /* 0x000fe40007fde0ff */
[----:B-1----:R-:W-:-:S03]  /*7600*/  LOP3.LUT R28, R8, 0x3c, RZ, 0xfc, !PT ;  /* 0x0000003c081c7812 */ /* 0x002fc600078efcff */
[----:B------:R-:W-:Y:S04]  /*7610*/  STL [R1+0x6dc], R4 ;  /* 0x0006dc0401007387 */ /* 0x000fe80000100800 */
[----:B------:R0:W-:Y:S02]  /*7620*/  STL.S16 [R1+0x3b8], R5 ;  /* 0x0003b80501007387 */ /* 0x0001e40000100600 */
[----:B0-----:R-:W-:Y:S02]  /*7630*/  LEA.HI.X.SX32 R5, R2, R9, 0x1, P6 ;  /* 0x0000000902057211 */ /* 0x001fe400030f0eff */
[----:B------:R-:W2:Y:S04]  /*7640*/  LDL.LU R2, [R1+0xa4] ;  /* 0x0000a40001027983 */ /* 0x000ea80000300800 */
[----:B------:R-:W2:Y:S04]  /*7650*/  LDL R8, [R1+0x3b8] ;  /* 0x0003b80001087983 */ /* 0x000ea80000100800 */
[----:B--2---:R0:W2:Y:S04]  /*7660*/  @P0 LDG.E.U8 R8, desc[UR22][R4.64] ;  /* 0x0000001604080981 */ /* 0x0040a8000c1e1100 */
[----:B------:R-:W-:Y:S01]  /*7670*/  STL [R1+0x6d8], R5 ;  /* 0x0006d80501007387 */ /* 0x000fe20000100800 */
[----:B------:R-:W-:-:S02]  /*7680*/  PLOP3.LUT P6, PT, PT, PT, UP1, 0x80, 0x8 ;  /* 0x000000000008781c */ /* 0x000fc40003fcf018 */
[----:B0-----:R-:W-:Y:S01]  /*7690*/  PRMT R4, RZ, 0x7610, R4 ;  /* 0x00007610ff047816 */ /* 0x001fe20000000004 */
[----:B--2---:R0:W-:Y:S02]  /*76a0*/  @P0 STL [R1+0x3b8], R8 ;  /* 0x0003b80801000387 */ /* 0x0041e40000100800 */
[----:B0-----:R-:W0:Y:S01]  /*76b0*/  S2R R8, SR_TID.X ;  /* 0x0000000000087919 */ /* 0x001e220000002100 */
[----:B------:R-:W-:Y:S01]  /*76c0*/  ISETP.LT.AND P0, PT, R28, UR13, P6 ;  /* 0x0000000d1c007c0c */ /* 0x000fe2000b701270 */
[----:B------:R3:W-:Y:S02]  /*76d0*/  STL.S16 [R1+0x360], R4 ;  /* 0x0003600401007387 */ /* 0x0007e40000100600 */
[----:B---3--:R-:W-:-:S04]  /*76e0*/  IADD3 R4, P6, PT, R24, R10, RZ ;  /* 0x0000000a18047210 */ /* 0x008fc80007fde0ff */
[----:B------:R-:W-:Y:S01]  /*76f0*/  LEA.HI.X.SX32 R5, R24, R9, 0x1, P6 ;  /* 0x0000000918057211 */ /* 0x000fe200030f0eff */
[----:B------:R1:W-:Y:S04]  /*7700*/  STL [R1+0x6ec], R4 ;  /* 0x0006ec0401007387 */ /* 0x0003e80000100800 */
[----:B------:R-:W2:Y:S01]  /*7710*/  LDL.LU R28, [R1+0x94] ;  /* 0x00009400011c7983 */ /* 0x000ea20000300800 */
[----:B0-----:R-:W-:-:S04]  /*7720*/  SHF.R.U32.HI R8, RZ, 0x6, R8 ;  /* 0x00000006ff087819 */ /* 0x001fc80000011608 */
[----:B------:R-:W-:-:S04]  /*7730*/  SGXT.U32 R8, R8, 0x1 ;  /* 0x000000010808781a */ /* 0x000fc80000000000 */
[----:B------:R-:W-:Y:S02]  /*7740*/  LOP3.LUT R24, R8, 0x44, RZ, 0xfc, !PT ;  /* 0x0000004408187812 */ /* 0x000fe400078efcff */
[----:B------:R-:W3:Y:S04]  /*7750*/  LDL R8, [R1+0x360] ;  /* 0x0003600001087983 */ /* 0x000ee80000100800 */
[----:B---3--:R1:W3:Y:S04]  /*7760*/  @P0 LDG.E.U8 R8, desc[UR22][R4.64] ;  /* 0x0000001604080981 */ /* 0x0082e8000c1e1100 */
[----:B------:R-:W-:Y:S01]  /*7770*/  STL [R1+0x6e8], R5 ;  /* 0x0006e80501007387 */ /* 0x000fe20000100800 */
[----:B------:R-:W-:-:S02]  /*7780*/  PLOP3.LUT P6, PT, PT, PT, UP1, 0x80, 0x8 ;  /* 0x000000000008781c */ /* 0x000fc40003fcf018 */
[----:B-1----:R-:W-:Y:S01]  /*7790*/  PRMT R4, RZ, 0x7610, R4 ;  /* 0x00007610ff047816 */ /* 0x002fe20000000004 */
[----:B---3--:R0:W-:Y:S02]  /*77a0*/  @P0 STL [R1+0x360], R8 ;  /* 0x0003600801000387 */ /* 0x0081e40000100800 */
[----:B0-----:R-:W0:Y:S01]  /*77b0*/  S2R R8, SR_TID.X ;  /* 0x0000000000087919 */ /* 0x001e220000002100 */
[----:B------:R-:W-:Y:S02]  /*77c0*/  ISETP.LT.AND P0, PT, R24, UR13, P6 ;  /* 0x0000000d18007c0c */ /* 0x000fe4000b701270 */
[----:B------:R-:W3:Y:S04]  /*77d0*/  LDL.LU R24, [R1+0x98] ;  /* 0x0000980001187983 */ /* 0x000ee80000300800 */
[----:B------:R1:W-:Y:S02]  /*77e0*/  STL.S16 [R1+0x35c], R4 ;  /* 0x00035c0401007387 */ /* 0x0003e40000100600 */
[----:B-1----:R-:W-:-:S04]  /*77f0*/  IADD3 R4, P6, PT, R2, R10, RZ ;  /* 0x0000000a02047210 */ /* 0x002fc80007fde0ff */
[----:B------:R-:W-:Y:S01]  /*7800*/  LEA.HI.X.SX32 R5, R2, R9, 0x1, P6 ;  /* 0x0000000902057211 */ /* 0x000fe200030f0eff */
[----:B------:R-:W-:Y:S01]  /*7810*/  IMAD.MOV.U32 R2, RZ, RZ, R3 ;  /* 0x000000ffff027224 */ /* 0x000fe200078e0003 */
[----:B0-----:R-:W-:-:S04]  /*7820*/  SHF.R.U32.HI R8, RZ, 0x6, R8 ;  /* 0x00000006ff087819 */ /* 0x001fc80000011608 */
[----:B------:R-:W-:Y:S01]  /*7830*/  SGXT.U32 R8, R8, 0x1 ;  /* 0x000000010808781a */ /* 0x000fe20000000000 */
[----:B------:R0:W-:Y:S03]  /*7840*/  STL [R1+0x704], R4 ;  /* 0x0007040401007387 */ /* 0x0001e60000100800 */
[----:B------:R-:W-:Y:S02]  /*7850*/  LOP3.LUT R3, R8, 0x4c, RZ, 0xfc, !PT ;  /* 0x0000004c08037812 */ /* 0x000fe400078efcff */
[----:B------:R-:W2:Y:S04]  /*7860*/  LDL R8, [R1+0x35c] ;  /* 0x00035c0001087983 */ /* 0x000ea80000100800 */
[----:B--2---:R0:W2:Y:S04]  /*7870*/  @P0 LDG.E.U8 R8, desc[UR22][R4.64] ;  /* 0x0000001604080981 */ /* 0x0040a8000c1e1100 */
[----:B------:R-:W-:Y:S01]  /*7880*/  STL [R1+0x700], R5 ;  /* 0x0007000501007387 */ /* 0x000fe20000100800 */
[----:B------:R-:W-:-:S02]  /*7890*/  PLOP3.LUT P6, PT, PT, PT, UP1, 0x80, 0x8 ;  /* 0x000000000008781c */ /* 0x000fc40003fcf018 */
[----:B0-----:R-:W-:Y:S01]  /*78a0*/  PRMT R4, RZ, 0x7610, R4 ;  /* 0x00007610ff047816 */ /* 0x001fe20000000004 */
[----:B--2---:R0:W-:Y:S02]  /*78b0*/  @P0 STL [R1+0x35c], R8 ;  /* 0x00035c0801000387 */ /* 0x0041e40000100800 */
[----:B0-----:R-:W0:Y:S01]  /*78c0*/  S2R R8, SR_TID.X ;  /* 0x0000000000087919 */ /* 0x001e220000002100 */
[----:B------:R-:W-:Y:S02]  /*78d0*/  ISETP.LT.AND P0, PT, R3, UR13, P6 ;  /* 0x0000000d03007c0c */ /* 0x000fe4000b701270 */
[----:B------:R-:W2:Y:S04]  /*78e0*/  LDL.LU R3, [R1+0x8c] ;  /* 0x00008c0001037983 */ /* 0x000ea80000300800 */
[----:B------:R1:W-:Y:S02]  /*78f0*/  STL.S16 [R1+0x354], R4 ;  /* 0x0003540401007387 */ /* 0x0003e40000100600 */
[----:B-1----:R-:W-:-:S04]  /*7900*/  IADD3 R4, P6, PT, R28, R10, RZ ;  /* 0x0000000a1c047210 */ /* 0x002fc80007fde0ff */
[----:B------:R-:W-:Y:S01]  /*7910*/  LEA.HI.X.SX32 R5, R28, R9, 0x1, P6 ;  /* 0x000000091c057211 */ /* 0x000fe200030f0eff */
[----:B------:R3:W-:Y:S01]  /*7920*/  STL [R1+0x714], R4 ;  /* 0x0007140401007387 */ /* 0x0007e20000100800 */
[----:B0-----:R-:W-:-:S04]  /*7930*/  SHF.R.U32.HI R8, RZ, 0x6, R8 ;  /* 0x00000006ff087819 */ /* 0x001fc80000011608 */
[----:B------:R-:W-:-:S04]  /*7940*/  SGXT.U32 R8, R8, 0x1 ;  /* 0x000000010808781a */ /* 0x000fc80000000000 */
[----:B------:R-:W-:Y:S02]  /*7950*/  LOP3.LUT R28, R8, 0x54, RZ, 0xfc, !PT ;  /* 0x00000054081c7812 */ /* 0x000fe400078efcff */
[----:B------:R-:W2:Y:S01]  /*7960*/  LDL R8, [R1+0x354] ;  /* 0x0003540001087983 */ /* 0x000ea20000100800 */
[----:B------:R-:W-:-:S03]  /*7970*/  PLOP3.LUT P6, PT, PT, PT, UP1, 0x80, 0x8 ;  /* 0x000000000008781c */ /* 0x000fc60003fcf018 */
[----:B--2---:R-:W2:Y:S04]  /*7980*/  @P0 LDG.E.U8 R8, desc[UR22][R4.64] ;  /* 0x0000001604080981 */ /* 0x004ea8000c1e1100 */
[----:B------:R0:W-:Y:S01]  /*7990*/  STL [R1+0x710], R5 ;  /* 0x0007100501007387 */ /* 0x0001e20000100800 */
[----:B------:R-:W-:Y:S02]  /*79a0*/  PRMT R27, RZ, 0x7610, R27 ;  /* 0x00007610ff1b7816 */ /* 0x000fe4000000001b */
[----:B------:R-:W-:Y:S01]  /*79b0*/  PRMT R14, RZ, 0x7610, R14 ;  /* 0x00007610ff0e7816 */ /* 0x000fe2000000000e */
[----:B--2---:R1:W-:Y:S01]  /*79c0*/  @P0 STL [R1+0x354], R8 ;  /* 0x0003540801000387 */ /* 0x0043e20000100800 */
[----:B------:R-:W-:Y:S02]  /*79d0*/  ISETP.LT.AND P0, PT, R28, UR13, P6 ;  /* 0x0000000d1c007c0c */ /* 0x000fe4000b701270 */
[----:B---3--:R-:W-:-:S04]  /*79e0*/  IADD3 R4, P6, PT, R24, R10, RZ ;  /* 0x0000000a18047210 */ /* 0x008fc80007fde0ff */
[----:B0-----:R-:W-:-:S07]  /*79f0*/  LEA.HI.X.SX32 R5, R24, R9, 0x1, P6 ;  /* 0x0000000918057211 */ /* 0x001fce00030f0eff */
[----:B------:R0:W2:Y:S01]  /*7a00*/  @P0 LDG.E.U8 R27, desc[UR22][R4.64] ;  /* 0x00000016041b0981 */ /* 0x0000a2000c1e1100 */
[----:B-1----:R-:W1:Y:S01]  /*7a10*/  S2R R8, SR_TID.X ;  /* 0x0000000000087919 */ /* 0x002e620000002100 */
[----:B------:R-:W-:Y:S01]  /*7a20*/  IMAD.MOV.U32 R24, RZ, RZ, R2 ;  /* 0x000000ffff187224 */ /* 0x000fe200078e0002 */
[----:B------:R-:W-:Y:S01]  /*7a30*/  PLOP3.LUT P6, PT, PT, PT, UP1, 0x80, 0x8 ;  /* 0x000000000008781c */ /* 0x000fe20003fcf018 */
[----:B------:R0:W-:Y:S04]  /*7a40*/  STL [R1+0x72c], R4 ;  /* 0x00072c0401007387 */ /* 0x0001e80000100800 */
[----:B------:R3:W-:Y:S01]  /*7a50*/  STL [R1+0x728], R5 ;  /* 0x0007280501007387 */ /* 0x0007e20000100800 */
[----:B-1----:R-:W-:-:S04]  /*7a60*/  SHF.R.U32.HI R8, RZ, 0x6, R8 ;  /* 0x00000006ff087819 */ /* 0x002fc80000011608 */
[----:B------:R-:W-:-:S04]  /*7a70*/  SGXT.U32 R8, R8, 0x1 ;  /* 0x000000010808781a */ /* 0x000fc80000000000 */
[----:B------:R-:W-:-:S04]  /*7a80*/  LOP3.LUT R2, R8, 0x5c, RZ, 0xfc, !PT ;  /* 0x0000005c08027812 */ /* 0x000fc800078efcff */
[----:B------:R-:W-:Y:S02]  /*7a90*/  ISETP.LT.AND P0, PT, R2, UR13, P6 ;  /* 0x0000000d02007c0c */ /* 0x000fe4000b701270 */
[----:B0-----:R-:W-:-:S04]  /*7aa0*/  IADD3 R4, P6, PT, R3, R10, RZ ;  /* 0x0000000a03047210 */ /* 0x001fc80007fde0ff */
[----:B---3--:R-:W-:-:S07]  /*7ab0*/  LEA.HI.X.SX32 R5, R3, R9, 0x1, P6 ;  /* 0x0000000903057211 */ /* 0x008fce00030f0eff */
[----:B------:R0:W3:Y:S01]  /*7ac0*/  @P0 LDG.E.U8 R14, desc[UR22][R4.64] ;  /* 0x00000016040e0981 */ /* 0x0000e2000c1e1100 */
[----:B------:R-:W-:Y:S02]  /*7ad0*/  LOP3.LUT R2, R8, 0x64, RZ, 0xfc, !PT ;  /* 0x0000006408027812 */ /* 0x000fe400078efcff */
[----:B------:R-:W-:Y:S01]  /*7ae0*/  PLOP3.LUT P6, PT, PT, PT, UP1, 0x80, 0x8 ;  /* 0x000000000008781c */ /* 0x000fe20003fcf018 */
[----:B------:R0:W-:Y:S03]  /*7af0*/  STL [R1+0x740], R4 ;  /* 0x0007400401007387 */ /* 0x0001e60000100800 */
[----:B------:R-:W-:Y:S01]  /*7b00*/  ISETP.LT.AND P0, PT, R2, UR13, P6 ;  /* 0x0000000d02007c0c */ /* 0x000fe2000b701270 */
[----:B------:R-:W4:Y:S01]  /*7b10*/  LDL R3, [R1] ;  /* 0x0000000001037983 */ /* 0x000f220000100800 */
[----:B------:R-:W-:Y:S02]  /*7b20*/  PRMT R0, RZ, 0x7610, R0 ;  /* 0x00007610ff007816 */ /* 0x000fe40000000000 */
[----:B0-----:R-:W-:Y:S01]  /*7b30*/  IADD3 R4, P6, PT, R24, R10, RZ ;  /* 0x0000000a18047210 */ /* 0x001fe20007fde0ff */
[----:B--2---:R0:W-:Y:S04]  /*7b40*/  STL [R1+0x34c], R27 ;  /* 0x00034c1b01007387 */ /* 0x0041e80000100800 */
[----:B0-----:R-:W2:Y:S04]  /*7b50*/  LDL R27, [R1+0x4] ;  /* 0x00000400011b7983 */ /* 0x001ea80000100800 */
[----:B------:R0:W-:Y:S01]  /*7b60*/  STL [R1+0x73c], R5 ;  /* 0x00073c0501007387 */ /* 0x0001e20000100800 */
[----:B------:R-:W-:-:S03]  /*7b70*/  LOP3.LUT R28, R8, 0x6c, RZ, 0xfc, !PT ;  /* 0x0000006c081c7812 */ /* 0x000fc600078efcff */
[----:B------:R-:W2:Y:S01]  /*7b80*/  LDL R2, [R1+0x10] ;  /* 0x0000100001027983 */ /* 0x000ea20000100800 */
[----:B0-----:R-:W-:-:S05]  /*7b90*/  LEA.HI.X.SX32 R5, R24, R9, 0x1, P6 ;  /* 0x0000000918057211 */ /* 0x001fca00030f0eff */
[----:B------:R0:W2:Y:S04]  /*7ba0*/  @P0 LDG.E.U8 R0, desc[UR22][R4.64] ;  /* 0x0000001604000981 */ /* 0x0000a8000c1e1100 */
[----:B---3--:R1:W-:Y:S04]  /*7bb0*/  STL [R1+0x340], R14 ;  /* 0x0003400e01007387 */ /* 0x0083e80000100800 */
[----:B-1----:R-:W3:Y:S04]  /*7bc0*/  LDL R14, [R1+0xc] ;  /* 0x00000c00010e7983 */ /* 0x002ee80000100800 */
[----:B------:R-:W-:Y:S04]  /*7bd0*/  STL [R1+0x760], R4 ;  /* 0x0007600401007387 */ /* 0x000fe80000100800 */
[----:B------:R-:W3:Y:S04]  /*7be0*/  LDL R24, [R1+0x18] ;  /* 0x0000180001187983 */ /* 0x000ee80000100800 */
[----:B------:R-:W3:Y:S04]  /*7bf0*/  LDL R8, [R1+0x8] ;  /* 0x0000080001087983 */ /* 0x000ee80000100800 */
[----:B------:R0:W-:Y:S04]  /*7c00*/  STL [R1+0x75c], R5 ;  /* 0x00075c0501007387 */ /* 0x0001e80000100800 */
[----:B------:R-:W3:Y:S01]  /*7c10*/  LDL R28, [R1+0x1c] ;  /* 0x00001c00011c7983 */ /* 0x000ee20000100800 */
[----:B0-----:R-:W0:Y:S02]  /*7c20*/  S2R R5, SR_TID.X ;  /* 0x0000000000057919 */ /* 0x001e240000002100 */
[----:B0-----:R-:W-:Y:S01]  /*7c30*/  SHF.R.U32.HI R4, RZ, 0x6, R5 ;  /* 0x00000006ff047819 */ /* 0x001fe20000011605 */
[----:B--2---:R0:W-:Y:S04]  /*7c40*/  STL [R1+0x33c], R0 ;  /* 0x00033c0001007387 */ /* 0x0041e80000100800 */
[----:B0-----:R-:W2:Y:S04]  /*7c50*/  LDL.LU R0, [R1+0xe58] ;  /* 0x000e580001007983 */ /* 0x001ea80000300800 */
[----:B------:R-:W3:Y:S01]  /*7c60*/  LDL.LU R5, [R1+0x88] ;  /* 0x0000880001057983 */ /* 0x000ee20000300800 */
[----:B------:R-:W-:-:S02]  /*7c70*/  SGXT.U32 R4, R4, 0x1 ;  /* 0x000000010404781a */ /* 0x000fc40000000000 */
[----:B------:R-:W-:Y:S02]  /*7c80*/  PLOP3.LUT P6, PT, PT, PT, UP1, 0x80, 0x8 ;  /* 0x000000000008781c */ /* 0x000fe40003fcf018 */
[----:B------:R-:W-:-:S04]  /*7c90*/  LOP3.LUT R4, R4, 0x6c, RZ, 0xfc, !PT ;  /* 0x0000006c04047812 */ /* 0x000fc800078efcff */
[----:B------:R-:W-:Y:S02]  /*7ca0*/  ISETP.LT.AND P0, PT, R4, UR13, P6 ;  /* 0x0000000d04007c0c */ /* 0x000fe4000b701270 */
[----:B------:R-:W-:-:S13]  /*7cb0*/  ISETP.GT.U32.AND P3, PT, R6, R13, PT ;  /* 0x0000000d0600720c */ /* 0x000fda0003f64070 */
[----:B------:R-:W-:Y:S01]  /*7cc0*/  @!P3 IMAD.IADD R13, R13, 0x1, -R6 ;  /* 0x000000010d0db824 */ /* 0x000fe200078e0a06 */
        /* <DEDUP_REMOVED lines=8> */
[----:B------:R-:W-:Y:S02]  /*7d50*/  ISETP.GT.U32.AND P3, PT, R6, R48, PT ;  /* 0x000000300600720c */ /* 0x000fe40003f64070 */
[----:B--2---:R-:W-:Y:S02]  /*7d60*/  PRMT R0, RZ, 0x7610, R0 ;  /* 0x00007610ff007816 */ /* 0x004fe40000000000 */
[----:B---3--:R-:W-:-:S04]  /*7d70*/  IADD3 R4, P6, PT, R5, R10, RZ ;  /* 0x0000000a05047210 */ /* 0x008fc80007fde0ff */
[----:B------:R-:W-:-:S05]  /*7d80*/  LEA.HI.X.SX32 R5, R5, R9, 0x1, P6 ;  /* 0x0000000905057211 */ /* 0x000fca00030f0eff */
[----:B------:R0:W2:Y:S01]  /*7d90*/  @P0 LDG.E.U8 R0, desc[UR22][R4.64] ;  /* 0x0000001604000981 */ /* 0x0000a2000c1e1100 */
[----:B------:R-:W-:Y:S01]  /*7da0*/  @!P3 IMAD.IADD R48, R48, 0x1, -R6 ;  /* 0x000000013030b824 */ /* 0x000fe200078e0a06 */
[----:B------:R-:W-:-:S13]  /*7db0*/  ISETP.GT.U32.AND P3, PT, R6, R52, PT ;  /* 0x000000340600720c */ /* 0x000fda0003f64070 */
[----:B------:R-:W-:Y:S01]  /*7dc0*/  @!P3 IMAD.IADD R52, R52, 0x1, -R6 ;  /* 0x000000013434b824 */ /* 0x000fe200078e0a06 */
[----:B------:R-:W-:Y:S02]  /*7dd0*/  ISETP.GT.U32.AND P3, PT, R6, R8, PT ;  /* 0x000000080600720c */ /* 0x000fe40003f64070 */
[----:B------:R-:W1:Y:S01]  /*7de0*/  S2R R8, SR_TID.X ;  /* 0x0000000000087919 */ /* 0x000e620000002100 */
[----:B------:R-:W-:Y:S01]  /*7df0*/  STL [R1+0x778], R4 ;  /* 0x0007780401007387 */ /* 0x000fe20000100800 */
[----:B-1----:R-:W-:-:S04]  /*7e00*/  SHF.R.U32.HI R8, RZ, 0x6, R8 ;  /* 0x00000006ff087819 */ /* 0x002fc80000011608 */
[----:B------:R-:W-:-:S04]  /*7e10*/  SGXT.U32 R8, R8, 0x1 ;  /* 0x000000010808781a */ /* 0x000fc80000000000 */
[----:B------:R-:W-:-:S06]  /*7e20*/  LOP3.LUT R8, R8, 0x74, RZ, 0xfc, !PT ;  /* 0x0000007408087812 */ /* 0x000fcc00078efcff */
[----:B------:R-:W3:Y:S04]  /*7e30*/  LDL R8, [R1+0x8] ;  /* 0x0000080001087983 */ /* 0x000ee80000100800 */
[----:B------:R0:W-:Y:S02]  /*7e40*/  STL [R1+0x774], R5 ;  /* 0x0007740501007387 */ /* 0x0001e40000100800 */
        /* <DEDUP_REMOVED lines=11> */
[C---:B------:R-:W-:Y:S02]  /*7f00*/  ISETP.GT.U32.AND P5, PT, R6.reuse, R20, PT ;  /* 0x000000140600720c */ /* 0x040fe40003fa4070 */
[----:B----4-:R-:W-:-:S11]  /*7f10*/  ISETP.GT.U32.AND P4, PT, R6, R29, PT ;  /* 0x0000001d0600720c */ /* 0x010fd60003f84070 */
[--C-:B------:R-:W-:Y:S01]  /*7f20*/  @!P5 IMAD.IADD R20, R20, 0x1, -R6.reuse ;  /* 0x000000011414d824 */ /* 0x100fe200078e0a06 */
[C---:B------:R-:W-:Y:S02]  /*7f30*/  ISETP.GT.U32.AND P5, PT, R6.reuse, R19, PT ;  /* 0x000000130600720c */ /* 0x040fe40003fa4070 */
[C---:B------:R-:W-:Y:S01]  /*7f40*/  ISETP.GT.U32.AND P1, PT, R6.reuse, R25, PT ;  /* 0x000000190600720c */ /* 0x040fe20003f24070 */
[----:B------:R-:W-:Y:S01]  /*7f50*/  @!P4 IMAD.IADD R29, R29, 0x1, -R6 ;  /* 0x000000011d1dc824 */ /* 0x000fe200078e0a06 */
[----:B------:R-:W-:-:S09]  /*7f60*/  ISETP.GT.U32.AND P4, PT, R6, R21, PT ;  /* 0x000000150600720c */ /* 0x000fd20003f84070 */
[--C-:B------:R-:W-:Y:S01]  /*7f70*/  @!P5 IMAD.IADD R19, R19, 0x1, -R6.reuse ;  /* 0x000000011313d824 */ /* 0x100fe200078e0a06 */
[C---:B------:R-:W-:Y:S01]  /*7f80*/  ISETP.GT.U32.AND P5, PT, R6.reuse, R7, PT ;  /* 0x000000070600720c */ /* 0x040fe20003fa4070 */
[--C-:B------:R-:W-:Y:S01]  /*7f90*/  @!P1 IMAD.IADD R25, R25, 0x1, -R6.reuse ;  /* 0x0000000119199824 */ /* 0x100fe200078e0a06 */
[C---:B------:R-:W-:Y:S01]  /*7fa0*/  ISETP.GT.U32.AND P1, PT, R6.reuse, R16, PT ;  /* 0x000000100600720c */ /* 0x040fe20003f24070 */
[----:B------:R-:W-:Y:S01]  /*7fb0*/  @!P4 IMAD.IADD R21, R21, 0x1, -R6 ;  /* 0x000000011515c824 */ /* 0x000fe200078e0a06 */
[----:B------:R-:W-:-:S09]  /*7fc0*/  ISETP.GT.U32.AND P4, PT, R6, R31, PT ;  /* 0x0000001f0600720c */ /* 0x000fd20003f84070 */
[--C-:B------:R-:W-:Y:S01]  /*7fd0*/  @!P5 IMAD.IADD R7, R7, 0x1, -R6.reuse ;  /* 0x000000010707d824 */ /* 0x100fe200078e0a06 */
[----:B------:R-:W-:Y:S01]  /*7fe0*/  ISETP.GT.U32.AND P5, PT, R6, R30, PT ;  /* 0x0000001e0600720c */ /* 0x000fe20003fa4070 */
        /* <DEDUP_REMOVED lines=22> */
[----:B------:R-:W-:Y:S01]  /*8150*/  @!P5 IMAD.IADD R42, R42, 0x1, -R6 ;  /* 0x000000012a2ad824 */ /* 0x000fe200078e0a06 */
[----:B--2---:R-:W-:Y:S02]  /*8160*/  PRMT R0, RZ, 0x7610, R0 ;  /* 0x00007610ff007816 */ /* 0x004fe40000000000 */
[----:B---3--:R-:W-:-:S04]  /*8170*/  IADD3 R4, P6, PT, R5, R10, RZ ;  /* 0x0000000a05047210 */ /* 0x008fc80007fde0ff */
[----:B------:R-:W-:-:S05]  /*8180*/  LEA.HI.X.SX32 R5, R5, R9, 0x1, P6 ;  /* 0x0000000905057211 */ /* 0x000fca00030f0eff */
[----:B------:R0:W2:Y:S01]  /*8190*/  @P0 LDG.E.U8 R0, desc[UR22][R4.64] ;  /* 0x0000001604000981 */ /* 0x0000a2000c1e1100 */
[C---:B------:R-:W-:Y:S01]  /*81a0*/  ISETP.GT.U32.AND P5, PT, R6.reuse, R46, PT ;  /* 0x0000002e0600720c */ /* 0x040fe20003fa4070 */
        /* <DEDUP_REMOVED lines=13> */
[----:B------:R-:W-:Y:S01]  /*8280*/  ISETP.GT.U32.AND P1, PT, R6, R45, PT ;  /* 0x0000002d0600720c */ /* 0x000fe20003f24070 */
[--C-:B------:R-:W-:Y:S02]  /*8290*/  @!P4 IMAD.IADD R27, R27, 0x1, -R6.reuse ;  /* 0x000000011b1bc824 */ /* 0x100fe400078e0a06 */
[----:B------:R-:W-:-:S08]  /*82a0*/  @!P3 IMAD.IADD R8, R8, 0x1, -R6 ;  /* 0x000000010808b824 */ /* 0x000fd000078e0a06 */
[----:B------:R-:W-:-:S05]  /*82b0*/  @!P5 IMAD.IADD R3, R3, 0x1, -R6 ;  /* 0x000000010303d824 */ /* 0x000fca00078e0a06 */
[----:B------:R1:W-:Y:S01]  /*82c0*/  @!P5 STL [R1], R3 ;  /* 0x000000030100d387 */ /* 0x0003e20000100800 */
[--C-:B------:R-:W-:Y:S01]  /*82d0*/  @!P1 IMAD.IADD R45, R45, 0x1, -R6.reuse ;  /* 0x000000012d2d9824 */ /* 0x100fe200078e0a06 */
[C---:B------:R-:W-:Y:S02]  /*82e0*/  ISETP.GT.U32.AND P1, PT, R6.reuse, R49, PT ;  /* 0x000000310600720c */ /* 0x040fe40003f24070 */
[----:B-1----:R-:W3:Y:S04]  /*82f0*/  LDL.LU R3, [R1+0xe50] ;  /* 0x000e500001037983 */ /* 0x002ee80000300800 */
[----:B------:R1:W-:Y:S04]  /*8300*/  @!P4 STL [R1+0x4], R27 ;  /* 0x0000041b0100c387 */ /* 0x0003e80000100800 */
[----:B-1----:R-:W4:Y:S04]  /*8310*/  LDL.LU R27, [R1+0xe4c] ;  /* 0x000e4c00011b7983 */ /* 0x002f280000300800 */
[----:B------:R1:W-:Y:S02]  /*8320*/  @!P3 STL [R1+0x8], R8 ;  /* 0x000008080100b387 */ /* 0x0003e40000100800 */
[----:B-1----:R-:W1:Y:S01]  /*8330*/  S2R R8, SR_TID.X ;  /* 0x0000000000087919 */ /* 0x002e620000002100 */
[----:B------:R-:W-:Y:S01]  /*8340*/  @!P1 IMAD.IADD R49, R49, 0x1, -R6 ;  /* 0x0000000131319824 */ /* 0x000fe200078e0a06 */
[----:B------:R-:W-:-:S13]  /*8350*/  ISETP.GT.U32.AND P1, PT, R6, R53, PT ;  /* 0x000000350600720c */ /* 0x000fda0003f24070 */
[----:B------:R-:W-:Y:S01]  /*8360*/  @!P1 IMAD.IADD R53, R53, 0x1, -R6 ;  /* 0x0000000135359824 */ /* 0x000fe200078e0a06 */
[----:B------:R-:W-:Y:S01]  /*8370*/  ISETP.GT.U32.AND P1, PT, R6, R2, PT ;  /* 0x000000020600720c */ /* 0x000fe20003f24070 */
[----:B------:R-:W-:Y:S01]  /*8380*/  STL [R1+0x794], R4 ;  /* 0x0007940401007387 */ /* 0x000fe20000100800 */
[----:B-1----:R-:W-:-:S04]  /*8390*/  SHF.R.U32.HI R8, RZ, 0x6, R8 ;  /* 0x00000006ff087819 */ /* 0x002fc80000011608 */
[----:B------:R-:W-:-:S07]  /*83a0*/  SGXT.U32 R8, R8, 0x1 ;  /* 0x000000010808781a */ /* 0x000fce0000000000 */
[----:B------:R-:W-:Y:S01]  /*83b0*/  @!P1 IMAD.IADD R2, R2, 0x1, -R6 ;  /* 0x0000000102029824 */ /* 0x000fe200078e0a06 */
[----:B------:R-:W-:-:S06]  /*83c0*/  LOP3.LUT R8, R8, 0x7c, RZ, 0xfc, !PT ;  /* 0x0000007c08087812 */ /* 0x000fcc00078efcff */
[----:B------:R-:W3:Y:S04]  /*83d0*/  LDL R8, [R1+0x28] ;  /* 0x0000280001087983 */ /* 0x000ee80000100800 */
[----:B------:R1:W-:Y:S04]  /*83e0*/  @!P1 STL [R1+0x10], R2 ;  /* 0x0000100201009387 */ /* 0x0003e80000100800 */
[----:B-1----:R-:W3:Y:S04]  /*83f0*/  LDL.LU R2, [R1+0xe48] ;  /* 0x000e480001027983 */ /* 0x002ee80000300800 */
        /* <DEDUP_REMOVED lines=10> */
[C---:B------:R-:W-:Y:S02]  /*84a0*/  ISETP.GT.U32.AND P5, PT, R6.reuse, R14, PT ;  /* 0x0000000e0600720c */ /* 0x040fe40003fa4070 */
[----:B------:R-:W-:-:S11]  /*84b0*/  ISETP.GT.U32.AND P3, PT, R6, R24, PT ;  /* 0x000000180600720c */ /* 0x000fd60003f64070 */
[--C-:B------:R-:W-:Y:S02]  /*84c0*/  @!P5 IMAD.IADD R14, R14, 0x1, -R6.reuse ;  /* 0x000000010e0ed824 */ /* 0x100fe400078e0a06 */
[----:B------:R-:W-:-:S03]  /*84d0*/  @!P3 IMAD.IADD R24, R24, 0x1, -R6 ;  /* 0x000000011818b824 */ /* 0x000fc600078e0a06 */
[----:B------:R0:W-:Y:S04]  /*84e0*/  @!P5 STL [R1+0xc], R14 ;  /* 0x00000c0e0100d387 */ /* 0x0001e80000100800 */
[----:B0-----:R-:W4:Y:S01]  /*84f0*/  LDL.LU R14, [R1+0xe40] ;  /* 0x000e4000010e7983 */ /* 0x001f220000300800 */
[----:B--2---:R-:W-:Y:S02]  /*8500*/  PRMT R0, RZ, 0x7610, R0 ;  /* 0x00007610ff007816 */ /* 0x004fe40000000000 */
[----:B---3--:R-:W-:-:S04]  /*8510*/  IADD3 R4, P6, PT, R5, R10, RZ ;  /* 0x0000000a05047210 */ /* 0x008fc80007fde0ff */
[----:B------:R-:W-:-:S05]  /*8520*/  LEA.HI.X.SX32 R5, R5, R9, 0x1, P6 ;  /* 0x0000000905057211 */ /* 0x000fca00030f0eff */
[----:B------:R0:W2:Y:S04]  /*8530*/  @P0 LDG.E.U8 R0, desc[UR22][R4.64] ;  /* 0x0000001604000981 */ /* 0x0000a8000c1e1100 */
[----:B------:R1:W-:Y:S01]  /*8540*/  @!P3 STL [R1+0x18], R24 ;  /* 0x000018180100b387 */ /* 0x0003e20000100800 */
[C---:B------:R-:W-:Y:S02]  /*8550*/  ISETP.GT.U32.AND P3, PT, R6.reuse, R8, PT ;  /* 0x000000080600720c */ /* 0x040fe40003f64070 */
[----:B------:R-:W3:Y:S01]  /*8560*/  S2R R8, SR_TID.X ;  /* 0x0000000000087919 */ /* 0x000ee20000002100 */
[----:B------:R-:W-:Y:S01]  /*8570*/  ISETP.GT.U32.AND P1, PT, R6, R28, PT ;  /* 0x0000001c0600720c */ /* 0x000fe20003f24070 */
[----:B-1----:R-:W4:Y:S04]  /*8580*/  LDL.LU R24, [R1+0xe3c] ;  /* 0x000e3c0001187983 */ /* 0x002f280000300800 */
[----:B------:R-:W-:Y:S08]  /*8590*/  STL [R1+0x79c], R4 ;  /* 0x00079c0401007387 */ /* 0x000ff00000100800 */
[----:B------:R-:W-:Y:S01]  /*85a0*/  @!P1 IMAD.IADD R28, R28, 0x1, -R6 ;  /* 0x000000011c1c9824 */ /* 0x000fe200078e0a06 */
[----:B---3--:R-:W-:-:S04]  /*85b0*/  SHF.R.U32.HI R8, RZ, 0x6, R8 ;  /* 0x00000006ff087819 */ /* 0x008fc80000011608 */
[----:B------:R-:W-:-:S04]  /*85c0*/  SGXT.U32 R8, R8, 0x1 ;  /* 0x000000010808781a */ /* 0x000fc80000000000 */
        /* <DEDUP_REMOVED lines=9> */
[----:B------:R-:W2:Y:S01]  /*8660*/  LDL.LU R5, [R1+0x78] ;  /* 0x0000780001057983 */ /* 0x000ea20000300800 */
[----:B------:R-:W-:-:S02]  /*8670*/  ISETP.GT.U32.AND P4, PT, R6, R3, PT ;  /* 0x000000030600720c */ /* 0x000fc40003f84070 */
[----:B------:R-:W-:-:S11]  /*8680*/  ISETP.GT.U32.AND P5, PT, R6, R2, PT ;  /* 0x000000020600720c */ /* 0x000fd60003fa4070 */
[--C-:B------:R-:W-:Y:S01]  /*8690*/  @!P4 IMAD.IADD R3, R3, 0x1, -R6.reuse ;  /* 0x000000010303c824 */ /* 0x100fe200078e0a06 */
[----:B----4-:R-:W-:Y:S01]  /*86a0*/  ISETP.GT.U32.AND P4, PT, R6, R24, PT ;  /* 0x000000180600720c */ /* 0x010fe20003f84070 */
[----:B------:R-:W-:-:S12]  /*86b0*/  @!P5 IMAD.IADD R2, R2, 0x1, -R6 ;  /* 0x000000010202d824 */ /* 0x000fd800078e0a06 */
[--C-:B------:R-:W-:Y:S02]  /*86c0*/  @!P4 IMAD.IADD R24, R24, 0x1, -R6.reuse ;  /* 0x000000011818c824 */ /* 0x100fe400078e0a06 */
[----:B---3--:R-:W-:Y:S01]  /*86d0*/  @!P3 IMAD.IADD R8, R8, 0x1, -R6 ;  /* 0x000000010808b824 */ /* 0x008fe200078e0a06 */
[----:B------:R-:W-:Y:S02]  /*86e0*/  SGXT.U32 R4, R4, 0x1 ;  /* 0x000000010404781a */ /* 0x000fe40000000000 */
[----:B------:R-:W-:Y:S02]  /*86f0*/  PLOP3.LUT P6, PT, PT, PT, UP1, 0x80, 0x8 ;  /* 0x000000000008781c */ /* 0x000fe40003fcf018 */
[----:B------:R-:W-:-:S04]  /*8700*/  LOP3.LUT R4, R4, 0x84, RZ, 0xfc, !PT ;  /* 0x0000008404047812 */ /* 0x000fc800078efcff */
[----:B------:R-:W-:Y:S02]  /*8710*/  ISETP.LT.AND P0, PT, R4, UR13, P6 ;  /* 0x0000000d04007c0c */ /* 0x000fe4000b701270 */
[----:B--2---:R-:W-:-:S05]  /*8720*/  PRMT R0, RZ, 0x7610, R0 ;  /* 0x00007610ff007816 */ /* 0x004fca0000000000 */
[----:B------:R0:W-:Y:S04]  /*8730*/  STL.S16 [R1+0x2b8], R0 ;  /* 0x0002b80001007387 */ /* 0x0001e80000100600 */
[----:B0-----:R-:W2:Y:S04]  /*8740*/  LDL.LU R0, [R1+0xe30] ;  /* 0x000e300001007983 */ /* 0x001ea80000300800 */
[----:B------:R0:W-:Y:S04]  /*8750*/  STL [R1+0x20], R2 ;  /* 0x0000200201007387 */ /* 0x0001e80000100800 */
[----:B0-----:R-:W3:Y:S04]  /*8760*/  LDL.LU R2, [R1+0xe2c] ;  /* 0x000e2c0001027983 */ /* 0x001ee80000300800 */
[----:B------:R0:W-:Y:S04]  /*8770*/  STL [R1+0x24], R24 ;  /* 0x0000241801007387 */ /* 0x0001e80000100800 */
[----:B0-----:R-:W4:Y:S04]  /*8780*/  LDL.LU R24, [R1+0xe28] ;  /* 0x000e280001187983 */ /* 0x001f280000300800 */
[----:B------:R0:W-:Y:S02]  /*8790*/  @!P3 STL [R1+0x28], R8 ;  /* 0x000028080100b387 */ /* 0x0001e40000100800 */
[----:B0-----:R-:W0:Y:S01]  /*87a0*/  S2R R8, SR_TID.X ;  /* 0x0000000000087919 */ /* 0x001e220000002100 */
[----:B------:R-:W-:-:S05]  /*87b0*/  IADD3 R4, P6, PT, R5, R10, RZ ;  /* 0x0000000a05047210 */ /* 0x000fca0007fde0ff */
[----:B------:R-:W-:Y:S01]  /*87c0*/  STL [R1+0x7ac], R4 ;  /* 0x0007ac0401007387 */ /* 0x000fe20000100800 */
[----:B0-----:R-:W-:-:S04]  /*87d0*/  SHF.R.U32.HI R8, RZ, 0x6, R8 ;  /* 0x00000006ff087819 */ /* 0x001fc80000011608 */
[----:B------:R-:W-:-:S04]  /*87e0*/  SGXT.U32 R8, R8, 0x1 ;  /* 0x000000010808781a */ /* 0x000fc80000000000 */
[----:B------:R-:W-:-:S06]  /*87f0*/  LOP3.LUT R8, R8, 0x8c, RZ, 0xfc, !PT ;  /* 0x0000008c08087812 */ /* 0x000fcc00078efcff */
[----:B------:R-:W2:Y:S01]  /*8800*/  LDL R8, [R1+0x2b8] ;  /* 0x0002b80001087983 */ /* 0x000ea20000100800 */
[----:B------:R-:W-:Y:S02]  /*8810*/  LEA.HI.X.SX32 R5, R5, R9, 0x1, P6 ;  /* 0x0000000905057211 */ /* 0x000fe400030f0eff */
[----:B------:R-:W-:-:S13]  /*8820*/  ISETP.GT.U32.AND P1, PT, R6, R28, PT ;  /* 0x0000001c0600720c */ /* 0x000fda0003f24070 */
[----:B------:R-:W-:-:S05]  /*8830*/  @!P1 IMAD.IADD R28, R28, 0x1, -R6 ;  /* 0x000000011c1c9824 */ /* 0x000fca00078e0a06 */
[----:B------:R0:W-:Y:S04]  /*8840*/  STL [R1+0x2c], R28 ;  /* 0x00002c1c01007387 */ /* 0x0001e80000100800 */
[----:B0-----:R-:W3:Y:S04]  /*8850*/  LDL.LU R28, [R1+0xe24] ;  /* 0x000e2400011c7983 */ /* 0x001ee80000300800 */
[----:B--2---:R0:W2:Y:S04]  /*8860*/  @P0 LDG.E.U8 R8, desc[UR22][R4.64] ;  /* 0x0000001604080981 */ /* 0x0040a8000c1e1100 */
[----:B------:R-:W-:Y:S01]  /*8870*/  STL [R1+0x7a8], R5 ;  /* 0x0007a80501007387 */ /* 0x000fe20000100800 */
[----:B------:R-:W-:-:S02]  /*8880*/  ISETP.GT.U32.AND P5, PT, R6, R14, PT ;  /* 0x0000000e0600720c */ /* 0x000fc40003fa4070 */
[C---:B------:R-:W-:Y:S02]  /*8890*/  ISETP.GT.U32.AND P4, PT, R6.reuse, R27, PT ;  /* 0x0000001b0600720c */ /* 0x040fe40003f84070 */
[----:B------:R-:W-:Y:S02]  /*88a0*/  ISETP.GT.U32.AND P3, PT, R6, R25, PT ;  /* 0x000000190600720c */ /* 0x000fe40003f64070 */
[----:B0-----:R-:W-:Y:S02]  /*88b0*/  PRMT R4, RZ, 0x7610, R4 ;  /* 0x00007610ff047816 */ /* 0x001fe40000000004 */
[----:B------:R-:W-:-:S05]  /*88c0*/  PLOP3.LUT P6, PT, PT, PT, UP1, 0x80, 0x8 ;  /* 0x000000000008781c */ /* 0x000fca0003fcf018 */
[--C-:B------:R-:W-:Y:S02]  /*88d0*/  @!P5 IMAD.IADD R14, R14, 0x1, -R6.reuse ;  /* 0x000000010e0ed824 */ /* 0x100fe400078e0a06 */
[--C-:B------:R-:W-:Y:S02]  /*88e0*/  @!P4 IMAD.IADD R27, R27, 0x1, -R6.reuse ;  /* 0x000000011b1bc824 */ /* 0x100fe400078e0a06 */
[----:B------:R-:W-:Y:S01]  /*88f0*/  @!P3 IMAD.IADD R25, R25, 0x1, -R6 ;  /* 0x000000011919b824 */ /* 0x000fe200078e0a06 */
[----:B--2---:R0:W-:Y:S02]  /*8900*/  @P0 STL [R1+0x2b8], R8 ;  /* 0x0002b80801000387 */ /* 0x0041e40000100800 */
[----:B0-----:R-:W0:Y:S02]  /*8910*/  S2R R8, SR_TID.X ;  /* 0x0000000000087919 */ /* 0x001e240000002100 */
[----:B------:R-:W-:Y:S04]  /*8920*/  STL.S16 [R1+0x2b4], R4 ;  /* 0x0002b40401007387 */ /* 0x000fe80000100600 */
[----:B------:R1:W-:Y:S04]  /*8930*/  STL [R1+0x34], R14 ;  /* 0x0000340e01007387 */ /* 0x0003e80000100800 */
[----:B-1----:R-:W2:Y:S01]  /*8940*/  LDL.LU R14, [R1+0xe20] ;  /* 0x000e2000010e7983 */ /* 0x002ea20000300800 */
[----:B0-----:R-:W-:-:S04]  /*8950*/  SHF.R.U32.HI R8, RZ, 0x6, R8 ;  /* 0x00000006ff087819 */ /* 0x001fc80000011608 */
[----:B------:R-:W-:-:S04]  /*8960*/  SGXT.U32 R8, R8, 0x1 ;  /* 0x000000010808781a */ /* 0x000fc80000000000 */
[C---:B------:R-:W-:Y:S01]  /*8970*/  LOP3.LUT R5, R8.reuse, 0x8c, RZ, 0xfc, !PT ;  /* 0x0000008c08057812 */ /* 0x040fe200078efcff */
[----:B------:R0:W-:Y:S01]  /*8980*/  STL [R1+0x3c], R27 ;  /* 0x00003c1b01007387 */ /* 0x0001e20000100800 */
[----:B------:R-:W-:Y:S02]  /*8990*/  LOP3.LUT R8, R8, 0x94, RZ, 0xfc, !PT ;  /* 0x0000009408087812 */ /* 0x000fe400078efcff */
[----:B------:R-:W-:Y:S02]  /*89a0*/  ISETP.LT.AND P0, PT, R5, UR13, P6 ;  /* 0x0000000d05007c0c */ /* 0x000fe4000b701270 */
[C---:B---3--:R-:W-:Y:S01]  /*89b0*/  IADD3 R4, P6, PT, R28.reuse, R10, RZ ;  /* 0x0000000a1c047210 */ /* 0x048fe20007fde0ff */
[----:B0-----:R-:W3:Y:S03]  /*89c0*/  LDL.LU R27, [R1+0xe1c] ;  /* 0x000e1c00011b7983 */ /* 0x001ee60000300800 */
[----:B------:R-:W-:Y:S01]  /*89d0*/  LEA.HI.X.SX32 R5, R28, R9, 0x1, P6 ;  /* 0x000000091c057211 */ /* 0x000fe200030f0eff */
[----:B------:R0:W-:Y:S04]  /*89e0*/  STL [R1+0x60], R25 ;  /* 0x0000601901007387 */ /* 0x0001e80000100800 */
[----:B0-----:R-:W2:Y:S04]  /*89f0*/  LDL.LU R25, [R1+0xe18] ;  /* 0x000e180001197983 */ /* 0x001ea80000300800 */
[----:B------:R-:W-:Y:S04]  /*8a00*/  STL [R1+0x7b4], R4 ;  /* 0x0007b40401007387 */ /* 0x000fe80000100800 */
[----:B------:R-:W2:Y:S04]  /*8a10*/  LDL.LU R28, [R1+0x4c] ;  /* 0x00004c00011c7983 */ /* 0x000ea80000300800 */
[----:B------:R-:W2:Y:S01]  /*8a20*/  LDL R8, [R1+0x2b4] ;  /* 0x0002b40001087983 */ /* 0x000ea20000100800 */
[----:B------:R-:W-:-:S03]  /*8a30*/  ISETP.GT.U32.AND P1, PT, R6, R15, PT ;  /* 0x0000000f0600720c */ /* 0x000fc60003f24070 */
[----:B------:R-:W-:Y:S10]  /*8a40*/  STL [R1+0x7b0], R5 ;  /* 0x0007b00501007387 */ /* 0x000ff40000100800 */
[----:B------:R-:W-:Y:S01]  /*8a50*/  @!P1 IMAD.IADD R15, R15, 0x1, -R6 ;  /* 0x000000010f0f9824 */ /* 0x000fe200078e0a06 */
[----:B------:R-:W-:-:S04]  /*8a60*/  ISETP.GT.U32.AND P1, PT, R6, R18, PT ;  /* 0x000000120600720c */ /* 0x000fc80003f24070 */
[----:B------:R0:W-:Y:S04]  /*8a70*/  STL [R1+0x70], R15 ;  /* 0x0000700f01007387 */ /* 0x0001e80000100800 */
[----:B0-----:R-:W3:Y:S04]  /*8a80*/  LDL.LU R15, [R1+0xe14] ;  /* 0x000e1400010f7983 */ /* 0x001ee80000300800 */
[----:B------:R-:W4:Y:S04]  /*8a90*/  LDL.LU R18, [R1+0xe10] ;  /* 0x000e100001127983 */ /* 0x000f280000300800 */
[----:B--2---:R-:W2:Y:S01]  /*8aa0*/  @P0 LDG.E.U8 R8, desc[UR22][R4.64] ;  /* 0x0000001604080981 */ /* 0x004ea2000c1e1100 */
[----:B------:R-:W-:-:S02]  /*8ab0*/  ISETP.GT.U32.AND P5, PT, R6, R26, PT ;  /* 0x0000001a0600720c */ /* 0x000fc40003fa4070 */
[C---:B------:R-:W-:Y:S02]  /*8ac0*/  ISETP.GT.U32.AND P4, PT, R6.reuse, R23, PT ;  /* 0x000000170600720c */ /* 0x040fe40003f84070 */
[----:B------:R-:W-:Y:S02]  /*8ad0*/  ISETP.GT.U32.AND P3, PT, R6, R16, PT ;  /* 0x000000100600720c */ /* 0x000fe40003f64070 */
[----:B------:R-:W-:-:S07]  /*8ae0*/  PLOP3.LUT P6, PT, PT, PT, UP1, 0x80, 0x8 ;  /* 0x000000000008781c */ /* 0x000fce0003fcf018 */
[--C-:B------:R-:W-:Y:S02]  /*8af0*/  @!P5 IMAD.IADD R26, R26, 0x1, -R6.reuse ;  /* 0x000000011a1ad824 */ /* 0x100fe400078e0a06 */
[--C-:B------:R-:W-:Y:S02]  /*8b00*/  @!P4 IMAD.IADD R23, R23, 0x1, -R6.reuse ;  /* 0x000000011717c824 */ /* 0x100fe400078e0a06 */
[----:B------:R-:W-:Y:S01]  /*8b10*/  @!P3 IMAD.IADD R16, R16, 0x1, -R6 ;  /* 0x000000011010b824 */ /* 0x000fe200078e0a06 */
[----:B---3--:R-:W-:Y:S01]  /*8b20*/  PRMT R15, RZ, 0x7610, R15 ;  /* 0x00007610ff0f7816 */ /* 0x008fe2000000000f */
[----:B--2---:R0:W-:Y:S02]  /*8b30*/  @P0 STL [R1+0x2b4], R8 ;  /* 0x0002b40801000387 */ /* 0x0041e40000100800 */
[----:B0-----:R-:W0:Y:S02]  /*8b40*/  S2R R8, SR_TID.X ;  /* 0x0000000000087919 */ /* 0x001e240000002100 */
[----:B------:R1:W-:Y:S04]  /*8b50*/  STL [R1+0x6c], R26 ;  /* 0x00006c1a01007387 */ /* 0x0003e80000100800 */
[----:B-1----:R-:W2:Y:S04]  /*8b60*/  LDL.LU R26, [R1+0xe0c] ;  /* 0x000e0c00011a7983 */ /* 0x002ea80000300800 */
[----:B------:R1:W-:Y:S04]  /*8b70*/  STL [R1+0x68], R23 ;  /* 0x0000681701007387 */ /* 0x0003e80000100800 */
[----:B-1----:R-:W3:Y:S01]  /*8b80*/  LDL.LU R23, [R1+0xe08] ;  /* 0x000e080001177983 */ /* 0x002ee20000300800 */
[----:B0-----:R-:W-:-:S04]  /*8b90*/  SHF.R.U32.HI R8, RZ, 0x6, R8 ;  /* 0x00000006ff087819 */ /* 0x001fc80000011608 */
[----:B------:R-:W-:-:S04]  /*8ba0*/  SGXT.U32 R8, R8, 0x1 ;  /* 0x000000010808781a */ /* 0x000fc80000000000 */
[C---:B------:R-:W-:Y:S02]  /*8bb0*/  LOP3.LUT R5, R8.reuse, 0x94, RZ, 0xfc, !PT ;  /* 0x0000009408057812 */ /* 0x040fe400078efcff */
[----:B------:R-:W-:Y:S02]  /*8bc0*/  LOP3.LUT R8, R8, 0x9c, RZ, 0xfc, !PT ;  /* 0x0000009c08087812 */ /* 0x000fe400078efcff */
[----:B------:R-:W-:Y:S02]  /*8bd0*/  ISETP.LT.AND P0, PT, R5, UR13, P6 ;  /* 0x0000000d05007c0c */ /* 0x000fe4000b701270 */
[C---:B----4-:R-:W-:Y:S01]  /*8be0*/  IADD3 R4, P6, PT, R18.reuse, R10, RZ ;  /* 0x0000000a12047210 */ /* 0x050fe20007fde0ff */
[----:B------:R0:W-:Y:S04]  /*8bf0*/  STL [R1+0x54], R16 ;  /* 0x0000541001007387 */ /* 0x0001e80000100800 */
[----:B0-----:R-:W4:Y:S04]  /*8c00*/  LDL.LU R16, [R1+0xe04] ;  /* 0x000e040001107983 */ /* 0x001f280000300800 */
[----:B------:R0:W-:Y:S04]  /*8c10*/  STL [R1+0x7c8], R4 ;  /* 0x0007c80401007387 */ /* 0x0001e80000100800 */
[----:B------:R-:W2:Y:S01]  /*8c20*/  LDL R8, [R1+0x64] ;  /* 0x0000640001087983 */ /* 0x000ea20000100800 */
[----:B------:R-:W-:-:S05]  /*8c30*/  LEA.HI.X.SX32 R5, R18, R9, 0x1, P6 ;  /* 0x0000000912057211 */ /* 0x000fca00030f0eff */
[----:B------:R0:W3:Y:S01]  /*8c40*/  @P0 LDG.E.U8 R15, desc[UR22][R4.64] ;  /* 0x00000016040f0981 */ /* 0x0000e2000c1e1100 */
[C---:B------:R-:W-:Y:S02]  /*8c50*/  ISETP.GT.U32.AND P4, PT, R6.reuse, R20, PT ;  /* 0x000000140600720c */ /* 0x040fe40003f84070 */
[----:B------:R-:W-:Y:S02]  /*8c60*/  ISETP.GT.U32.AND P3, PT, R6, R22, PT ;  /* 0x000000160600720c */ /* 0x000fe40003f64070 */
[----:B0-----:R-:W-:-:S09]  /*8c70*/  PRMT R4, RZ, 0x7610, R4 ;  /* 0x00007610ff047816 */ /* 0x001fd20000000004 */
[--C-:B------:R-:W-:Y:S02]  /*8c80*/  @!P4 IMAD.IADD R20, R20, 0x1, -R6.reuse ;  /* 0x000000011414c824 */ /* 0x100fe400078e0a06 */
[--C-:B------:R-:W-:Y:S02]  /*8c90*/  @!P3 IMAD.IADD R22, R22, 0x1, -R6.reuse ;  /* 0x000000011616b824 */ /* 0x100fe400078e0a06 */
[----:B--2---:R-:W-:-:S05]  /*8ca0*/  @!P1 IMAD.IADD R8, R8, 0x1, -R6 ;  /* 0x0000000108089824 */ /* 0x004fca00078e0a06 */
[----:B------:R0:W-:Y:S02]  /*8cb0*/  @!P1 STL [R1+0x64], R8 ;  /* 0x0000640801009387 */ /* 0x0001e40000100800 */
[----:B0-----:R-:W0:Y:S02]  /*8cc0*/  S2R R8, SR_TID.X ;  /* 0x0000000000087919 */ /* 0x001e240000002100 */
[----:B------:R-:W-:Y:S04]  /*8cd0*/  STL [R1+0x7c4], R5 ;  /* 0x0007c40501007387 */ /* 0x000fe80000100800 */
[----:B---3--:R1:W-:Y:S04]  /*8ce0*/  STL [R1+0x2a4], R15 ;  /* 0x0002a40f01007387 */ /* 0x0083e80000100800 */
[----:B-1----:R-:W2:Y:S04]  /*8cf0*/  LDL.LU R15, [R1+0x100] ;  /* 0x00010000010f7983 */ /* 0x002ea80000300800 */
[----:B------:R4:W-:Y:S01]  /*8d00*/  STL.S16 [R1+0x2a0], R4 ;  /* 0x0002a00401007387 */ /* 0x0009e20000100600 */
[----:B0-----:R-:W-:-:S04]  /*8d10*/  SHF.R.U32.HI R8, RZ, 0x6, R8 ;  /* 0x00000006ff087819 */ /* 0x001fc80000011608 */
[----:B------:R-:W-:Y:S01]  /*8d20*/  SGXT.U32 R8, R8, 0x1 ;  /* 0x000000010808781a */ /* 0x000fe20000000000 */
[----:B------:R0:W-:Y:S01]  /*8d30*/  STL [R1+0x58], R20 ;  /* 0x0000581401007387 */ /* 0x0001e20000100800 */
[----:B----4-:R-:W-:Y:S02]  /*8d40*/  IADD3 R4, P4, PT, R16, R10, RZ ;  /* 0x0000000a10047210 */ /* 0x010fe40007f9e0ff */
[C---:B------:R-:W-:Y:S02]  /*8d50*/  LOP3.LUT R5, R8.reuse, 0x9c, RZ, 0xfc, !PT ;  /* 0x0000009c08057812 */ /* 0x040fe400078efcff */
[----:B------:R-:W-:Y:S01]  /*8d60*/  LOP3.LUT R8, R8, 0xa4, RZ, 0xfc, !PT ;  /* 0x000000a408087812 */ /* 0x000fe200078efcff */
[----:B0-----:R-:W3:Y:S04]  /*8d70*/  LDL.LU R20, [R1+0xe00] ;  /* 0x000e000001147983 */ /* 0x001ee80000300800 */
[----:B------:R0:W-:Y:S04]  /*8d80*/  STL [R1+0x7c], R22 ;  /* 0x00007c1601007387 */ /* 0x0001e80000100800 */
[----:B0-----:R-:W4:Y:S04]  /*8d90*/  LDL.LU R22, [R1+0xdfc] ;  /* 0x000dfc0001167983 */ /* 0x001f280000300800 */
[----:B------:R4:W-:Y:S04]  /*8da0*/  STL [R1+0x7d0], R4 ;  /* 0x0007d00401007387 */ /* 0x0009e80000100800 */
[----:B------:R-:W2:Y:S01]  /*8db0*/  LDL R8, [R1+0x2a0] ;  /* 0x0002a00001087983 */ /* 0x000ea20000100800 */
[----:B------:R-:W-:-:S04]  /*8dc0*/  PLOP3.LUT P6, PT, PT, PT, UP1, 0x80, 0x8 ;  /* 0x000000000008781c */ /* 0x000fc80003fcf018 */
[----:B------:R-:W-:Y:S02]  /*8dd0*/  ISETP.LT.AND P0, PT, R5, UR13, P6 ;  /* 0x0000000d05007c0c */ /* 0x000fe4000b701270 */
[----:B------:R-:W-:-:S11]  /*8de0*/  LEA.HI.X.SX32 R5, R16, R9, 0x1, P4 ;  /* 0x0000000910057211 */ /* 0x000fd600020f0eff */
[----:B--2---:R4:W2:Y:S04]  /*8df0*/  @P0 LDG.E.U8 R8, desc[UR22][R4.64] ;  /* 0x0000001604080981 */ /* 0x0048a8000c1e1100 */
[----:B------:R-:W-:Y:S01]  /*8e00*/  STL [R1+0x7cc], R5 ;  /* 0x0007cc0501007387 */ /* 0x000fe20000100800 */
[C---:B------:R-:W-:Y:S02]  /*8e10*/  ISETP.GT.U32.AND P5, PT, R6.reuse, R11, PT ;  /* 0x0000000b0600720c */ /* 0x040fe40003fa4070 */
[C---:B------:R-:W-:Y:S02]  /*8e20*/  ISETP.GT.U32.AND P1, PT, R6.reuse, R29, PT ;  /* 0x0000001d0600720c */ /* 0x040fe40003f24070 */
[C---:B------:R-:W-:Y:S02]  /*8e30*/  ISETP.GT.U32.AND P3, PT, R6.reuse, R19, PT ;  /* 0x000000130600720c */ /* 0x040fe40003f64070 */
[----:B------:R-:W-:-:S07]  /*8e40*/  ISETP.GT.U32.AND P4, PT, R6, R21, PT ;  /* 0x000000150600720c */ /* 0x000fce0003f84070 */
[--C-:B------:R-:W-:Y:S01]  /*8e50*/  @!P5 IMAD.IADD R11, R11, 0x1, -R6.reuse ;  /* 0x000000010b0bd824 */ /* 0x100fe200078e0a06 */
[----:B------:R-:W-:Y:S01]  /*8e60*/  ISETP.GT.U32.AND P5, PT, R6, R17, PT ;  /* 0x000000110600720c */ /* 0x000fe20003fa4070 */
[--C-:B------:R-:W-:Y:S01]  /*8e70*/  @!P1 IMAD.IADD R29, R29, 0x1, -R6.reuse ;  /* 0x000000011d1d9824 */ /* 0x100fe200078e0a06 */
[----:B------:R-:W-:Y:S01]  /*8e80*/  PLOP3.LUT P1, PT, PT, PT, UP1, 0x80, 0x8 ;  /* 0x000000000008781c */ /* 0x000fe20003f2f018 */
[----:B------:R-:W-:Y:S01]  /*8e90*/  @!P3 IMAD.IADD R19, R19, 0x1, -R6 ;  /* 0x000000011313b824 */ /* 0x000fe200078e0a06 */
[----:B---3--:R-:W-:Y:S01]  /*8ea0*/  PRMT R20, RZ, 0x7610, R20 ;  /* 0x00007610ff147816 */ /* 0x008fe20000000014 */
[----:B------:R-:W-:-:S08]  /*8eb0*/  @!P4 IMAD.IADD R21, R21, 0x1, -R6 ;  /* 0x000000011515c824 */ /* 0x000fd000078e0a06 */
[----:B------:R-:W-:Y:S01]  /*8ec0*/  @!P5 IMAD.IADD R17, R17, 0x1, -R6 ;  /* 0x000000011111d824 */ /* 0x000fe200078e0a06 */
[----:B----4-:R-:W-:Y:S02]  /*8ed0*/  IADD3 R4, P5, PT, R22, R10, RZ ;  /* 0x0000000a16047210 */ /* 0x010fe40007fbe0ff */
[----:B------:R-:W-:Y:S01]  /*8ee0*/  ISETP.GE.AND P4, PT, R15, RZ, PT ;  /* 0x000000ff0f00720c */ /* 0x000fe20003f86270 */
[----:B--2---:R0:W-:Y:S02]  /*8ef0*/  @P0 STL [R1+0x2a0], R8 ;  /* 0x0002a00801000387 */ /* 0x0041e40000100800 */
[----:B0-----:R-:W0:Y:S02]  /*8f00*/  S2R R8, SR_TID.X ;  /* 0x0000000000087919 */ /* 0x001e240000002100 */
[----:B------:R1:W-:Y:S04]  /*8f10*/  STL [R1+0x48], R19 ;  /* 0x0000481301007387 */ /* 0x0003e80000100800 */
[----:B-1----:R-:W2:Y:S01]  /*8f20*/  LDL.LU R19, [R1+0xdf8] ;  /* 0x000df80001137983 */ /* 0x002ea20000300800 */
[----:B0-----:R-:W-:-:S04]  /*8f30*/  SHF.R.U32.HI R8, RZ, 0x6, R8 ;  /* 0x00000006ff087819 */ /* 0x001fc80000011608 */
[----:B------:R-:W-:-:S04]  /*8f40*/  SGXT.U32 R8, R8, 0x1 ;  /* 0x000000010808781a */ /* 0x000fc80000000000 */
[----:B------:R-:W-:-:S04]  /*8f50*/  LOP3.LUT R5, R8, 0xa4, RZ, 0xfc, !PT ;  /* 0x000000a408057812 */ /* 0x000fc800078efcff */
[----:B------:R-:W-:Y:S01]  /*8f60*/  ISETP.LT.AND P1, PT, R5, UR13, P1 ;  /* 0x0000000d05007c0c */ /* 0x000fe20008f21270 */
[----:B------:R0:W-:Y:S01]  /*8f70*/  STL [R1+0x44], R17 ;  /* 0x0000441101007387 */ /* 0x0001e20000100800 */
[----:B------:R-:W-:-:S03]  /*8f80*/  LEA.HI.X.SX32 R5, R22, R9, 0x1, P5 ;  /* 0x0000000916057211 */ /* 0x000fc600028f0eff */
[----:B0-----:R-:W3:Y:S04]  /*8f90*/  LDL.LU R17, [R1+0xdf4] ;  /* 0x000df40001117983 */ /* 0x001ee80000300800 */
[----:B------:R-:W-:Y:S04]  /*8fa0*/  STL [R1+0x7e0], R4 ;  /* 0x0007e00401007387 */ /* 0x000fe80000100800 */
[----:B------:R0:W-:Y:S04]  /*8fb0*/  STL [R1+0x38], R21 ;  /* 0x0000381501007387 */ /* 0x0001e80000100800 */
[----:B------:R1:W4:Y:S04]  /*8fc0*/  @P1 LDG.E.U8 R20, desc[UR22][R4.64] ;  /* 0x0000001604141981 */ /* 0x000328000c1e1100 */
[----:B0-----:R-:W2:Y:S04]  /*8fd0*/  LDL.LU R21, [R1+0xdf0] ;  /* 0x000df00001157983 */ /* 0x001ea80000300800 */
[----:B------:R-:W2:Y:S04]  /*8fe0*/  LDL.LU R15, [R1+0xdec] ;  /* 0x000dec00010f7983 */ /* 0x000ea80000300800 */
[----:B------:R1:W-:Y:S04]  /*8ff0*/  STL [R1+0x7dc], R5 ;  /* 0x0007dc0501007387 */ /* 0x0003e80000100800 */
[----:B------:R-:W3:Y:S01]  /*9000*/  LDL.LU R4, [R1+0x104] ;  /* 0x0001040001047983 */ /* 0x000ee20000300800 */
[----:B------:R-:W-:-:S02]  /*9010*/  LOP3.LUT R8, R8, 0xac, RZ, 0xfc, !PT ;  /* 0x000000ac08087812 */ /* 0x000fc400078efcff */
[----:B------:R-:W-:-:S04]  /*9020*/  PLOP3.LUT P0, PT, PT, PT, UP1, 0x80, 0x8 ;  /* 0x000000000008781c */ /* 0x000fc80003f0f018 */
[----:B------:R-:W-:Y:S02]  /*9030*/  ISETP.LT.AND P0, PT, R8, UR13, P0 ;  /* 0x0000000d08007c0c */ /* 0x000fe40008701270 */
[----:B------:R-:W0:Y:S01]  /*9040*/  S2R R8, SR_TID.X ;  /* 0x0000000000087919 */ /* 0x000e220000002100 */
[C---:B------:R-:W-:Y:S02]  /*9050*/  ISETP.GT.U32.AND P6, PT, R6.reuse, R28, PT ;  /* 0x0000001c0600720c */ /* 0x040fe40003fc4070 */
[----:B------:R-:W-:-:S11]  /*9060*/  ISETP.GT.U32.AND P3, PT, R6, R13, PT ;  /* 0x0000000d0600720c */ /* 0x000fd60003f64070 */
[--C-:B------:R-:W-:Y:S01]  /*9070*/  @!P6 IMAD.IADD R28, R28, 0x1, -R6.reuse ;  /* 0x000000011c1ce824 */ /* 0x100fe200078e0a06 */
[----:B------:R-:W-:Y:S01]  /*9080*/  ISETP.GT.U32.AND P6, PT, R6, R7, PT ;  /* 0x000000070600720c */ /* 0x000fe20003fc4070 */
[----:B------:R-:W-:Y:S01]  /*9090*/  @!P3 IMAD.IADD R13, R13, 0x1, -R6 ;  /* 0x000000010d0db824 */ /* 0x000fe200078e0a06 */
[----:B0-----:R-:W-:-:S11]  /*90a0*/  SHF.R.U32.HI R8, RZ, 0x6, R8 ;  /* 0x00000006ff087819 */ /* 0x001fd60000011608 */
[----:B------:R-:W-:Y:S01]  /*90b0*/  @!P6 IMAD.IADD R7, R7, 0x1, -R6 ;  /* 0x000000010707e824 */ /* 0x000fe200078e0a06 */
[----:B------:R-:W-:Y:S02]  /*90c0*/  SGXT.U32 R8, R8, 0x1 ;  /* 0x000000010808781a */ /* 0x000fe40000000000 */
[----:B------:R-:W-:Y:S02]  /*90d0*/  PLOP3.LUT P6, PT, PT, PT, UP1, 0x80, 0x8 ;  /* 0x000000000008781c */ /* 0x000fe40003fcf018 */
[----:B-1----:R-:W-:Y:S02]  /*90e0*/  LOP3.LUT R5, R8, 0xb4, RZ, 0xfc, !PT ;  /* 0x000000b408057812 */ /* 0x002fe400078efcff */
[----:B------:R-:W-:Y:S01]  /*90f0*/  PRMT R8, RZ, 0x7610, R8 ;  /* 0x00007610ff087816 */ /* 0x000fe20000000008 */
[----:B----4-:R2:W-:Y:S04]  /*9100*/  STL [R1+0x29c], R20 ;  /* 0x00029c1401007387 */ /* 0x0105e80000100800 */
[----:B------:R-:W-:Y:S01]  /*9110*/  STL [R1+0xd24], R13 ;  /* 0x000d240d01007387 */ /* 0x000fe20000100800 */
[----:B--2---:R-:W-:-:S03]  /*9120*/  IADD3 R20, P1, PT, R15, R10, RZ ;  /* 0x0000000a0f147210 */ /* 0x004fc60007f3e0ff */
[----:B------:R-:W-:Y:S01]  /*9130*/  STL [R1+0xd3c], R13 ;  /* 0x000d3c0d01007387 */ /* 0x000fe20000100800 */
[----:B---3--:R-:W-:Y:S02]  /*9140*/  ISETP.GE.AND P3, PT, R4, RZ, PT ;  /* 0x000000ff0400720c */ /* 0x008fe40003f66270 */
[----:B------:R-:W-:Y:S01]  /*9150*/  LEA.HI.X.SX32 R4, R15, R9, 0x1, P1 ;  /* 0x000000090f047211 */ /* 0x000fe200008f0eff */
[----:B------:R-:W-:Y:S01]  /*9160*/  STL [R1+0x7e8], R20 ;  /* 0x0007e81401007387 */ /* 0x000fe20000100800 */
[----:B------:R-:W-:-:S03]  /*9170*/  ISETP.LT.AND P1, PT, R5, UR13, P6 ;  /* 0x0000000d05007c0c */ /* 0x000fc6000b721270 */
[----:B------:R-:W-:Y:S01]  /*9180*/  STL [R1+0xd4c], R13 ;  /* 0x000d4c0d01007387 */ /* 0x000fe20000100800 */
[----:B------:R-:W-:-:S03]  /*9190*/  @P0 IMAD.MOV.U32 R5, RZ, RZ, R4 ;  /* 0x000000ffff050224 */ /* 0x000fc600078e0004 */
[----:B------:R0:W-:Y:S02]  /*91a0*/  STL [R1+0x7e4], R4 ;  /* 0x0007e40401007387 */ /* 0x0001e40000100800 */
[----:B0-----:R-:W-:-:S05]  /*91b0*/  @P0 IMAD.MOV.U32 R4, RZ, RZ, R20 ;  /* 0x000000ffff040224 */ /* 0x001fca00078e0014 */
[----:B------:R0:W2:Y:S01]  /*91c0*/  @P0 LDG.E.U8 R8, desc[UR22][R4.64] ;  /* 0x0000001604080981 */ /* 0x0000a2000c1e1100 */
[----:B------:R-:W-:Y:S02]  /*91d0*/  ISETP.GT.U32.AND P5, PT, R6, R12, PT ;  /* 0x0000000c0600720c */ /* 0x000fe40003fa4070 */
[----:B------:R-:W-:-:S11]  /*91e0*/  ISETP.GE.AND P6, PT, R24, RZ, PT ;  /* 0x000000ff1800720c */ /* 0x000fd60003fc6270 */
[----:B------:R-:W-:-:S05]  /*91f0*/  @!P5 IMAD.IADD R12, R12, 0x1, -R6 ;  /* 0x000000010c0cd824 */ /* 0x000fca00078e0a06 */
[----:B------:R-:W-:Y:S04]  /*9200*/  STL [R1+0xd2c], R12 ;  /* 0x000d2c0c01007387 */ /* 0x000fe80000100800 */
[----:B------:R-:W-:Y:S04]  /*9210*/  STL [R1+0xd28], R6 ;  /* 0x000d280601007387 */ /* 0x000fe80000100800 */
[----:B------:R-:W3:Y:S01]  /*9220*/  LDL.LU R24, [R1+0x10c] ;  /* 0x00010c0001187983 */ /* 0x000ee20000300800 */
[----:B------:R-:W-:Y:S02]  /*9230*/  IADD3 R20, P5, PT, R21, R10, RZ ;  /* 0x0000000a15147210 */ /* 0x000fe40007fbe0ff */
[----:B------:R-:W-:-:S02]  /*9240*/  PLOP3.LUT P0, PT, PT, PT, UP1, 0x80, 0x8 ;  /* 0x000000000008781c */ /* 0x000fc40003f0f018 */
[----:B------:R-:W-:Y:S02]  /*9250*/  PRMT R19, RZ, 0x7610, R19 ;  /* 0x00007610ff137816 */ /* 0x000fe40000000013 */
[----:B0-----:R-:W-:Y:S01]  /*9260*/  LEA.HI.X.SX32 R5, R21, R9, 0x1, P5 ;  /* 0x0000000915057211 */ /* 0x001fe200028f0eff */
[----:B--2---:R0:W-:Y:S02]  /*9270*/  STL [R1+0x298], R8 ;  /* 0x0002980801007387 */ /* 0x0041e40000100800 */
[----:B0-----:R-:W0:Y:S02]  /*9280*/  S2R R8, SR_TID.X ;  /* 0x0000000000087919 */ /* 0x001e240000002100 */
[----:B0-----:R-:W-:-:S04]  /*9290*/  SHF.R.U32.HI R8, RZ, 0x6, R8 ;  /* 0x00000006ff087819 */ /* 0x001fc80000011608 */
[----:B------:R-:W-:-:S04]  /*92a0*/  SGXT.U32 R8, R8, 0x1 ;  /* 0x000000010808781a */ /* 0x000fc80000000000 */
[----:B------:R-:W-:Y:S02]  /*92b0*/  LOP3.LUT R4, R8, 0xbc, RZ, 0xfc, !PT ;  /* 0x000000bc08047812 */ /* 0x000fe400078efcff */
[----:B------:R-:W2:Y:S02]  /*92c0*/  LDL.LU R8, [R1+0xfc] ;  /* 0x0000fc0001087983 */ /* 0x000ea40000300800 */
[----:B------:R-:W-:Y:S01]  /*92d0*/  ISETP.LT.AND P0, PT, R4, UR13, P0 ;  /* 0x0000000d04007c0c */ /* 0x000fe20008701270 */
[----:B------:R-:W-:Y:S01]  /*92e0*/  @P1 IMAD.MOV.U32 R4, RZ, RZ, R20 ;  /* 0x000000ffff041224 */ /* 0x000fe200078e0014 */
[----:B------:R-:W-:Y:S04]  /*92f0*/  STL [R1+0x7fc], R20 ;  /* 0x0007fc1401007387 */ /* 0x000fe80000100800 */
[----:B------:R-:W4:Y:S04]  /*9300*/  @P1 LDG.E.U8 R19, desc[UR22][R4.64] ;  /* 0x0000001604131981 */ /* 0x000f28000c1e1100 */
[----:B------:R-:W-:Y:S04]  /*9310*/  STL [R1+0x7f8], R5 ;  /* 0x0007f80501007387 */ /* 0x000fe80000100800 */
[----:B------:R-:W3:Y:S01]  /*9320*/  LDL.LU R4, [R1+0x108] ;  /* 0x0001080001047983 */ /* 0x000ee20000300800 */
[----:B------:R-:W-:Y:S01]  /*9330*/  @!P6 IMAD.MOV R30, RZ, RZ, -R30 ;  /* 0x000000ffff1ee224 */ /* 0x000fe200078e0a1e */
[----:B------:R-:W-:-:S02]  /*9340*/  PLOP3.LUT P1, PT, PT, PT, UP1, 0x80, 0x8 ;  /* 0x000000000008781c */ /* 0x000fc40003f2f018 */
[----:B--2---:R-:W-:Y:S02]  /*9350*/  ISETP.GE.AND P5, PT, R8, RZ, PT ;  /* 0x000000ff0800720c */ /* 0x004fe40003fa6270 */
[----:B------:R-:W0:Y:S01]  /*9360*/  S2R R8, SR_TID.X ;  /* 0x0000000000087919 */ /* 0x000e220000002100 */
[----:B----4-:R1:W-:Y:S02]  /*9370*/  STL [R1+0x294], R19 ;  /* 0x0002941301007387 */ /* 0x0103e40000100800 */
[----:B-1----:R-:W-:-:S04]  /*9380*/  IADD3 R19, P6, PT, R17, R10, RZ ;  /* 0x0000000a11137210 */ /* 0x002fc80007fde0ff */
[----:B------:R-:W-:Y:S02]  /*9390*/  LEA.HI.X.SX32 R5, R17, R9, 0x1, P6 ;  /* 0x0000000911057211 */ /* 0x000fe400030f0eff */
[----:B---3--:R-:W-:Y:S02]  /*93a0*/  ISETP.GE.AND P6, PT, R4, RZ, PT ;  /* 0x000000ff0400720c */ /* 0x008fe40003fc6270 */
[----:B0-----:R-:W-:-:S04]  /*93b0*/  SHF.R.U32.HI R8, RZ, 0x6, R8 ;  /* 0x00000006ff087819 */ /* 0x001fc80000011608 */
[----:B------:R-:W-:Y:S01]  /*93c0*/  SGXT.U32 R8, R8, 0x1 ;  /* 0x000000010808781a */ /* 0x000fe20000000000 */
[----:B------:R-:W-:-:S03]  /*93d0*/  @P0 IMAD.MOV.U32 R4, RZ, RZ, R19 ;  /* 0x000000ffff040224 */ /* 0x000fc600078e0013 */
[----:B------:R-:W-:Y:S02]  /*93e0*/  LOP3.LUT R20, R8, 0xc4, RZ, 0xfc, !PT ;  /* 0x000000c408147812 */ /* 0x000fe400078efcff */
[----:B------:R-:W-:-:S06]  /*93f0*/  PRMT R8, RZ, 0x7610, R8 ;  /* 0x00007610ff087816 */ /* 0x000fcc0000000008 */
[----:B------:R-:W2:Y:S01]  /*9400*/  @P0 LDG.E.U8 R8, desc[UR22][R4.64] ;  /* 0x0000001604080981 */ /* 0x000ea2000c1e1100 */
[----:B------:R-:W-:-:S03]  /*9410*/  ISETP.LT.AND P1, PT, R20, UR13, P1 ;  /* 0x0000000d14007c0c */ /* 0x000fc60008f21270 */
[----:B------:R-:W-:Y:S04]  /*9420*/  STL [R1+0x808], R19 ;  /* 0x0008081301007387 */ /* 0x000fe80000100800 */
[----:B------:R-:W3:Y:S04]  /*9430*/  LDL.LU R20, [R1+0xde8] ;  /* 0x000de80001147983 */ /* 0x000ee80000300800 */
[----:B------:R-:W-:Y:S01]  /*9440*/  STL [R1+0x804], R5 ;  /* 0x0008040501007387 */ /* 0x000fe20000100800 */
[----:B------:R-:W-:Y:S01]  /*9450*/  @!P5 IMAD.MOV R31, RZ, RZ, -R31 ;  /* 0x000000ffff1fd224 */ /* 0x000fe200078e0a1f */
[----:B------:R-:W-:-:S02]  /*9460*/  PLOP3.LUT P0, PT, PT, PT, UP1, 0x80, 0x8 ;  /* 0x000000000008781c */ /* 0x000fc40003f0f018 */
[----:B--2---:R0:W-:Y:S02]  /*9470*/  STL [R1+0x290], R8 ;  /* 0x0002900801007387 */ /* 0x0041e40000100800 */
[----:B0-----:R-:W0:Y:S01]  /*9480*/  S2R R8, SR_TID.X ;  /* 0x0000000000087919 */ /* 0x001e220000002100 */
[----:B---3--:R-:W-:-:S04]  /*9490*/  IADD3 R19, P5, PT, R20, R10, RZ ;  /* 0x0000000a14137210 */ /* 0x008fc80007fbe0ff */
[----:B------:R-:W-:Y:S01]  /*94a0*/  LEA.HI.X.SX32 R5, R20, R9, 0x1, P5 ;  /* 0x0000000914057211 */ /* 0x000fe200028f0eff */
[----:B------:R1:W-:Y:S01]  /*94b0*/  STL [R1+0x828], R19 ;  /* 0x0008281301007387 */ /* 0x0003e20000100800 */
[----:B------:R-:W-:-:S03]  /*94c0*/  ISETP.GE.AND P5, PT, R24, RZ, PT ;  /* 0x000000ff1800720c */ /* 0x000fc60003fa6270 */
[----:B------:R-:W2:Y:S04]  /*94d0*/  LDL.LU R24, [R1+0xde4] ;  /* 0x000de40001187983 */ /* 0x000ea80000300800 */
[----:B------:R3:W-:Y:S01]  /*94e0*/  STL [R1+0x824], R5 ;  /* 0x0008240501007387 */ /* 0x0007e20000100800 */
[----:B0-----:R-:W-:-:S04]  /*94f0*/  SHF.R.U32.HI R8, RZ, 0x6, R8 ;  /* 0x00000006ff087819 */ /* 0x001fc80000011608 */
[----:B------:R-:W-:-:S04]  /*9500*/  SGXT.U32 R8, R8, 0x1 ;  /* 0x000000010808781a */ /* 0x000fc80000000000 */
[----:B------:R-:W-:Y:S02]  /*9510*/  LOP3.LUT R4, R8, 0xcc, RZ, 0xfc, !PT ;  /* 0x000000cc08047812 */ /* 0x000fe400078efcff */
[----:B------:R-:W-:Y:S02]  /*9520*/  PRMT R8, RZ, 0x7610, R8 ;  /* 0x00007610ff087816 */ /* 0x000fe40000000008 */
[----:B------:R-:W-:Y:S01]  /*9530*/  ISETP.LT.AND P0, PT, R4, UR13, P0 ;  /* 0x0000000d04007c0c */ /* 0x000fe20008701270 */
[----:B------:R-:W-:Y:S02]  /*9540*/  @P1 IMAD.MOV.U32 R4, RZ, RZ, R19 ;  /* 0x000000ffff041224 */ /* 0x000fe400078e0013 */
[----:B-1----:R-:W3:Y:S04]  /*9550*/  LDL.LU R19, [R1+0xde0] ;  /* 0x000de00001137983 */ /* 0x002ee80000300800 */
[----:B------:R3:W4:Y:S01]  /*9560*/  @P1 LDG.E.U8 R8, desc[UR22][R4.64] ;  /* 0x0000001604081981 */ /* 0x000722000c1e1100 */
[----:B------:R-:W-:-:S02]  /*9570*/  @!P4 IMAD.MOV R32, RZ, RZ, -R32 ;  /* 0x000000ffff20c224 */ /* 0x000fc400078e0a20 */
[----:B------:R-:W-:Y:S01]  /*9580*/  @!P3 IMAD.MOV R33, RZ, RZ, -R33 ;  /* 0x000000ffff21b224 */ /* 0x000fe200078e0a21 */
[----:B------:R-:W-:Y:S02]  /*9590*/  PRMT R27, RZ, 0x7610, R27 ;  /* 0x00007610ff1b7816 */ /* 0x000fe4000000001b */
[----:B------:R-:W-:Y:S02]  /*95a0*/  PLOP3.LUT P1, PT, PT, PT, UP1, 0x80, 0x8 ;  /* 0x000000000008781c */ /* 0x000fe40003f2f018 */
[C---:B---3--:R-:W-:Y:S01]  /*95b0*/  IADD3 R5, P4, PT, R19.reuse, R10, RZ ;  /* 0x0000000a13057210 */ /* 0x048fe20007f9e0ff */
[----:B----4-:R-:W-:Y:S03]  /*95c0*/  STL [R1+0x28c], R8 ;  /* 0x00028c0801007387 */ /* 0x010fe60000100800 */
[----:B------:R-:W-:Y:S01]  /*95d0*/  LEA.HI.X.SX32 R4, R19, R9, 0x1, P4 ;  /* 0x0000000913047211 */ /* 0x000fe200020f0eff */
[----:B------:R-:W-:Y:S04]  /*95e0*/  STL [R1+0xd30], R32 ;  /* 0x000d302001007387 */ /* 0x000fe80000100800 */
[----:B------:R-:W-:Y:S04]  /*95f0*/  STL [R1+0xd50], R32 ;  /* 0x000d502001007387 */ /* 0x000fe80000100800 */
[----:B------:R-:W-:Y:S04]  /*9600*/  STL [R1+0xd64], R32 ;  /* 0x000d642001007387 */ /* 0x000fe80000100800 */
[----:B------:R-:W-:Y:S04]  /*9610*/  STL [R1+0xd7c], R32 ;  /* 0x000d7c2001007387 */ /* 0x000fe80000100800 */
[----:B------:R0:W-:Y:S04]  /*9620*/  STL [R1+0x840], R5 ;  /* 0x0008400501007387 */ /* 0x0001e80000100800 */
[----:B------:R1:W-:Y:S04]  /*9630*/  STL [R1+0x83c], R4 ;  /* 0x00083c0401007387 */ /* 0x0003e80000100800 */
[----:B------:R3:W-:Y:S01]  /*9640*/  STL [R1+0xd34], R33 ;  /* 0x000d342101007387 */ /* 0x0007e20000100800 */
[----:B0-----:R-:W-:-:S04]  /*9650*/  @P0 LOP3.LUT R5, R5, R4, RZ, 0x3c, !PT ;  /* 0x0000000405050212 */ /* 0x001fc800078e3cff */
[C---:B-1----:R-:W-:Y:S01]  /*9660*/  @P0 LOP3.LUT R4, R5.reuse, R4, RZ, 0x3c, !PT ;  /* 0x0000000405040212 */ /* 0x042fe200078e3cff */
[----:B---3--:R-:W3:Y:S03]  /*9670*/  LDL.LU R33, [R1+0x110] ;  /* 0x0001100001217983 */ /* 0x008ee60000300800 */
[----:B------:R-:W-:-:S05]  /*9680*/  @P0 LOP3.LUT R5, R5, R4, RZ, 0x3c, !PT ;  /* 0x0000000405050212 */ /* 0x000fca00078e3cff */
[----:B------:R0:W4:Y:S01]  /*9690*/  @P0 LDG.E.U8 R27, desc[UR22][R4.64] ;  /* 0x00000016041b0981 */ /* 0x000122000c1e1100 */
[----:B------:R-:W1:Y:S02]  /*96a0*/  S2R R8, SR_TID.X ;  /* 0x0000000000087919 */ /* 0x000e640000002100 */
[----:B-1----:R-:W-:-:S04]  /*96b0*/  SHF.R.U32.HI R8, RZ, 0x6, R8 ;  /* 0x00000006ff087819 */ /* 0x002fc80000011608 */
[----:B------:R-:W-:-:S04]  /*96c0*/  SGXT.U32 R8, R8, 0x1 ;  /* 0x000000010808781a */ /* 0x000fc80000000000 */
[----:B------:R-:W-:-:S04]  /*96d0*/  LOP3.LUT R8, R8, 0xd4, RZ, 0xfc, !PT ;  /* 0x000000d408087812 */ /* 0x000fc800078efcff */
[----:B------:R-:W-:Y:S02]  /*96e0*/  ISETP.LT.AND P1, PT, R8, UR13, P1 ;  /* 0x0000000d08007c0c */ /* 0x000fe40008f21270 */
[----:B------:R-:W1:Y:S01]  /*96f0*/  S2R R8, SR_TID.X ;  /* 0x0000000000087919 */ /* 0x000e620000002100 */
[----:B------:R-:W-:Y:S02]  /*9700*/  PLOP3.LUT P0, PT, PT, PT, UP1, 0x80, 0x8 ;  /* 0x000000000008781c */ /* 0x000fe40003f0f018 */
[----:B------:R-:W-:Y:S02]  /*9710*/  PRMT R2, RZ, 0x7610, R2 ;  /* 0x00007610ff027816 */ /* 0x000fe40000000002 */
[----:B-1----:R-:W-:-:S04]  /*9720*/  SHF.R.U32.HI R8, RZ, 0x6, R8 ;  /* 0x00000006ff087819 */ /* 0x002fc80000011608 */
[----:B------:R-:W-:-:S04]  /*9730*/  SGXT.U32 R8, R8, 0x1 ;  /* 0x000000010808781a */ /* 0x000fc80000000000 */
[----:B0-----:R-:W-:-:S04]  /*9740*/  LOP3.LUT R4, R8, 0xdc, RZ, 0xfc, !PT ;  /* 0x000000dc08047812 */ /* 0x001fc800078efcff */
[----:B------:R-:W-:Y:S02]  /*9750*/  ISETP.LT.AND P0, PT, R4, UR13, P0 ;  /* 0x0000000d04007c0c */ /* 0x000fe40008701270 */
[----:B---3--:R-:W-:Y:S02]  /*9760*/  ISETP.GE.AND P4, PT, R33, RZ, PT ;  /* 0x000000ff2100720c */ /* 0x008fe40003f86270 */
[----:B--2---:R-:W-:-:S04]  /*9770*/  IADD3 R33, P3, PT, R24, R10, RZ ;  /* 0x0000000a18217210 */ /* 0x004fc80007f7e0ff */
[----:B------:R-:W-:Y:S01]  /*9780*/  LEA.HI.X.SX32 R5, R24, R9, 0x1, P3 ;  /* 0x0000000918057211 */ /* 0x000fe200018f0eff */
[----:B------:R-:W-:Y:S01]  /*9790*/  @P1 IMAD.MOV.U32 R4, RZ, RZ, R33 ;  /* 0x000000ffff041224 */ /* 0x000fe200078e0021 */
[----:B----4-:R0:W-:Y:S04]  /*97a0*/  STL [R1+0x288], R27 ;  /* 0x0002881b01007387 */ /* 0x0101e80000100800 */
[----:B------:R-:W2:Y:S04]  /*97b0*/  @P1 LDG.E.U8 R2, desc[UR22][R4.64] ;  /* 0x0000001604021981 */ /* 0x000ea8000c1e1100 */
[----:B0-----:R-:W3:Y:S04]  /*97c0*/  LDL.LU R27, [R1+0x124] ;  /* 0x00012400011b7983 */ /* 0x001ee80000300800 */
[----:B------:R-:W4:Y:S04]  /*97d0*/  LDL.LU R8, [R1+0x114] ;  /* 0x0001140001087983 */ /* 0x000f280000300800 */
[----:B------:R0:W-:Y:S04]  /*97e0*/  STL [R1+0x860], R33 ;  /* 0x0008602101007387 */ /* 0x0001e80000100800 */
[----:B------:R-:W-:Y:S04]  /*97f0*/  STL [R1+0x85c], R5 ;  /* 0x00085c0501007387 */ /* 0x000fe80000100800 */
[----:B------:R-:W3:Y:S01]  /*9800*/  LDL.LU R4, [R1+0x11c] ;  /* 0x00011c0001047983 */ /* 0x000ee20000300800 */
[----:B------:R-:W-:-:S03]  /*9810*/  @!P6 IMAD.MOV R34, RZ, RZ, -R34 ;  /* 0x000000ffff22e224 */ /* 0x000fc600078e0a22 */
[----:B0-----:R-:W4:Y:S04]  /*9820*/  LDL.LU R33, [R1+0x128] ;  /* 0x0001280001217983 */ /* 0x001f280000300800 */
[----:B------:R-:W-:Y:S01]  /*9830*/  STL [R1+0xd38], R34 ;  /* 0x000d382201007387 */ /* 0x000fe20000100800 */
[----:B------:R-:W-:-:S03]  /*9840*/  PRMT R14, RZ, 0x7610, R14 ;  /* 0x00007610ff0e7816 */ /* 0x000fc6000000000e */
[----:B--2---:R0:W-:Y:S02]  /*9850*/  STL [R1+0x284], R2 ;  /* 0x0002840201007387 */ /* 0x0041e40000100800 */
[----:B0-----:R-:W-:-:S04]  /*9860*/  IADD3 R2, P6, PT, R23, R10, RZ ;  /* 0x0000000a17027210 */ /* 0x001fc80007fde0ff */
[----:B------:R-:W-:Y:S02]  /*9870*/  LEA.HI.X.SX32 R5, R23, R9, 0x1, P6 ;  /* 0x0000000917057211 */ /* 0x000fe400030f0eff */
[----:B---3--:R-:W-:Y:S01]  /*9880*/  ISETP.GE.AND P6, PT, R4, RZ, PT ;  /* 0x000000ff0400720c */ /* 0x008fe20003fc6270 */
[----:B------:R-:W-:-:S05]  /*9890*/  @P0 IMAD.MOV.U32 R4, RZ, RZ, R2 ;  /* 0x000000ffff040224 */ /* 0x000fca00078e0002 */
[----:B------:R0:W2:Y:S01]  /*98a0*/  @P0 LDG.E.U8 R14, desc[UR22][R4.64] ;  /* 0x00000016040e0981 */ /* 0x0000a2000c1e1100 */
[----:B----4-:R-:W-:Y:S02]  /*98b0*/  ISETP.GE.AND P3, PT, R8, RZ, PT ;  /* 0x000000ff0800720c */ /* 0x010fe40003f66270 */
[----:B------:R-:W1:Y:S01]  /*98c0*/  S2R R8, SR_TID.X ;  /* 0x0000000000087919 */ /* 0x000e620000002100 */
[----:B------:R-:W-:Y:S02]  /*98d0*/  PLOP3.LUT P1, PT, PT, PT, UP1, 0x80, 0x8 ;  /* 0x000000000008781c */ /* 0x000fe40003f2f018 */
[----:B-1----:R-:W-:-:S04]  /*98e0*/  SHF.R.U32.HI R8, RZ, 0x6, R8 ;  /* 0x00000006ff087819 */ /* 0x002fc80000011608 */
[----:B------:R-:W-:-:S04]  /*98f0*/  SGXT.U32 R8, R8, 0x1 ;  /* 0x000000010808781a */ /* 0x000fc80000000000 */
[----:B------:R-:W-:-:S04]  /*9900*/  LOP3.LUT R8, R8, 0xe4, RZ, 0xfc, !PT ;  /* 0x000000e408087812 */ /* 0x000fc800078efcff */
[----:B------:R-:W-:Y:S02]  /*9910*/  ISETP.LT.AND P1, PT, R8, UR13, P1 ;  /* 0x0000000d08007c0c */ /* 0x000fe40008f21270 */
[----:B------:R-:W1:Y:S01]  /*9920*/  S2R R8, SR_TID.X ;  /* 0x0000000000087919 */ /* 0x000e620000002100 */
[----:B------:R-:W-:Y:S01]  /*9930*/  @!P5 IMAD.MOV R35, RZ, RZ, -R35 ;  /* 0x000000ffff23d224 */ /* 0x000fe200078e0a23 */
[----:B------:R3:W-:Y:S04]  /*9940*/  STL [R1+0x878], R2 ;  /* 0x0008780201007387 */ /* 0x0007e80000100800 */
[----:B------:R0:W-:Y:S04]  /*9950*/  STL [R1+0x874], R5 ;  /* 0x0008740501007387 */ /* 0x0001e80000100800 */
[----:B------:R-:W-:Y:S01]  /*9960*/  STL [R1+0xd40], R35 ;  /* 0x000d402301007387 */ /* 0x000fe20000100800 */
[----:B---3--:R-:W-:-:S04]  /*9970*/  IADD3 R2, P5, PT, R26, R10, RZ ;  /* 0x0000000a1a027210 */ /* 0x008fc80007fbe0ff */
[----:B0-----:R-:W-:Y:S01]  /*9980*/  LEA.HI.X.SX32 R5, R26, R9, 0x1, P5 ;  /* 0x000000091a057211 */ /* 0x001fe200028f0eff */
[----:B------:R-:W-:Y:S01]  /*9990*/  @P1 IMAD.MOV.U32 R4, RZ, RZ, R2 ;  /* 0x000000ffff041224 */ /* 0x000fe200078e0002 */
[----:B-1----:R-:W-:-:S04]  /*99a0*/  SHF.R.U32.HI R8, RZ, 0x6, R8 ;  /* 0x00000006ff087819 */ /* 0x002fc80000011608 */
[----:B------:R-:W-:Y:S01]  /*99b0*/  SGXT.U32 R8, R8, 0x1 ;  /* 0x000000010808781a */ /* 0x000fe20000000000 */
[----:B--2---:R0:W-:Y:S03]  /*99c0*/  STL [R1+0x280], R14 ;  /* 0x0002800e01007387 */ /* 0x0041e60000100800 */
[----:B0-----:R-:W-:Y:S02]  /*99d0*/  LOP3.LUT R14, R8, 0xec, RZ, 0xfc, !PT ;  /* 0x000000ec080e7812 */ /* 0x001fe400078efcff */
[----:B------:R-:W-:-:S06]  /*99e0*/  PRMT R8, RZ, 0x7610, R8 ;  /* 0x00007610ff087816 */ /* 0x000fcc0000000008 */
[----:B------:R0:W2:Y:S01]  /*99f0*/  @P1 LDG.E.U8 R8, desc[UR22][R4.64] ;  /* 0x0000001604081981 */ /* 0x0000a2000c1e1100 */
[----:B------:R-:W-:-:S03]  /*9a00*/  PLOP3.LUT P0, PT, PT, PT, UP1, 0x80, 0x8 ;  /* 0x000000000008781c */ /* 0x000fc60003f0f018 */
[----:B------:R1:W-:Y:S01]  /*9a10*/  STL [R1+0x898], R2 ;  /* 0x0008980201007387 */ /* 0x0003e20000100800 */
[----:B------:R-:W-:-:S03]  /*9a20*/  ISETP.LT.AND P0, PT, R14, UR13, P0 ;  /* 0x0000000d0e007c0c */ /* 0x000fc60008701270 */
[----:B------:R3:W-:Y:S04]  /*9a30*/  STL [R1+0x894], R5 ;  /* 0x0008940501007387 */ /* 0x0007e80000100800 */
[----:B------:R-:W4:Y:S04]  /*9a40*/  LDL.LU R14, [R1+0x130] ;  /* 0x00013000010e7983 */ /* 0x000f280000300800 */
[----:B-1----:R-:W4:Y:S01]  /*9a50*/  LDL.LU R2, [R1+0xddc] ;  /* 0x000ddc0001027983 */ /* 0x002f220000300800 */
[----:B------:R-:W-:Y:S01]  /*9a60*/  ISETP.GE.AND P5, PT, R27, RZ, PT ;  /* 0x000000ff1b00720c */ /* 0x000fe20003fa6270 */
[----:B------:R-:W-:-:S04]  /*9a70*/  IMAD.MOV.U32 R27, RZ, RZ, R36 ;  /* 0x000000ffff1b7224 */ /* 0x000fc800078e0024 */
[----:B------:R-:W-:Y:S01]  /*9a80*/  @!P4 IMAD.MOV R27, RZ, RZ, -R27 ;  /* 0x000000ffff1bc224 */ /* 0x000fe200078e0a1b */
[C---:B0-----:R-:W-:Y:S02]  /*9a90*/  IADD3 R4, P4, PT, R25.reuse, R10, RZ ;  /* 0x0000000a19047210 */ /* 0x041fe40007f9e0ff */
[----:B------:R-:W-:Y:S02]  /*9aa0*/  PLOP3.LUT P1, PT, PT, PT, UP1, 0x80, 0x8 ;  /* 0x000000000008781c */ /* 0x000fe40003f2f018 */
[----:B------:R-:W-:Y:S02]  /*9ab0*/  PRMT R36, RZ, 0x7610, R36 ;  /* 0x00007610ff247816 */ /* 0x000fe40000000024 */
[----:B---3--:R-:W-:-:S05]  /*9ac0*/  LEA.HI.X.SX32 R5, R25, R9, 0x1, P4 ;  /* 0x0000000919057211 */ /* 0x008fca00020f0eff */
[----:B------:R0:W3:Y:S04]  /*9ad0*/  @P0 LDG.E.U8 R36, desc[UR22][R4.64] ;  /* 0x0000001604240981 */ /* 0x0000e8000c1e1100 */
[----:B--2---:R1:W-:Y:S02]  /*9ae0*/  STL [R1+0x27c], R8 ;  /* 0x00027c0801007387 */ /* 0x0043e40000100800 */
[----:B-1----:R-:W1:Y:S02]  /*9af0*/  S2R R8, SR_TID.X ;  /* 0x0000000000087919 */ /* 0x002e640000002100 */
[----:B------:R2:W-:Y:S04]  /*9b00*/  STL [R1+0x88], R27 ;  /* 0x0000881b01007387 */ /* 0x0005e80000100800 */
[----:B------:R0:W-:Y:S01]  /*9b10*/  STL [R1+0x8b0], R4 ;  /* 0x0008b00401007387 */ /* 0x0001e20000100800 */
[----:B-1----:R-:W-:-:S04]  /*9b20*/  SHF.R.U32.HI R8, RZ, 0x6, R8 ;  /* 0x00000006ff087819 */ /* 0x002fc80000011608 */
[----:B------:R-:W-:-:S04]  /*9b30*/  SGXT.U32 R8, R8, 0x1 ;  /* 0x000000010808781a */ /* 0x000fc80000000000 */
[----:B--2---:R-:W-:Y:S01]  /*9b40*/  LOP3.LUT R27, R8, 0xf4, RZ, 0xfc, !PT ;  /* 0x000000f4081b7812 */ /* 0x004fe200078efcff */
[----:B------:R-:W-:-:S03]  /*9b50*/  IMAD.MOV.U32 R8, RZ, RZ, R37 ;  /* 0x000000ffff087224 */ /* 0x000fc600078e0025 */
[----:B------:R-:W-:Y:S02]  /*9b60*/  ISETP.LT.AND P1, PT, R27, UR13, P1 ;  /* 0x0000000d1b007c0c */ /* 0x000fe40008f21270 */
[----:B------:R-:W2:Y:S01]  /*9b70*/  LDL.LU R27, [R1+0xdd8] ;  /* 0x000dd800011b7983 */ /* 0x000ea20000300800 */
[----:B------:R-:W-:-:S05]  /*9b80*/  @!P3 IMAD.MOV R8, RZ, RZ, -R8 ;  /* 0x000000ffff08b224 */ /* 0x000fca00078e0a08 */
[----:B------:R1:W-:Y:S04]  /*9b90*/  STL [R1+0x84], R8 ;  /* 0x0000840801007387 */ /* 0x0003e80000100800 */
[----:B------:R3:W-:Y:S04]  /*9ba0*/  STL [R1+0x8ac], R5 ;  /* 0x0008ac0501007387 */ /* 0x0007e80000100800 */
[----:B0-----:R-:W4:Y:S01]  /*9bb0*/  LDL.LU R4, [R1+0x12c] ;  /* 0x00012c0001047983 */ /* 0x001f220000300800 */
[----:B-1----:R-:W0:Y:S01]  /*9bc0*/  S2R R8, SR_TID.X ;  /* 0x0000000000087919 */ /* 0x002e220000002100 */
[----:B------:R-:W-:-:S02]  /*9bd0*/  ISETP.GE.AND P3, PT, R33, RZ, PT ;  /* 0x000000ff2100720c */ /* 0x000fc40003f66270 */
[----:B------:R-:W-:Y:S02]  /*9be0*/  PLOP3.LUT P0, PT, PT, PT, UP1, 0x80, 0x8 ;  /* 0x000000000008781c */ /* 0x000fe40003f0f018 */
[----:B------:R-:W-:Y:S02]  /*9bf0*/  PRMT R15, RZ, 0x7610, R15 ;  /* 0x00007610ff0f7816 */ /* 0x000fe4000000000f */
[----:B0-----:R-:W-:-:S04]  /*9c00*/  SHF.R.U32.HI R8, RZ, 0x6, R8 ;  /* 0x00000006ff087819 */ /* 0x001fc80000011608 */
[----:B------:R-:W-:-:S04]  /*9c10*/  SGXT.U32 R8, R8, 0x1 ;  /* 0x000000010808781a */ /* 0x000fc80000000000 */
[----:B---3--:R-:W-:-:S04]  /*9c20*/  LOP3.LUT R5, R8, 0xfc, RZ, 0xfc, !PT ;  /* 0x000000fc08057812 */ /* 0x008fc800078efcff */
[----:B------:R-:W-:Y:S02]  /*9c30*/  ISETP.LT.AND P0, PT, R5, UR13, P0 ;  /* 0x0000000d05007c0c */ /* 0x000fe40008701270 */
[----:B--2---:R-:W-:-:S05]  /*9c40*/  IADD3 R33, P4, PT, R27, R10, RZ ;  /* 0x0000000a1b217210 */ /* 0x004fca0007f9e0ff */
[----:B------:R-:W-:Y:S04]  /*9c50*/  STL [R1+0x8d0], R33 ;  /* 0x0008d02101007387 */ /* 0x000fe80000100800 */
[----:B------:R0:W-:Y:S02]  /*9c60*/  STL [R1+0x278], R36 ;  /* 0x0002782401007387 */ /* 0x0001e40000100800 */
[----:B0-----:R-:W-:Y:S02]  /*9c70*/  LEA.HI.X.SX32 R36, R27, R9, 0x1, P4 ;  /* 0x000000091b247211 */ /* 0x001fe400020f0eff */
[----:B----4-:R-:W-:Y:S01]  /*9c80*/  ISETP.GE.AND P4, PT, R4, RZ, PT ;  /* 0x000000ff0400720c */ /* 0x010fe20003f86270 */
[----:B------:R-:W-:Y:S02]  /*9c90*/  @P1 IMAD.MOV.U32 R4, RZ, RZ, R33 ;  /* 0x000000ffff041224 */ /* 0x000fe400078e0021 */
[----:B------:R-:W-:-:S05]  /*9ca0*/  @P1 IMAD.MOV.U32 R5, RZ, RZ, R36 ;  /* 0x000000ffff051224 */ /* 0x000fca00078e0024 */
[----:B------:R0:W2:Y:S04]  /*9cb0*/  @P1 LDG.E.U8 R15, desc[UR22][R4.64] ;  /* 0x00000016040f1981 */ /* 0x0000a8000c1e1100 */
[----:B------:R1:W-:Y:S04]  /*9cc0*/  STL [R1+0x8cc], R36 ;  /* 0x0008cc2401007387 */ /* 0x0003e80000100800 */
[----:B------:R-:W3:Y:S01]  /*9cd0*/  LDL.LU R5, [R1+0x134] ;  /* 0x0001340001057983 */ /* 0x000ee20000300800 */
[----:B------:R-:W-:Y:S02]  /*9ce0*/  IMAD R0, R2, 0x2, R0 ;  /* 0x0000000202007824 */ /* 0x000fe400078e0200 */
[----:B------:R-:W-:-:S03]  /*9cf0*/  @!P6 IMAD.MOV R38, RZ, RZ, -R38 ;  /* 0x000000ffff26e224 */ /* 0x000fc600078e0a26 */
[----:B-1----:R-:W-:Y:S02]  /*9d00*/  IADD3 R36, P1, PT, R0, R10, RZ ;  /* 0x0000000a00247210 */ /* 0x002fe40007f3e0ff */
[----:B------:R-:W-:Y:S04]  /*9d10*/  STL [R1+0xbd0], R38 ;  /* 0x000bd02601007387 */ /* 0x000fe80000100800 */
[----:B------:R1:W-:Y:S04]  /*9d20*/  STL [R1+0xc88], R38 ;  /* 0x000c882601007387 */ /* 0x0003e80000100800 */
[----:B------:R-:W4:Y:S04]  /*9d30*/  LDL.LU R33, [R1+0x138] ;  /* 0x0001380001217983 */ /* 0x000f280000300800 */
[----:B-1----:R-:W4:Y:S04]  /*9d40*/  LDL.LU R38, [R1+0x13c] ;  /* 0x00013c0001267983 */ /* 0x002f280000300800 */
[----:B------:R-:W-:Y:S01]  /*9d50*/  STL [R1+0x8e8], R36 ;  /* 0x0008e82401007387 */ /* 0x000fe20000100800 */
[----:B------:R-:W-:-:S02]  /*9d60*/  ISETP.GE.AND P6, PT, R14, RZ, PT ;  /* 0x000000ff0e00720c */ /* 0x000fc40003fc6270 */
[----:B------:R-:W-:Y:S01]  /*9d70*/  LEA.HI.X.SX32 R0, R0, R9, 0x1, P1 ;  /* 0x0000000900007211 */ /* 0x000fe200008f0eff */
[----:B------:R-:W-:Y:S01]  /*9d80*/  @!P5 IMAD.MOV R39, RZ, RZ, -R39 ;  /* 0x000000ffff27d224 */ /* 0x000fe200078e0a27 */
[----:B------:R-:W-:Y:S01]  /*9d90*/  PLOP3.LUT P1, PT, PT, PT, UP1, 0x80, 0x8 ;  /* 0x000000000008781c */ /* 0x000fe20003f2f018 */
[----:B0-----:R-:W-:Y:S01]  /*9da0*/  @P0 IMAD.MOV.U32 R4, RZ, RZ, R36 ;  /* 0x000000ffff040224 */ /* 0x001fe200078e0024 */
[----:B------:R-:W-:Y:S02]  /*9db0*/  PRMT R35, RZ, 0x7610, R35 ;  /* 0x00007610ff237816 */ /* 0x000fe40000000023 */
[----:B------:R-:W-:Y:S01]  /*9dc0*/  PRMT R37, RZ, 0x7610, R37 ;  /* 0x00007610ff257816 */ /* 0x000fe20000000025 */
[----:B--2---:R0:W-:Y:S02]  /*9dd0*/  STL [R1+0x274], R15 ;  /* 0x0002740f01007387 */ /* 0x0041e40000100800 */
[----:B0-----:R-:W0:Y:S01]  /*9de0*/  S2R R15, SR_TID.X ;  /* 0x00000000000f7919 */ /* 0x001e220000002100 */
[----:B---3--:R-:W-:Y:S01]  /*9df0*/  ISETP.GE.AND P5, PT, R5, RZ, PT ;  /* 0x000000ff0500720c */ /* 0x008fe20003fa6270 */
[----:B------:R-:W-:Y:S01]  /*9e00*/  @P0 IMAD.MOV.U32 R5, RZ, RZ, R0 ;  /* 0x000000ffff050224 */ /* 0x000fe200078e0000 */
[----:B------:R1:W-:Y:S04]  /*9e10*/  STL [R1+0x8e4], R0 ;  /* 0x0008e40001007387 */ /* 0x0003e80000100800 */
[----:B------:R2:W3:Y:S01]  /*9e20*/  @P0 LDG.E.U8 R35, desc[UR22][R4.64] ;  /* 0x0000001604230981 */ /* 0x0004e2000c1e1100 */
[----:B0-----:R-:W-:-:S04]  /*9e30*/  LEA.HI R14, R15, 0xfe, RZ, 0x1a ;  /* 0x000000fe0f0e7811 */ /* 0x001fc800078fd0ff */
[C---:B------:R-:W-:Y:S01]  /*9e40*/  ISETP.LT.AND P1, PT, R14.reuse, UR13, P1 ;  /* 0x0000000d0e007c0c */ /* 0x040fe20008f21270 */
[----:B-1----:R-:W-:-:S05]  /*9e50*/  IMAD R0, R14, R2, RZ ;  /* 0x000000020e007224 */ /* 0x002fca00078e02ff */
[----:B--2---:R-:W-:-:S04]  /*9e60*/  IADD3 R4, P0, PT, R0, R10, RZ ;  /* 0x0000000a00047210 */ /* 0x004fc80007f1e0ff */
[----:B------:R-:W-:-:S05]  /*9e70*/  LEA.HI.X.SX32 R5, R0, R9, 0x1, P0 ;  /* 0x0000000900057211 */ /* 0x000fca00000f0eff */
[----:B------:R0:W2:Y:S01]  /*9e80*/  @P1 LDG.E.U8 R37, desc[UR22][R4.64] ;  /* 0x0000001604251981 */ /* 0x0000a2000c1e1100 */
[----:B------:R-:W-:Y:S01]  /*9e90*/  LEA.HI R36, R15, 0xe, RZ, 0x1a ;  /* 0x0000000e0f247811 */ /* 0x000fe200078fd0ff */
[----:B------:R-:W-:Y:S01]  /*9ea0*/  @!P3 IMAD.MOV R40, RZ, RZ, -R40 ;  /* 0x000000ffff28b224 */ /* 0x000fe200078e0a28 */
[----:B------:R-:W-:Y:S01]  /*9eb0*/  PLOP3.LUT P3, PT, PT, PT, UP1, 0x80, 0x8 ;  /* 0x000000000008781c */ /* 0x000fe20003f6f018 */
[----:B------:R-:W-:Y:S02]  /*9ec0*/  @!P4 IMAD.MOV R41, RZ, RZ, -R41 ;  /* 0x000000ffff29c224 */ /* 0x000fe400078e0a29 */
[C---:B------:R-:W-:Y:S01]  /*9ed0*/  IMAD R14, R36.reuse, R2, RZ ;  /* 0x00000002240e7224 */ /* 0x040fe200078e02ff */
[----:B------:R-:W-:-:S04]  /*9ee0*/  ISETP.LT.AND P3, PT, R36, UR13, P3 ;  /* 0x0000000d24007c0c */ /* 0x000fc80009f61270 */
[C---:B------:R-:W-:Y:S02]  /*9ef0*/  IADD3 R36, P0, PT, R14.reuse, R10, RZ ;  /* 0x0000000a0e247210 */ /* 0x040fe40007f1e0ff */
[----:B----4-:R-:W-:Y:S02]  /*9f00*/  ISETP.GE.AND P4, PT, R33, RZ, PT ;  /* 0x000000ff2100720c */ /* 0x010fe40003f86270 */
[----:B------:R-:W-:Y:S01]  /*9f10*/  PRMT R32, RZ, 0x7610, R32 ;  /* 0x00007610ff207816 */ /* 0x000fe20000000020 */
[----:B---3--:R1:W-:Y:S04]  /*9f20*/  STL [R1+0x78], R35 ;  /* 0x0000782301007387 */ /* 0x0083e80000100800 */
[----:B-1----:R-:W3:Y:S04]  /*9f30*/  LDL.LU R35, [R1+0x140] ;  /* 0x0001400001237983 */ /* 0x002ee80000300800 */
[----:B------:R-:W-:Y:S04]  /*9f40*/  STL [R1+0xd44], R40 ;  /* 0x000d442801007387 */ /* 0x000fe80000100800 */
[----:B------:R0:W-:Y:S04]  /*9f50*/  STL [R1+0x8f0], R4 ;  /* 0x0008f00401007387 */ /* 0x0001e80000100800 */
[----:B------:R-:W-:Y:S04]  /*9f60*/  STL [R1+0xd48], R41 ;  /* 0x000d482901007387 */ /* 0x000fe80000100800 */
[----:B------:R1:W-:Y:S01]  /*9f70*/  STL [R1+0x8ec], R5 ;  /* 0x0008ec0501007387 */ /* 0x0003e20000100800 */
[----:B0-----:R-:W-:-:S03]  /*9f80*/  LEA.HI.X.SX32 R4, R14, R9, 0x1, P0 ;  /* 0x000000090e047211 */ /* 0x001fc600000f0eff */
[----:B------:R-:W-:Y:S04]  /*9f90*/  STL [R1+0xda8], R41 ;  /* 0x000da82901007387 */ /* 0x000fe80000100800 */
[----:B------:R-:W-:Y:S04]  /*9fa0*/  STL [R1+0xdc0], R41 ;  /* 0x000dc02901007387 */ /* 0x000fe80000100800 */
[----:B------:R-:W4:Y:S01]  /*9fb0*/  LDL.LU R33, [R1+0x144] ;  /* 0x0001440001217983 */ /* 0x000f220000300800 */
[----:B-1----:R-:W-:-:S03]  /*9fc0*/  @P3 IMAD.MOV.U32 R5, RZ, RZ, R4 ;  /* 0x000000ffff053224 */ /* 0x002fc600078e0004 */
[----:B--2---:R-:W-:Y:S04]  /*9fd0*/  STL [R1+0x270], R37 ;  /* 0x0002702501007387 */ /* 0x004fe80000100800 */
[----:B------:R-:W-:Y:S04]  /*9fe0*/  STL [R1+0x674], R36 ;  /* 0x0006742401007387 */ /* 0x000fe80000100800 */
[----:B------:R0:W-:Y:S02]  /*9ff0*/  STL [R1+0x670], R4 ;  /* 0x0006700401007387 */ /* 0x0001e40000100800 */
[----:B0-----:R-:W-:-:S05]  /*a000*/  @P3 IMAD.MOV.U32 R4, RZ, RZ, R36 ;  /* 0x000000ffff043224 */ /* 0x001fca00078e0024 */
[----:B------:R-:W2:Y:S01]  /*a010*/  @P3 LDG.E.U8 R32, desc[UR22][R4.64] ;  /* 0x0000001604203981 */ /* 0x000ea2000c1e1100 */
[----:B------:R-:W-:Y:S01]  /*a020*/  LEA.HI R37, R15, 0x1e, RZ, 0x1a ;  /* 0x0000001e0f257811 */ /* 0x000fe200078fd0ff */
[----:B------:R-:W-:Y:S01]  /*a030*/  @!P6 IMAD.MOV R42, RZ, RZ, -R42 ;  /* 0x000000ffff2ae224 */ /* 0x000fe200078e0a2a */
[----:B------:R-:W-:-:S03]  /*a040*/  PLOP3.LUT P0, PT, PT, PT, UP1, 0x80, 0x8 ;  /* 0x000000000008781c */ /* 0x000fc60003f0f018 */
[C---:B------:R-:W-:Y:S01]  /*a050*/  IMAD R0, R37.reuse, R2, RZ ;  /* 0x0000000225007224 */ /* 0x040fe200078e02ff */
[----:B------:R-:W-:Y:S01]  /*a060*/  STL [R1+0xd54], R42 ;  /* 0x000d542a01007387 */ /* 0x000fe20000100800 */
[----:B------:R-:W-:-:S03]  /*a070*/  ISETP.LT.AND P0, PT, R37, UR13, P0 ;  /* 0x0000000d25007c0c */ /* 0x000fc60008701270 */
[----:B------:R-:W-:Y:S04]  /*a080*/  STL [R1+0xd94], R42 ;  /* 0x000d942a01007387 */ /* 0x000fe80000100800 */
[----:B------:R-:W-:Y:S04]  /*a090*/  STL [R1+0xdb4], R42 ;  /* 0x000db42a01007387 */ /* 0x000fe80000100800 */
[----:B------:R-:W-:Y:S01]  /*a0a0*/  STL [R1+0xdc4], R42 ;  /* 0x000dc42a01007387 */ /* 0x000fe20000100800 */
[----:B------:R-:W-:Y:S01]  /*a0b0*/  PRMT R27, RZ, 0x7610, R27 ;  /* 0x00007610ff1b7816 */ /* 0x000fe2000000001b */
[----:B------:R-:W-:Y:S01]  /*a0c0*/  @!P5 IMAD.MOV R43, RZ, RZ, -R43 ;  /* 0x000000ffff2bd224 */ /* 0x000fe200078e0a2b */
[----:B------:R-:W-:-:S02]  /*a0d0*/  LEA.HI R14, R15, 0x2e, RZ, 0x1a ;  /* 0x0000002e0f0e7811 */ /* 0x000fc400078fd0ff */
[----:B------:R-:W-:Y:S02]  /*a0e0*/  PRMT R34, RZ, 0x7610, R34 ;  /* 0x00007610ff227816 */ /* 0x000fe40000000022 */
[----:B---3--:R-:W-:Y:S01]  /*a0f0*/  ISETP.GE.AND P6, PT, R35, RZ, PT ;  /* 0x000000ff2300720c */ /* 0x008fe20003fc6270 */
[----:B--2---:R0:W-:Y:S04]  /*a100*/  STL [R1+0x26c], R32 ;  /* 0x00026c2001007387 */ /* 0x0041e80000100800 */
[----:B------:R-:W2:Y:S04]  /*a110*/  LDL.LU R36, [R1+0x148] ;  /* 0x0001480001247983 */ /* 0x000ea80000300800 */
[----:B------:R-:W3:Y:S01]  /*a120*/  LDL.LU R35, [R1+0x14c] ;  /* 0x00014c0001237983 */ /* 0x000ee20000300800 */
[----:B0-----:R-:W-:-:S04]  /*a130*/  IADD3 R32, P3, PT, R0, R10, RZ ;  /* 0x0000000a00207210 */ /* 0x001fc80007f7e0ff */
[----:B------:R-:W-:Y:S01]  /*a140*/  LEA.HI.X.SX32 R0, R0, R9, 0x1, P3 ;  /* 0x0000000900007211 */ /* 0x000fe200018f0eff */
[----:B------:R-:W-:-:S04]  /*a150*/  @P0 IMAD.MOV.U32 R4, RZ, RZ, R32 ;  /* 0x000000ffff040224 */ /* 0x000fc800078e0020 */
[----:B------:R-:W-:Y:S01]  /*a160*/  @P0 IMAD.MOV.U32 R5, RZ, RZ, R0 ;  /* 0x000000ffff050224 */ /* 0x000fe200078e0000 */
[----:B------:R-:W-:Y:S01]  /*a170*/  STL [R1+0x6a4], R32 ;  /* 0x0006a42001007387 */ /* 0x000fe20000100800 */
[----:B------:R-:W-:-:S03]  /*a180*/  PLOP3.LUT P3, PT, PT, PT, UP1, 0x80, 0x8 ;  /* 0x000000000008781c */ /* 0x000fc60003f6f018 */
[----:B------:R0:W2:Y:S01]  /*a190*/  @P0 LDG.E.U8 R27, desc[UR22][R4.64] ;  /* 0x00000016041b0981 */ /* 0x0000a2000c1e1100 */
[----:B------:R-:W-:-:S03]  /*a1a0*/  ISETP.LT.AND P3, PT, R14, UR13, P3 ;  /* 0x0000000d0e007c0c */ /* 0x000fc60009f61270 */
[----:B------:R-:W-:Y:S04]  /*a1b0*/  STL [R1+0xd58], R43 ;  /* 0x000d582b01007387 */ /* 0x000fe80000100800 */
[----:B------:R1:W-:Y:S02]  /*a1c0*/  STL [R1+0x6a0], R0 ;  /* 0x0006a00001007387 */ /* 0x0003e40000100800 */
[----:B-1----:R-:W-:-:S05]  /*a1d0*/  IMAD R0, R14, R2, RZ ;  /* 0x000000020e007224 */ /* 0x002fca00078e02ff */
[----:B0-----:R-:W-:-:S04]  /*a1e0*/  IADD3 R4, P0, PT, R0, R10, RZ ;  /* 0x0000000a00047210 */ /* 0x001fc80007f1e0ff */
[----:B------:R-:W-:-:S05]  /*a1f0*/  LEA.HI.X.SX32 R5, R0, R9, 0x1, P0 ;  /* 0x0000000900057211 */ /* 0x000fca00000f0eff */
[----:B------:R0:W3:Y:S01]  /*a200*/  @P3 LDG.E.U8 R34, desc[UR22][R4.64] ;  /* 0x0000001604223981 */ /* 0x0000e2000c1e1100 */
[----:B------:R-:W-:Y:S02]  /*a210*/  ISETP.GE.AND P1, PT, R38, RZ, PT ;  /* 0x000000ff2600720c */ /* 0x000fe40003f26270 */
[----:B----4-:R-:W-:Y:S02]  /*a220*/  ISETP.GE.AND P5, PT, R33, RZ, PT ;  /* 0x000000ff2100720c */ /* 0x010fe40003fa6270 */
[----:B------:R-:W4:Y:S01]  /*a230*/  LDL.LU R33, [R1+0x150] ;  /* 0x0001500001217983 */ /* 0x000f220000300800 */
[----:B------:R-:W-:Y:S01]  /*a240*/  @!P4 IMAD.MOV R44, RZ, RZ, -R44 ;  /* 0x000000ffff2cc224 */ /* 0x000fe200078e0a2c */
[----:B------:R-:W-:-:S07]  /*a250*/  PLOP3.LUT P4, PT, PT, PT, UP1, 0x80, 0x8 ;  /* 0x000000000008781c */ /* 0x000fce0003f8f018 */
[----:B------:R-:W-:Y:S01]  /*a260*/  @!P1 IMAD.MOV R45, RZ, RZ, -R45 ;  /* 0x000000ffff2d9224 */ /* 0x000fe200078e0a2d */
[----:B------:R-:W-:Y:S01]  /*a270*/  PRMT R21, RZ, 0x7610, R21 ;  /* 0x00007610ff157816 */ /* 0x000fe20000000015 */
[----:B--2---:R1:W-:Y:S02]  /*a280*/  STL [R1+0x268], R27 ;  /* 0x0002681b01007387 */ /* 0x0043e40000100800 */
[----:B-1----:R-:W-:Y:S02]  /*a290*/  LEA.HI R27, R15, 0x3e, RZ, 0x1a ;  /* 0x0000003e0f1b7811 */ /* 0x002fe400078fd0ff */
[----:B------:R-:W-:Y:S02]  /*a2a0*/  STL [R1+0xbc8], R44 ;  /* 0x000bc82c01007387 */ /* 0x000fe40000100800 */
[C---:B------:R-:W-:Y:S01]  /*a2b0*/  ISETP.LT.AND P4, PT, R27.reuse, UR13, P4 ;  /* 0x0000000d1b007c0c */ /* 0x040fe2000a781270 */
[----:B------:R-:W-:Y:S01]  /*a2c0*/  IMAD R14, R27, R2, RZ ;  /* 0x000000021b0e7224 */ /* 0x000fe200078e02ff */
[----:B------:R-:W-:Y:S04]  /*a2d0*/  STL [R1+0xc8c], R44 ;  /* 0x000c8c2c01007387 */ /* 0x000fe80000100800 */
[C---:B------:R-:W-:Y:S01]  /*a2e0*/  IADD3 R27, P0, PT, R14.reuse, R10, RZ ;  /* 0x0000000a0e1b7210 */ /* 0x040fe20007f1e0ff */
[----:B------:R0:W-:Y:S04]  /*a2f0*/  STL [R1+0x6cc], R4 ;  /* 0x0006cc0401007387 */ /* 0x0001e80000100800 */
[----:B------:R-:W2:Y:S04]  /*a300*/  LDL.LU R32, [R1+0x154] ;  /* 0x0001540001207983 */ /* 0x000ea80000300800 */
[----:B------:R1:W-:Y:S01]  /*a310*/  STL [R1+0x6c8], R5 ;  /* 0x0006c80501007387 */ /* 0x0003e20000100800 */
[----:B0-----:R-:W-:-:S03]  /*a320*/  LEA.HI.X.SX32 R4, R14, R9, 0x1, P0 ;  /* 0x000000090e047211 */ /* 0x001fc600000f0eff */
[----:B------:R-:W-:Y:S04]  /*a330*/  STL [R1+0xbc4], R45 ;  /* 0x000bc42d01007387 */ /* 0x000fe80000100800 */
[----:B------:R-:W-:Y:S04]  /*a340*/  STL [R1+0xbd4], R45 ;  /* 0x000bd42d01007387 */ /* 0x000fe80000100800 */
[----:B------:R-:W-:Y:S01]  /*a350*/  STL [R1+0xc90], R45 ;  /* 0x000c902d01007387 */ /* 0x000fe20000100800 */
[----:B-1----:R-:W-:-:S03]  /*a360*/  @P4 IMAD.MOV.U32 R5, RZ, RZ, R4 ;  /* 0x000000ffff054224 */ /* 0x002fc600078e0004 */
[----:B---3--:R-:W-:Y:S04]  /*a370*/  STL [R1+0x144], R34 ;  /* 0x0001442201007387 */ /* 0x008fe80000100800 */
[----:B------:R-:W-:Y:S04]  /*a380*/  STL [R1+0x6f4], R27 ;  /* 0x0006f41b01007387 */ /* 0x000fe80000100800 */
[----:B------:R0:W-:Y:S02]  /*a390*/  STL [R1+0x6f0], R4 ;  /* 0x0006f00401007387 */ /* 0x0001e40000100800 */
[----:B0-----:R-:W-:-:S05]  /*a3a0*/  @P4 IMAD.MOV.U32 R4, RZ, RZ, R27 ;  /* 0x000000ffff044224 */ /* 0x001fca00078e001b */
[----:B------:R0:W3:Y:S01]  /*a3b0*/  @P4 LDG.E.U8 R21, desc[UR22][R4.64] ;  /* 0x0000001604154981 */ /* 0x0000e2000c1e1100 */
[----:B------:R-:W-:Y:S02]  /*a3c0*/  LEA.HI R34, R15, 0x4e, RZ, 0x1a ;  /* 0x0000004e0f227811 */ /* 0x000fe400078fd0ff */
[----:B------:R-:W-:-:S03]  /*a3d0*/  PLOP3.LUT P0, PT, PT, PT, UP1, 0x80, 0x8 ;  /* 0x000000000008781c */ /* 0x000fc60003f0f018 */
[C---:B------:R-:W-:Y:S01]  /*a3e0*/  IMAD R0, R34.reuse, R2, RZ ;  /* 0x0000000222007224 */ /* 0x040fe200078e02ff */
[----:B------:R-:W-:Y:S01]  /*a3f0*/  ISETP.LT.AND P0, PT, R34, UR13, P0 ;  /* 0x0000000d22007c0c */ /* 0x000fe20008701270 */
[----:B------:R-:W-:-:S03]  /*a400*/  @!P6 IMAD.MOV R46, RZ, RZ, -R46 ;  /* 0x000000ffff2ee224 */ /* 0x000fc600078e0a2e */
[----:B------:R-:W-:-:S04]  /*a410*/  IADD3 R27, P6, PT, R0, R10, RZ ;  /* 0x0000000a001b7210 */ /* 0x000fc80007fde0ff */
[----:B------:R-:W-:Y:S02]  /*a420*/  LEA.HI.X.SX32 R0, R0, R9, 0x1, P6 ;  /* 0x0000000900007211 */ /* 0x000fe400030f0eff */
[----:B------:R-:W-:Y:S02]  /*a430*/  PRMT R18, RZ, 0x7610, R18 ;  /* 0x00007610ff127816 */ /* 0x000fe40000000012 */
[----:B------:R-:W-:Y:S01]  /*a440*/  LEA.HI R14, R15, 0x5e, RZ, 0x1a ;  /* 0x0000005e0f0e7811 */ /* 0x000fe200078fd0ff */
[----:B0-----:R-:W-:Y:S01]  /*a450*/  @P0 IMAD.MOV.U32 R4, RZ, RZ, R27 ;  /* 0x000000ffff040224 */ /* 0x001fe200078e001b */
[----:B----4-:R-:W-:Y:S01]  /*a460*/  ISETP.GE.AND P4, PT, R33, RZ, PT ;  /* 0x000000ff2100720c */ /* 0x010fe20003f86270 */
[----:B------:R-:W-:Y:S01]  /*a470*/  @P0 IMAD.MOV.U32 R5, RZ, RZ, R0 ;  /* 0x000000ffff050224 */ /* 0x000fe200078e0000 */
[----:B------:R-:W-:-:S04]  /*a480*/  PLOP3.LUT P6, PT, PT, PT, UP1, 0x80, 0x8 ;  /* 0x000000000008781c */ /* 0x000fc80003fcf018 */
[----:B------:R0:W4:Y:S01]  /*a490*/  @P0 LDG.E.U8 R18, desc[UR22][R4.64] ;  /* 0x0000001604120981 */ /* 0x000122000c1e1100 */
[C---:B------:R-:W-:Y:S02]  /*a4a0*/  ISETP.LT.AND P0, PT, R14.reuse, UR13, P6 ;  /* 0x0000000d0e007c0c */ /* 0x040fe4000b701270 */
[----:B------:R-:W-:Y:S01]  /*a4b0*/  PRMT R25, RZ, 0x7610, R25 ;  /* 0x00007610ff197816 */ /* 0x000fe20000000019 */
[----:B---3--:R1:W-:Y:S04]  /*a4c0*/  STL [R1+0x140], R21 ;  /* 0x0001401501007387 */ /* 0x0083e80000100800 */
[----:B-1----:R-:W3:Y:S04]  /*a4d0*/  LDL.LU R21, [R1+0x15c] ;  /* 0x00015c0001157983 */ /* 0x002ee80000300800 */
[----:B------:R-:W-:Y:S04]  /*a4e0*/  STL [R1+0xbc0], R46 ;  /* 0x000bc02e01007387 */ /* 0x000fe80000100800 */
[----:B------:R-:W-:Y:S04]  /*a4f0*/  STL [R1+0xbcc], R46 ;  /* 0x000bcc2e01007387 */ /* 0x000fe80000100800 */
[----:B------:R-:W-:Y:S04]  /*a500*/  STL [R1+0xcc0], R46 ;  /* 0x000cc02e01007387 */ /* 0x000fe80000100800 */
[----:B------:R-:W3:Y:S04]  /*a510*/  LDL.LU R33, [R1+0x180] ;  /* 0x0001800001217983 */ /* 0x000ee80000300800 */
[----:B------:R-:W-:Y:S04]  /*a520*/  STL [R1+0x71c], R27 ;  /* 0x00071c1b01007387 */ /* 0x000fe80000100800 */
[----:B------:R1:W-:Y:S02]  /*a530*/  STL [R1+0x718], R0 ;  /* 0x0007180001007387 */ /* 0x0003e40000100800 */
[----:B-1----:R-:W-:-:S05]  /*a540*/  IMAD R0, R14, R2, RZ ;  /* 0x000000020e007224 */ /* 0x002fca00078e02ff */
[----:B0-----:R-:W-:-:S04]  /*a550*/  IADD3 R4, P6, PT, R0, R10, RZ ;  /* 0x0000000a00047210 */ /* 0x001fc80007fde0ff */
[----:B------:R-:W-:-:S05]  /*a560*/  LEA.HI.X.SX32 R5, R0, R9, 0x1, P6 ;  /* 0x0000000900057211 */ /* 0x000fca00030f0eff */
[----:B------:R0:W3:Y:S01]  /*a570*/  @P0 LDG.E.U8 R25, desc[UR22][R4.64] ;  /* 0x0000001604190981 */ /* 0x0000e2000c1e1100 */
[----:B------:R-:W-:Y:S02]  /*a580*/  ISETP.GE.AND P1, PT, R36, RZ, PT ;  /* 0x000000ff2400720c */ /* 0x000fe40003f26270 */
[----:B------:R-:W-:Y:S02]  /*a590*/  ISETP.GE.AND P3, PT, R35, RZ, PT ;  /* 0x000000ff2300720c */ /* 0x000fe40003f66270 */
[----:B------:R-:W-:-:S05]  /*a5a0*/  LEA.HI R27, R15, 0x6e, RZ, 0x1a ;  /* 0x0000006e0f1b7811 */ /* 0x000fca00078fd0ff */
[----:B------:R-:W-:-:S04]  /*a5b0*/  IMAD R14, R27, R2, RZ ;  /* 0x000000021b0e7224 */ /* 0x000fc800078e02ff */
[----:B------:R-:W-:Y:S01]  /*a5c0*/  @!P1 IMAD.MOV R48, RZ, RZ, -R48 ;  /* 0x000000ffff309224 */ /* 0x000fe200078e0a30 */
[----:B------:R-:W-:Y:S01]  /*a5d0*/  PLOP3.LUT P1, PT, PT, PT, UP1, 0x80, 0x8 ;  /* 0x000000000008781c */ /* 0x000fe20003f2f018 */
[----:B------:R-:W-:-:S03]  /*a5e0*/  @!P3 IMAD.MOV R49, RZ, RZ, -R49 ;  /* 0x000000ffff31b224 */ /* 0x000fc600078e0a31 */
[----:B------:R-:W-:Y:S01]  /*a5f0*/  ISETP.LT.AND P1, PT, R27, UR13, P1 ;  /* 0x0000000d1b007c0c */ /* 0x000fe20008f21270 */
[----:B----4-:R1:W-:Y:S01]  /*a600*/  STL [R1+0x13c], R18 ;  /* 0x00013c1201007387 */ /* 0x0103e20000100800 */
[----:B------:R-:W-:Y:S01]  /*a610*/  @!P5 IMAD.MOV R47, RZ, RZ, -R47 ;  /* 0x000000ffff2fd224 */ /* 0x000fe200078e0a2f */
[----:B--2---:R-:W-:Y:S02]  /*a620*/  ISETP.GE.AND P5, PT, R32, RZ, PT ;  /* 0x000000ff2000720c */ /* 0x004fe40003fa6270 */
[----:B-1----:R-:W2:Y:S04]  /*a630*/  LDL.LU R18, [R1+0x19c] ;  /* 0x00019c0001127983 */ /* 0x002ea80000300800 */
[----:B------:R-:W-:Y:S04]  /*a640*/  STL [R1+0xd5c], R48 ;  /* 0x000d5c3001007387 */ /* 0x000fe80000100800 */
[----:B------:R0:W-:Y:S04]  /*a650*/  STL [R1+0x748], R4 ;  /* 0x0007480401007387 */ /* 0x0001e80000100800 */
[----:B------:R-:W4:Y:S04]  /*a660*/  LDL.LU R32, [R1+0x17c] ;  /* 0x00017c0001207983 */ /* 0x000f280000300800 */
[----:B------:R1:W-:Y:S01]  /*a670*/  STL [R1+0x744], R5 ;  /* 0x0007440501007387 */ /* 0x0003e20000100800 */
[----:B------:R-:W-:-:S03]  /*a680*/  PRMT R16, RZ, 0x7610, R16 ;  /* 0x00007610ff107816 */ /* 0x000fc60000000010 */
[----:B------:R-:W-:Y:S01]  /*a690*/  STL [R1+0xd60], R49 ;  /* 0x000d603101007387 */ /* 0x000fe20000100800 */
[----:B---3--:R-:W-:Y:S02]  /*a6a0*/  ISETP.GE.AND P3, PT, R21, RZ, PT ;  /* 0x000000ff1500720c */ /* 0x008fe40003f66270 */
[----:B------:R-:W-:-:S04]  /*a6b0*/  IADD3 R21, P6, PT, R14, R10, RZ ;  /* 0x0000000a0e157210 */ /* 0x000fc80007fde0ff */
[----:B0-----:R-:W-:-:S05]  /*a6c0*/  LEA.HI.X.SX32 R4, R14, R9, 0x1, P6 ;  /* 0x000000090e047211 */ /* 0x001fca00030f0eff */
[----:B-1----:R-:W-:Y:S01]  /*a6d0*/  @P1 IMAD.MOV.U32 R5, RZ, RZ, R4 ;  /* 0x000000ffff051224 */ /* 0x002fe200078e0004 */
[----:B------:R-:W-:Y:S04]  /*a6e0*/  STL [R1+0x138], R25 ;  /* 0x0001381901007387 */ /* 0x000fe80000100800 */
[----:B------:R-:W-:Y:S04]  /*a6f0*/  STL [R1+0x780], R21 ;  /* 0x0007801501007387 */ /* 0x000fe80000100800 */
[----:B------:R0:W-:Y:S02]  /*a700*/  STL [R1+0x77c], R4 ;  /* 0x00077c0401007387 */ /* 0x0001e40000100800 */
[----:B0-----:R-:W-:-:S05]  /*a710*/  @P1 IMAD.MOV.U32 R4, RZ, RZ, R21 ;  /* 0x000000ffff041224 */ /* 0x001fca00078e0015 */
[----:B------:R0:W3:Y:S01]  /*a720*/  @P1 LDG.E.U8 R16, desc[UR22][R4.64] ;  /* 0x0000001604101981 */ /* 0x0000e2000c1e1100 */
[----:B------:R-:W-:Y:S02]  /*a730*/  LEA.HI R25, R15, 0x7e, RZ, 0x1a ;  /* 0x0000007e0f197811 */ /* 0x000fe400078fd0ff */
[----:B------:R-:W-:-:S03]  /*a740*/  PLOP3.LUT P6, PT, PT, PT, UP1, 0x80, 0x8 ;  /* 0x000000000008781c */ /* 0x000fc60003fcf018 */
[C---:B------:R-:W-:Y:S01]  /*a750*/  IMAD R0, R25.reuse, R2, RZ ;  /* 0x0000000219007224 */ /* 0x040fe200078e02ff */
[----:B------:R-:W-:-:S04]  /*a760*/  ISETP.LT.AND P6, PT, R25, UR13, P6 ;  /* 0x0000000d19007c0c */ /* 0x000fc8000b7c1270 */
[----:B------:R-:W-:-:S04]  /*a770*/  IADD3 R21, P1, PT, R0, R10, RZ ;  /* 0x0000000a00157210 */ /* 0x000fc80007f3e0ff */
[----:B------:R-:W-:Y:S02]  /*a780*/  LEA.HI.X.SX32 R0, R0, R9, 0x1, P1 ;  /* 0x0000000900007211 */ /* 0x000fe400008f0eff */
[----:B------:R-:W-:-:S03]  /*a790*/  PRMT R20, RZ, 0x7610, R20 ;  /* 0x00007610ff147816 */ /* 0x000fc60000000014 */
[----:B0-----:R-:W-:Y:S02]  /*a7a0*/  @P6 IMAD.MOV.U32 R4, RZ, RZ, R21 ;  /* 0x000000ffff046224 */ /* 0x001fe400078e0015 */
[----:B------:R-:W-:-:S05]  /*a7b0*/  @P6 IMAD.MOV.U32 R5, RZ, RZ, R0 ;  /* 0x000000ffff056224 */ /* 0x000fca00078e0000 */
[----:B------:R-:W4:Y:S01]  /*a7c0*/  @P6 LDG.E.U8 R20, desc[UR22][R4.64] ;  /* 0x0000001604146981 */ /* 0x000f22000c1e1100 */
[----:B------:R-:W-:Y:S01]  /*a7d0*/  @!P4 IMAD.MOV R50, RZ, RZ, -R50 ;  /* 0x000000ffff32c224 */ /* 0x000fe200078e0a32 */
[----:B--2---:R-:W-:-:S04]  /*a7e0*/  ISETP.GE.AND P4, PT, R18, RZ, PT ;  /* 0x000000ff1200720c */ /* 0x004fc80003f86270 */
[----:B------:R-:W-:Y:S04]  /*a7f0*/  STL [R1+0xd68], R50 ;  /* 0x000d683201007387 */ /* 0x000fe80000100800 */
[----:B------:R-:W2:Y:S04]  /*a800*/  LDL.LU R18, [R1+0x1b8] ;  /* 0x0001b80001127983 */ /* 0x000ea80000300800 */
[----:B---3--:R0:W-:Y:S04]  /*a810*/  STL [R1+0x134], R16 ;  /* 0x0001341001007387 */ /* 0x0081e80000100800 */
[----:B0-----:R-:W3:Y:S01]  /*a820*/  LDL.LU R16, [R1+0x170] ;  /* 0x0001700001107983 */ /* 0x001ee20000300800 */
[----:B------:R-:W-:Y:S01]  /*a830*/  @!P5 IMAD.MOV R51, RZ, RZ, -R51 ;  /* 0x000000ffff33d224 */ /* 0x000fe200078e0a33 */
[----:B------:R-:W-:-:S02]  /*a840*/  ISETP.GE.AND P0, PT, R33, RZ, PT ;  /* 0x000000ff2100720c */ /* 0x000fc40003f06270 */
[----:B------:R-:W-:Y:S01]  /*a850*/  LEA.HI R14, R15, 0x8e, RZ, 0x1a ;  /* 0x0000008e0f0e7811 */ /* 0x000fe200078fd0ff */
[----:B------:R0:W-:Y:S01]  /*a860*/  STL [R1+0x7a4], R21 ;  /* 0x0007a41501007387 */ /* 0x0001e20000100800 */
[----:B------:R-:W-:-:S03]  /*a870*/  PLOP3.LUT P1, PT, PT, PT, UP1, 0x80, 0x8 ;  /* 0x000000000008781c */ /* 0x000fc60003f2f018 */
[----:B------:R-:W-:Y:S01]  /*a880*/  STL [R1+0xd6c], R51 ;  /* 0x000d6c3301007387 */ /* 0x000fe20000100800 */
[----:B------:R-:W-:-:S03]  /*a890*/  ISETP.LT.AND P1, PT, R14, UR13, P1 ;  /* 0x0000000d0e007c0c */ /* 0x000fc60008f21270 */
[----:B------:R1:W-:Y:S01]  /*a8a0*/  STL [R1+0x7a0], R0 ;  /* 0x0007a00001007387 */ /* 0x0003e20000100800 */
[----:B------:R-:W-:-:S03]  /*a8b0*/  @!P3 IMAD.MOV R52, RZ, RZ, -R52 ;  /* 0x000000ffff34b224 */ /* 0x000fc600078e0a34 */
[----:B0-----:R-:W3:Y:S01]  /*a8c0*/  LDL.LU R21, [R1+0x198] ;  /* 0x0001980001157983 */ /* 0x001ee20000300800 */
[----:B------:R-:W-:-:S03]  /*a8d0*/  PLOP3.LUT P3, PT, PT, PT, UP1, 0x80, 0x8 ;  /* 0x000000000008781c */ /* 0x000fc60003f6f018 */
[----:B----4-:R0:W-:Y:S01]  /*a8e0*/  STL [R1+0x130], R20 ;  /* 0x0001301401007387 */ /* 0x0101e20000100800 */
[----:B-1----:R-:W-:Y:S01]  /*a8f0*/  IMAD R0, R14, R2, RZ ;  /* 0x000000020e007224 */ /* 0x002fe200078e02ff */
[----:B------:R-:W-:Y:S02]  /*a900*/  PRMT R13, RZ, 0x7610, R13 ;  /* 0x00007610ff0d7816 */ /* 0x000fe4000000000d */
[----:B0-----:R-:W-:Y:S02]  /*a910*/  LEA.HI R20, R15, 0x9e, RZ, 0x1a ;  /* 0x0000009e0f147811 */ /* 0x001fe400078fd0ff */
[----:B------:R-:W-:Y:S01]  /*a920*/  IADD3 R4, P6, PT, R0, R10, RZ ;  /* 0x0000000a00047210 */ /* 0x000fe20007fde0ff */
[----:B------:R-:W-:Y:S01]  /*a930*/  @!P0 IMAD.MOV R53, RZ, RZ, -R53 ;  /* 0x000000ffff358224 */ /* 0x000fe200078e0a35 */
[C---:B------:R-:W-:Y:S01]  /*a940*/  ISETP.LT.AND P3, PT, R20.reuse, UR13, P3 ;  /* 0x0000000d14007c0c */ /* 0x040fe20009f61270 */
[----:B------:R-:W-:Y:S01]  /*a950*/  IMAD R14, R20, R2, RZ ;  /* 0x00000002140e7224 */ /* 0x000fe200078e02ff */
[----:B------:R-:W-:Y:S01]  /*a960*/  LEA.HI.X.SX32 R5, R0, R9, 0x1, P6 ;  /* 0x0000000900057211 */ /* 0x000fe200030f0eff */
[----:B------:R-:W-:Y:S03]  /*a970*/  STL [R1+0xbb8], R52 ;  /* 0x000bb83401007387 */ /* 0x000fe60000100800 */
[----:B------:R-:W-:Y:S01]  /*a980*/  IADD3 R20, P6, PT, R14, R10, RZ ;  /* 0x0000000a0e147210 */ /* 0x000fe20007fde0ff */
[----:B------:R0:W-:Y:S01]  /*a990*/  STL [R1+0x7bc], R4 ;  /* 0x0007bc0401007387 */ /* 0x0001e20000100800 */
[----:B--2---:R-:W-:-:S03]  /*a9a0*/  ISETP.GE.AND P0, PT, R18, RZ, PT ;  /* 0x000000ff1200720c */ /* 0x004fc60003f06270 */
[----:B------:R-:W-:Y:S01]  /*a9b0*/  STL [R1+0xbbc], R53 ;  /* 0x000bbc3501007387 */ /* 0x000fe20000100800 */
[----:B------:R-:W-:-:S03]  /*a9c0*/  LEA.HI R18, R15, 0xae, RZ, 0x1a ;  /* 0x000000ae0f127811 */ /* 0x000fc600078fd0ff */
[----:B------:R1:W-:Y:S04]  /*a9d0*/  STL [R1+0x7b8], R5 ;  /* 0x0007b80501007387 */ /* 0x0003e80000100800 */
[----:B------:R0:W2:Y:S04]  /*a9e0*/  @P1 LDG.E.U8 R13, desc[UR22][R4.64] ;  /* 0x00000016040d1981 */ /* 0x0000a8000c1e1100 */
[----:B------:R-:W-:Y:S04]  /*a9f0*/  STL [R1+0xbd8], R53 ;  /* 0x000bd83501007387 */ /* 0x000fe80000100800 */
[----:B------:R-:W-:Y:S01]  /*aa00*/  STL [R1+0xc94], R53 ;  /* 0x000c943501007387 */ /* 0x000fe20000100800 */
[----:B0-----:R-:W-:-:S03]  /*aa10*/  LEA.HI.X.SX32 R4, R14, R9, 0x1, P6 ;  /* 0x000000090e047211 */ /* 0x001fc600030f0eff */
[----:B------:R-:W-:Y:S01]  /*aa20*/  STL [R1+0xd70], R53 ;  /* 0x000d703501007387 */ /* 0x000fe20000100800 */
[----:B------:R-:W-:-:S03]  /*aa30*/  PLOP3.LUT P6, PT, PT, PT, UP1, 0x80, 0x8 ;  /* 0x000000000008781c */ /* 0x000fc60003fcf018 */
[----:B------:R-:W-:Y:S01]  /*aa40*/  STL [R1+0xd80], R53 ;  /* 0x000d803501007387 */ /* 0x000fe20000100800 */
[----:B------:R-:W-:Y:S01]  /*aa50*/  PRMT R17, RZ, 0x7610, R17 ;  /* 0x00007610ff117816 */ /* 0x000fe20000000011 */
[----:B-1----:R-:W-:Y:S02]  /*aa60*/  @P3 IMAD.MOV.U32 R5, RZ, RZ, R4 ;  /* 0x000000ffff053224 */ /* 0x002fe400078e0004 */
[----:B------:R-:W-:Y:S01]  /*aa70*/  STL [R1+0x7d8], R20 ;  /* 0x0007d81401007387 */ /* 0x000fe20000100800 */
[----:B------:R-:W-:-:S03]  /*aa80*/  IMAD R0, R18, R2, RZ ;  /* 0x0000000212007224 */ /* 0x000fc600078e02ff */
[----:B------:R0:W-:Y:S01]  /*aa90*/  STL [R1+0x7d4], R4 ;  /* 0x0007d40401007387 */ /* 0x0001e20000100800 */
[----:B------:R-:W-:Y:S01]  /*aaa0*/  ISETP.LT.AND P6, PT, R18, UR13, P6 ;  /* 0x0000000d12007c0c */ /* 0x000fe2000b7c1270 */
[----:B0-----:R-:W-:Y:S01]  /*aab0*/  @P3 IMAD.MOV.U32 R4, RZ, RZ, R20 ;  /* 0x000000ffff043224 */ /* 0x001fe200078e0014 */
[----:B------:R-:W-:-:S04]  /*aac0*/  PRMT R14, RZ, 0x7610, R14 ;  /* 0x00007610ff0e7816 */ /* 0x000fc8000000000e */
[----:B------:R0:W4:Y:S02]  /*aad0*/  @P3 LDG.E.U8 R17, desc[UR22][R4.64] ;  /* 0x0000001604113981 */ /* 0x000124000c1e1100 */
[----:B0-----:R-:W-:-:S04]  /*aae0*/  IADD3 R4, P3, PT, R0, R10, RZ ;  /* 0x0000000a00047210 */ /* 0x001fc80007f7e0ff */
[----:B------:R-:W-:-:S05]  /*aaf0*/  LEA.HI.X.SX32 R5, R0, R9, 0x1, P3 ;  /* 0x0000000900057211 */ /* 0x000fca00018f0eff */
[----:B------:R-:W4:Y:S01]  /*ab00*/  @P6 LDG.E.U8 R14, desc[UR22][R4.64] ;  /* 0x00000016040e6981 */ /* 0x000f22000c1e1100 */
[----:B---3--:R-:W-:-:S03]  /*ab10*/  ISETP.GE.AND P1, PT, R16, RZ, PT ;  /* 0x000000ff1000720c */ /* 0x008fc60003f26270 */
[----:B------:R-:W3:Y:S04]  /*ab20*/  LDL.LU R16, [R1] ;  /* 0x0000000001107983 */ /* 0x000ee80000300800 */
[----:B--2---:R0:W-:Y:S04]  /*ab30*/  STL [R1+0x12c], R13 ;  /* 0x00012c0d01007387 */ /* 0x0041e80000100800 */
[----:B0-----:R-:W2:Y:S04]  /*ab40*/  LDL.LU R13, [R1+0x1c0] ;  /* 0x0001c000010d7983 */ /* 0x001ea80000300800 */
[----:B------:R-:W2:Y:S01]  /*ab50*/  LDL.LU R18, [R1+0x194] ;  /* 0x0001940001127983 */ /* 0x000ea20000300800 */
[----:B---3--:R-:W-:-:S05]  /*ab60*/  @!P4 IMAD.MOV R16, RZ, RZ, -R16 ;  /* 0x000000ffff10c224 */ /* 0x008fca00078e0a10 */
[----:B------:R0:W-:Y:S01]  /*ab70*/  STL [R1+0x8c], R16 ;  /* 0x00008c1001007387 */ /* 0x0001e20000100800 */
[----:B------:R-:W-:-:S03]  /*ab80*/  ISETP.GE.AND P4, PT, R21, RZ, PT ;  /* 0x000000ff1500720c */ /* 0x000fc60003f86270 */
[----:B0-----:R-:W3:Y:S04]  /*ab90*/  LDL.LU R16, [R1+0x1b0] ;  /* 0x0001b00001107983 */ /* 0x001ee80000300800 */
[----:B------:R-:W-:Y:S04]  /*aba0*/  STL [R1+0x7f0], R4 ;  /* 0x0007f00401007387 */ /* 0x000fe80000100800 */
[----:B------:R-:W-:Y:S04]  /*abb0*/  STL [R1+0x7ec], R5 ;  /* 0x0007ec0501007387 */ /* 0x000fe80000100800 */
[----:B----4-:R0:W-:Y:S04]  /*abc0*/  STL [R1+0x128], R17 ;  /* 0x0001281101007387 */ /* 0x0101e80000100800 */
[----:B0-----:R-:W4:Y:S04]  /*abd0*/  LDL.LU R17, [R1+0x4] ;  /* 0x0000040001117983 */ /* 0x001f280000300800 */
[----:B------:R0:W-:Y:S04]  /*abe0*/  STL [R1+0x124], R14 ;  /* 0x0001240e01007387 */ /* 0x0001e80000100800 */
[----:B------:R-:W2:Y:S01]  /*abf0*/  LDL.LU R21, [R1+0x8] ;  /* 0x0000080001157983 */ /* 0x000ea20000300800 */
[----:B------:R-:W-:-:S02]  /*ac00*/  ISETP.GE.AND P5, PT, R32, RZ, PT ;  /* 0x000000ff2000720c */ /* 0x000fc40003fa6270 */
[----:B------:R-:W-:Y:S02]  /*ac10*/  LEA.HI R20, R15, 0xbe, RZ, 0x1a ;  /* 0x000000be0f147811 */ /* 0x000fe400078fd0ff */
[----:B------:R-:W-:-:S03]  /*ac20*/  PLOP3.LUT P3, PT, PT, PT, UP1, 0x80, 0x8 ;  /* 0x000000000008781c */ /* 0x000fc60003f6f018 */
[C---:B------:R-:W-:Y:S01]  /*ac30*/  IMAD R0, R20.reuse, R2, RZ ;  /* 0x0000000214007224 */ /* 0x040fe200078e02ff */
[----:B------:R-:W-:Y:S02]  /*ac40*/  ISETP.LT.AND P3, PT, R20, UR13, P3 ;  /* 0x0000000d14007c0c */ /* 0x000fe40009f61270 */
[----:B------:R-:W-:Y:S02]  /*ac50*/  LEA.HI R25, R15, 0xce, RZ, 0x1a ;  /* 0x000000ce0f197811 */ /* 0x000fe400078fd0ff */
[----:B------:R-:W-:-:S04]  /*ac60*/  IADD3 R20, P6, PT, R0, R10, RZ ;  /* 0x0000000a00147210 */ /* 0x000fc80007fde0ff */
[----:B------:R-:W-:Y:S01]  /*ac70*/  LEA.HI.X.SX32 R4, R0, R9, 0x1, P6 ;  /* 0x0000000900047211 */ /* 0x000fe200030f0eff */
[----:B0-----:R-:W-:Y:S01]  /*ac80*/  IMAD R14, R25, R2, RZ ;  /* 0x00000002190e7224 */ /* 0x001fe200078e02ff */
[----:B------:R-:W-:Y:S01]  /*ac90*/  STL [R1+0x810], R20 ;  /* 0x0008101401007387 */ /* 0x000fe20000100800 */
[----:B------:R-:W-:Y:S02]  /*aca0*/  PRMT R19, RZ, 0x7610, R19 ;  /* 0x00007610ff137816 */ /* 0x000fe40000000013 */
[----:B------:R-:W-:Y:S01]  /*acb0*/  @P3 IMAD.MOV.U32 R5, RZ, RZ, R4 ;  /* 0x000000ffff053224 */ /* 0x000fe200078e0004 */
[----:B------:R-:W-:Y:S01]  /*acc0*/  PRMT R0, RZ, 0x7610, R0 ;  /* 0x00007610ff007816 */ /* 0x000fe20000000000 */
[----:B----4-:R-:W-:Y:S01]  /*acd0*/  @!P5 IMAD.MOV R17, RZ, RZ, -R17 ;  /* 0x000000ffff11d224 */ /* 0x010fe200078e0a11 */
[----:B------:R-:W-:Y:S01]  /*ace0*/  PLOP3.LUT P5, PT, PT, PT, UP1, 0x80, 0x8 ;  /* 0x000000000008781c */ /* 0x000fe20003faf018 */
[----:B--2---:R-:W-:-:S03]  /*acf0*/  @!P0 IMAD.MOV R21, RZ, RZ, -R21 ;  /* 0x000000ffff158224 */ /* 0x004fc600078e0a15 */
[----:B------:R-:W-:Y:S02]  /*ad00*/  ISETP.LT.AND P5, PT, R25, UR13, P5 ;  /* 0x0000000d19007c0c */ /* 0x000fe4000afa1270 */
[----:B------:R-:W-:Y:S01]  /*ad10*/  STL [R1+0xd74], R21 ;  /* 0x000d741501007387 */ /* 0x000fe20000100800 */
[----:B------:R-:W-:-:S03]  /*ad20*/  ISETP.GE.AND P0, PT, R13, RZ, PT ;  /* 0x000000ff0d00720c */ /* 0x000fc60003f06270 */
[----:B------:R0:W-:Y:S01]  /*ad30*/  STL [R1+0x80c], R4 ;  /* 0x00080c0401007387 */ /* 0x0001e20000100800 */
[----:B------:R-:W-:Y:S01]  /*ad40*/  IADD3 R13, P6, PT, R14, R10, RZ ;  /* 0x0000000a0e0d7210 */ /* 0x000fe20007fde0ff */
[----:B0-----:R-:W-:-:S04]  /*ad50*/  @P3 IMAD.MOV.U32 R4, RZ, RZ, R20 ;  /* 0x000000ffff043224 */ /* 0x001fc800078e0014 */
[----:B------:R-:W-:Y:S04]  /*ad60*/  STL [R1+0x848], R13 ;  /* 0x0008480d01007387 */ /* 0x000fe80000100800 */
[----:B------:R0:W2:Y:S01]  /*ad70*/  @P3 LDG.E.U8 R19, desc[UR22][R4.64] ;  /* 0x0000001604133981 */ /* 0x0000a2000c1e1100 */
[----:B------:R-:W-:-:S03]  /*ad80*/  ISETP.GE.AND P3, PT, R18, RZ, PT ;  /* 0x000000ff1200720c */ /* 0x000fc60003f66270 */
[----:B------:R-:W4:Y:S04]  /*ad90*/  LDL.LU R18, [R1+0x18c] ;  /* 0x00018c0001127983 */ /* 0x000f280000300800 */
[----:B------:R-:W2:Y:S01]  /*ada0*/  LDL.LU R20, [R1+0x10] ;  /* 0x0000100001147983 */ /* 0x000ea20000300800 */
[----:B0-----:R-:W-:-:S05]  /*adb0*/  LEA.HI.X.SX32 R4, R14, R9, 0x1, P6 ;  /* 0x000000090e047211 */ /* 0x001fca00030f0eff */
[----:B------:R0:W-:Y:S01]  /*adc0*/  STL [R1+0x844], R4 ;  /* 0x0008440401007387 */ /* 0x0001e20000100800 */
[----:B------:R-:W-:-:S03]  /*add0*/  @P5 IMAD.MOV.U32 R5, RZ, RZ, R4 ;  /* 0x000000ffff055224 */ /* 0x000fc600078e0004 */
[----:B------:R-:W3:Y:S01]  /*ade0*/  LDL.LU R32, [R1+0x1ac] ;  /* 0x0001ac0001207983 */ /* 0x000ee20000300800 */
[----:B0-----:R-:W-:-:S03]  /*adf0*/  @P5 IMAD.MOV.U32 R4, RZ, RZ, R13 ;  /* 0x000000ffff045224 */ /* 0x001fc600078e000d */
[----:B------:R-:W3:Y:S04]  /*ae00*/  LDL.LU R13, [R1+0x188] ;  /* 0x00018800010d7983 */ /* 0x000ee80000300800 */
[----:B------:R-:W3:Y:S01]  /*ae10*/  @P5 LDG.E.U8 R0, desc[UR22][R4.64] ;  /* 0x0000001604005981 */ /* 0x000ee2000c1e1100 */
[----:B--2---:R-:W-:-:S05]  /*ae20*/  @!P1 IMAD.MOV R20, RZ, RZ, -R20 ;  /* 0x000000ffff149224 */ /* 0x004fca00078e0a14 */
[----:B------:R-:W-:Y:S04]  /*ae30*/  STL [R1+0xd78], R20 ;  /* 0x000d781401007387 */ /* 0x000fe80000100800 */
[----:B---3--:R-:W-:Y:S04]  /*ae40*/  STL [R1+0x114], R0 ;  /* 0x0001140001007387 */ /* 0x008fe80000100800 */
[----:B------:R0:W-:Y:S04]  /*ae50*/  STL [R1+0x11c], R19 ;  /* 0x00011c1301007387 */ /* 0x0001e80000100800 */
[----:B0-----:R-:W2:Y:S01]  /*ae60*/  LDL.LU R19, [R1+0xc] ;  /* 0x00000c0001137983 */ /* 0x001ea20000300800 */
[----:B------:R-:W-:-:S02]  /*ae70*/  LEA.HI R14, R15, 0xde, RZ, 0x1a ;  /* 0x000000de0f0e7811 */ /* 0x000fc400078fd0ff */
[----:B------:R-:W-:Y:S02]  /*ae80*/  PLOP3.LUT P1, PT, PT, PT, UP1, 0x80, 0x8 ;  /* 0x000000000008781c */ /* 0x000fe40003f2f018 */
[----:B------:R-:W-:Y:S01]  /*ae90*/  LEA.HI R25, R15, 0xee, RZ, 0x1a ;  /* 0x000000ee0f197811 */ /* 0x000fe200078fd0ff */
[CC--:B------:R-:W-:Y:S01]  /*aea0*/  IMAD R0, R14.reuse, R2.reuse, RZ ;  /* 0x000000020e007224 */ /* 0x0c0fe200078e02ff */
[----:B------:R-:W-:Y:S01]  /*aeb0*/  ISETP.LT.AND P1, PT, R14, UR13, P1 ;  /* 0x0000000d0e007c0c */ /* 0x000fe20008f21270 */
[----:B------:R-:W-:Y:S02]  /*aec0*/  IMAD.MOV.U32 R37, RZ, RZ, R3 ;  /* 0x000000ffff257224 */ /* 0x000fe400078e0003 */
[----:B------:R-:W-:Y:S01]  /*aed0*/  IMAD R14, R25, R2, RZ ;  /* 0x00000002190e7224 */ /* 0x000fe200078e02ff */
[----:B------:R-:W-:Y:S02]  /*aee0*/  IADD3 R4, P5, PT, R0, R10, RZ ;  /* 0x0000000a00047210 */ /* 0x000fe40007fbe0ff */
[----:B------:R-:W-:Y:S01]  /*aef0*/  PRMT R26, RZ, 0x7610, R26 ;  /* 0x00007610ff1a7816 */ /* 0x000fe2000000001a */
[----:B------:R-:W-:Y:S01]  /*af00*/  @!P0 IMAD.MOV R37, RZ, RZ, -R37 ;  /* 0x000000ffff258224 */ /* 0x000fe200078e0a25 */
[----:B------:R-:W-:-:S02]  /*af10*/  ISETP.GE.AND P6, PT, R16, RZ, PT ;  /* 0x000000ff1000720c */ /* 0x000fc40003fc6270 */
[----:B------:R-:W-:Y:S01]  /*af20*/  LEA.HI.X.SX32 R5, R0, R9, 0x1, P5 ;  /* 0x0000000900057211 */ /* 0x000fe200028f0eff */
[----:B------:R-:W3:Y:S01]  /*af30*/  LDL.LU R16, [R1+0x178] ;  /* 0x0001780001107983 */ /* 0x000ee20000300800 */
[----:B----4-:R-:W-:-:S03]  /*af40*/  ISETP.GE.AND P0, PT, R18, RZ, PT ;  /* 0x000000ff1200720c */ /* 0x010fc60003f06270 */
[----:B------:R0:W4:Y:S01]  /*af50*/  @P1 LDG.E.U8 R26, desc[UR22][R4.64] ;  /* 0x00000016041a1981 */ /* 0x000122000c1e1100 */
[----:B------:R-:W-:Y:S02]  /*af60*/  LOP3.LUT R42, R15, 0x7f, RZ, 0xc0, !PT ;  /* 0x0000007f0f2a7812 */ /* 0x000fe400078ec0ff */
[----:B------:R-:W-:Y:S01]  /*af70*/  PRMT R0, RZ, 0x7610, R0 ;  /* 0x00007610ff007816 */ /* 0x000fe20000000000 */
[----:B--2---:R-:W-:Y:S01]  /*af80*/  @!P4 IMAD.MOV R19, RZ, RZ, -R19 ;  /* 0x000000ffff13c224 */ /* 0x004fe200078e0a13 */
[----:B------:R-:W-:-:S04]  /*af90*/  PLOP3.LUT P4, PT, PT, PT, UP1, 0x80, 0x8 ;  /* 0x000000000008781c */ /* 0x000fc80003f8f018 */
[----:B------:R-:W-:Y:S01]  /*afa0*/  ISETP.LT.AND P4, PT, R25, UR13, P4 ;  /* 0x0000000d19007c0c */ /* 0x000fe2000a781270 */
[----:B------:R-:W-:Y:S01]  /*afb0*/  STL [R1+0xd84], R19 ;  /* 0x000d841301007387 */ /* 0x000fe20000100800 */
[----:B------:R-:W-:-:S03]  /*afc0*/  IADD3 R25, P5, PT, R14, R10, RZ ;  /* 0x0000000a0e197210 */ /* 0x000fc60007fbe0ff */
[----:B------:R-:W2:Y:S04]  /*afd0*/  LDL.LU R3, [R1+0xdd4] ;  /* 0x000dd40001037983 */ /* 0x000ea80000300800 */
[----:B------:R0:W-:Y:S04]  /*afe0*/  STL [R1+0x880], R4 ;  /* 0x0008800401007387 */ /* 0x0001e80000100800 */
[----:B------:R-:W-:Y:S04]  /*aff0*/  STL [R1+0xb98], R2 ;  /* 0x000b980201007387 */ /* 0x000fe80000100800 */
[----:B------:R-:W-:Y:S01]  /*b000*/  STL [R1+0xd88], R37 ;  /* 0x000d882501007387 */ /* 0x000fe20000100800 */
[----:B0-----:R-:W-:-:S03]  /*b010*/  LEA.HI.X.SX32 R4, R14, R9, 0x1, P5 ;  /* 0x000000090e047211 */ /* 0x001fc600028f0eff */
[----:B------:R0:W-:Y:S04]  /*b020*/  STL [R1+0x87c], R5 ;  /* 0x00087c0501007387 */ /* 0x0001e80000100800 */
[----:B------:R-:W2:Y:S04]  /*b030*/  LDL.LU R18, [R1+0x1b4] ;  /* 0x0001b40001127983 */ /* 0x000ea80000300800 */
[----:B------:R-:W-:Y:S01]  /*b040*/  STL [R1+0x8b8], R25 ;  /* 0x0008b81901007387 */ /* 0x000fe20000100800 */
[----:B0-----:R-:W-:-:S03]  /*b050*/  @P4 IMAD.MOV.U32 R5, RZ, RZ, R4 ;  /* 0x000000ffff054224 */ /* 0x001fc600078e0004 */
[----:B------:R-:W2:Y:S01]  /*b060*/  LDL.LU R15, [R1+0x158] ;  /* 0x00015800010f7983 */ /* 0x000ea20000300800 */
[----:B------:R-:W-:-:S03]  /*b070*/  ISETP.GE.AND P5, PT, R13, RZ, PT ;  /* 0x000000ff0d00720c */ /* 0x000fc60003fa6270 */
[----:B------:R0:W-:Y:S04]  /*b080*/  STL [R1+0x8b4], R4 ;  /* 0x0008b40401007387 */ /* 0x0001e80000100800 */
[----:B------:R-:W2:Y:S01]  /*b090*/  LDL.LU R13, [R1+0x18] ;  /* 0x00001800010d7983 */ /* 0x000ea20000300800 */
[----:B0-----:R-:W-:-:S05]  /*b0a0*/  @P4 IMAD.MOV.U32 R4, RZ, RZ, R25 ;  /* 0x000000ffff044224 */ /* 0x001fca00078e0019 */
[----:B------:R-:W4:Y:S01]  /*b0b0*/  @P4 LDG.E.U8 R0, desc[UR22][R4.64] ;  /* 0x0000001604004981 */ /* 0x000f22000c1e1100 */
[----:B---3--:R-:W-:Y:S01]  /*b0c0*/  ISETP.GE.AND P4, PT, R16, RZ, PT ;  /* 0x000000ff1000720c */ /* 0x008fe20003f86270 */
[----:B--2---:R-:W-:Y:S02]  /*b0d0*/  @!P3 IMAD.MOV R13, RZ, RZ, -R13 ;  /* 0x000000ffff0db224 */ /* 0x004fe400078e0a0d */
[----:B----4-:R-:W-:Y:S04]  /*b0e0*/  STL [R1+0x10c], R0 ;  /* 0x00010c0001007387 */ /* 0x010fe80000100800 */
[----:B------:R-:W2:Y:S04]  /*b0f0*/  LDL.LU R34, [R1+0x184] ;  /* 0x0001840001227983 */ /* 0x000ea80000300800 */
[----:B------:R0:W-:Y:S04]  /*b100*/  STL [R1], R13 ;  /* 0x0000000d01007387 */ /* 0x0001e80000100800 */
[----:B0-----:R-:W3:Y:S04]  /*b110*/  LDL.LU R13, [R1+0xf8] ;  /* 0x0000f800010d7983 */ /* 0x001ee80000300800 */
[----:B------:R-:W4:Y:S04]  /*b120*/  LDL.LU R25, [R1+0x1c] ;  /* 0x00001c0001197983 */ /* 0x000f280000300800 */
[----:B------:R-:W2:Y:S01]  /*b130*/  LDL.LU R16, [R1+0x20] ;  /* 0x0000200001107983 */ /* 0x000ea20000300800 */
[----:B------:R-:W-:-:S02]  /*b140*/  IMAD R3, R42, R3, RZ ;  /* 0x000000032a037224 */ /* 0x000fc400078e02ff */
[----:B------:R-:W-:Y:S01]  /*b150*/  IMAD.U32 R0, RZ, RZ, UR18 ;  /* 0x00000012ff007e24 */ /* 0x000fe2000f8e00ff */
[----:B------:R-:W-:Y:S01]  /*b160*/  LOP3.LUT R14, R8, 0x6, RZ, 0xfc, !PT ;  /* 0x00000006080e7812 */ /* 0x000fe200078efcff */
[----:B------:R-:W3:Y:S01]  /*b170*/  LDL.LU R33, [R1+0x1bc] ;  /* 0x0001bc0001217983 */ /* 0x000ee20000300800 */
[C---:B------:R-:W-:Y:S01]  /*b180*/  IADD3 R5, P3, PT, R3.reuse, UR10, RZ ;  /* 0x0000000a03057c10 */ /* 0x040fe2000ff7e0ff */
[----:B------:R-:W-:Y:S01]  /*b190*/  IMAD R0, R0, 0x80, R3 ;  /* 0x0000008000007824 */ /* 0x000fe200078e0203 */
[----:B------:R-:W-:Y:S01]  /*b1a0*/  ISETP.GE.AND P1, PT, R32, RZ, PT ;  /* 0x000000ff2000720c */ /* 0x000fe20003f26270 */
[----:B------:R-:W-:Y:S01]  /*b1b0*/  STL [R1+0x110], R26 ;  /* 0x0001101a01007387 */ /* 0x000fe20000100800 */
[----:B------:R-:W-:Y:S01]  /*b1c0*/  LEA.HI.X.SX32 R4, R3, UR11, 0x1, P3 ;  /* 0x0000000b03047c11 */ /* 0x000fe200098f0eff */
[----:B------:R-:W0:Y:S01]  /*b1d0*/  LDCU UR10, c[0x0][0x3b0] ;  /* 0x00007600ff0a77ac */ /* 0x000e220008000800 */
[----:B------:R-:W-:Y:S02]  /*b1e0*/  PLOP3.LUT P3, PT, PT, PT, UP1, 0x80, 0x8 ;  /* 0x000000000008781c */ /* 0x000fe40003f6f018 */
[----:B------:R-:W-:Y:S01]  /*b1f0*/  PRMT R22, RZ, 0x7610, R22 ;  /* 0x00007610ff167816 */ /* 0x000fe20000000016 */
[----:B------:R-:W1:Y:S01]  /*b200*/  LDCU UR11, c[0x0][0x3b0] ;  /* 0x00007600ff0b77ac */ /* 0x000e620008000800 */
[----:B------:R-:W-:Y:S01]  /*b210*/  ISETP.LT.AND P3, PT, R14, UR13, P3 ;  /* 0x0000000d0e007c0c */ /* 0x000fe20009f61270 */
[----:B----4-:R-:W-:Y:S01]  /*b220*/  @!P6 IMAD.MOV R25, RZ, RZ, -R25 ;  /* 0x000000ffff19e224 */ /* 0x010fe200078e0a19 */
[----:B------:R-:W-:Y:S01]  /*b230*/  IADD3 R3, P6, PT, R0, UR4, RZ ;  /* 0x0000000400037c10 */ /* 0x000fe2000ffde0ff */
[----:B------:R-:W4:Y:S01]  /*b240*/  LDCU UR4, c[0x0][0x3b0] ;  /* 0x00007600ff0477ac */ /* 0x000f220008000800 */
[----:B--2---:R-:W-:-:S02]  /*b250*/  @!P0 IMAD.MOV R16, RZ, RZ, -R16 ;  /* 0x000000ffff108224 */ /* 0x004fc400078e0a10 */
[----:B------:R-:W-:Y:S01]  /*b260*/  STL [R1+0x4], R25 ;  /* 0x0000041901007387 */ /* 0x000fe20000100800 */
[----:B------:R-:W-:Y:S01]  /*b270*/  LEA.HI.X.SX32 R0, R0, UR5, 0x1, P6 ;  /* 0x0000000500007c11 */ /* 0x000fe2000b0f0eff */
[----:B------:R-:W2:Y:S02]  /*b280*/  LDCU UR5, c[0x0][0x3b0] ;  /* 0x00007600ff0577ac */ /* 0x000ea40008000800 */
[----:B------:R0:W-:Y:S01]  /*b290*/  STL [R1+0xc], R16 ;  /* 0x00000c1001007387 */ /* 0x0001e20000100800 */
[C---:B------:R-:W-:Y:S02]  /*b2a0*/  IADD3 R14, P6, PT, R15.reuse, R10, RZ ;  /* 0x0000000a0f0e7210 */ /* 0x040fe40007fde0ff */
[----:B------:R-:W-:Y:S02]  /*b2b0*/  ISETP.GE.AND P0, PT, R18, RZ, PT ;  /* 0x000000ff1200720c */ /* 0x000fe40003f06270 */
[----:B------:R-:W-:Y:S01]  /*b2c0*/  LEA.HI.X.SX32 R15, R15, R9, 0x1, P6 ;  /* 0x000000090f0f7211 */ /* 0x000fe200030f0eff */
[----:B0-----:R-:W2:Y:S04]  /*b2d0*/  LDL.LU R16, [R1+0x24] ;  /* 0x0000240001107983 */ /* 0x001ea80000300800 */
[----:B------:R-:W3:Y:S04]  /*b2e0*/  LDL.LU R32, [R1+0xf0] ;  /* 0x0000f00001207983 */ /* 0x000ee80000300800 */
[----:B------:R-:W3:Y:S04]  /*b2f0*/  LDL.LU R18, [R1+0x28] ;  /* 0x0000280001127983 */ /* 0x000ee80000300800 */
[----:B------:R-:W4:Y:S01]  /*b300*/  @P3 LDG.E.U8 R22, desc[UR22][R14.64] ;  /* 0x000000160e163981 */ /* 0x000f22000c1e1100 */
[----:B------:R-:W-:-:S03]  /*b310*/  LOP3.LUT R25, R8, 0x16, RZ, 0xfc, !PT ;  /* 0x0000001608197812 */ /* 0x000fc600078efcff */
[----:B------:R0:W-:Y:S04]  /*b320*/  STL [R1+0x1cc], R14 ;  /* 0x0001cc0e01007387 */ /* 0x0001e80000100800 */
[----:B------:R-:W4:Y:S04]  /*b330*/  LDL.LU R36, [R1+0xec] ;  /* 0x0000ec0001247983 */ /* 0x000f280000300800 */
[----:B------:R-:W-:Y:S01]  /*b340*/  STL [R1+0x1c8], R15 ;  /* 0x0001c80f01007387 */ /* 0x000fe20000100800 */
[----:B------:R-:W-:Y:S02]  /*b350*/  PLOP3.LUT P3, PT, PT, PT, UP1, 0x80, 0x8 ;  /* 0x000000000008781c */ /* 0x000fe40003f6f018 */
[----:B------:R-:W-:Y:S01]  /*b360*/  PRMT R24, RZ, 0x7610, R24 ;  /* 0x00007610ff187816 */ /* 0x000fe20000000018 */
[----:B--2---:R-:W-:Y:S01]  /*b370*/  @!P1 IMAD.MOV R16, RZ, RZ, -R16 ;  /* 0x000000ffff109224 */ /* 0x004fe200078e0a10 */
[----:B------:R-:W-:-:S04]  /*b380*/  PLOP3.LUT P1, PT, PT, PT, UP1, 0x80, 0x8 ;  /* 0x000000000008781c */ /* 0x000fc80003f2f018 */
[----:B------:R-:W-:Y:S01]  /*b390*/  ISETP.LT.AND P1, PT, R25, UR13, P1 ;  /* 0x0000000d19007c0c */ /* 0x000fe20008f21270 */
[----:B---3--:R-:W-:Y:S01]  /*b3a0*/  @!P5 IMAD.MOV R18, RZ, RZ, -R18 ;  /* 0x000000ffff12d224 */ /* 0x008fe200078e0a12 */
[C---:B------:R-:W-:Y:S02]  /*b3b0*/  IADD3 R25, P6, PT, R13.reuse, R10, RZ ;  /* 0x0000000a0d197210 */ /* 0x040fe40007fde0ff */
[----:B------:R-:W-:Y:S02]  /*b3c0*/  ISETP.GE.AND P5, PT, R34, RZ, PT ;  /* 0x000000ff2200720c */ /* 0x000fe40003fa6270 */
[----:B------:R-:W-:Y:S01]  /*b3d0*/  STL [R1+0xd8c], R18 ;  /* 0x000d8c1201007387 */ /* 0x000fe20000100800 */
[----:B------:R-:W-:-:S03]  /*b3e0*/  LEA.HI.X.SX32 R26, R13, R9, 0x1, P6 ;  /* 0x000000090d1a7211 */ /* 0x000fc600030f0eff */
[----:B------:R-:W2:Y:S04]  /*b3f0*/  LDL.LU R34, [R1+0x1e0] ;  /* 0x0001e00001227983 */ /* 0x000ea80000300800 */
[----:B----4-:R3:W-:Y:S04]  /*b400*/  STL [R1+0x108], R22 ;  /* 0x0001081601007387 */ /* 0x0107e80000100800 */
[----:B------:R-:W-:Y:S01]  /*b410*/  STL [R1+0x1d4], R25 ;  /* 0x0001d41901007387 */ /* 0x000fe20000100800 */
[----:B0-----:R-:W-:-:S03]  /*b420*/  @P1 IMAD.MOV.U32 R14, RZ, RZ, R25 ;  /* 0x000000ffff0e1224 */ /* 0x001fc600078e0019 */
[----:B------:R-:W4:Y:S01]  /*b430*/  LDL.LU R13, [R1+0x1e8] ;  /* 0x0001e800010d7983 */ /* 0x000f220000300800 */
[----:B---3--:R-:W-:-:S03]  /*b440*/  LOP3.LUT R22, R8, 0x26, RZ, 0xfc, !PT ;  /* 0x0000002608167812 */ /* 0x008fc600078efcff */
[----:B------:R-:W-:Y:S01]  /*b450*/  STL [R1+0x1d0], R26 ;  /* 0x0001d01a01007387 */ /* 0x000fe20000100800 */
[----:B------:R-:W-:Y:S01]  /*b460*/  ISETP.LT.AND P3, PT, R22, UR13, P3 ;  /* 0x0000000d16007c0c */ /* 0x000fe20009f61270 */
[----:B------:R-:W-:Y:S02]  /*b470*/  @P1 IMAD.MOV.U32 R15, RZ, RZ, R26 ;  /* 0x000000ffff0f1224 */ /* 0x000fe400078e001a */
[----:B------:R-:W3:Y:S04]  /*b480*/  LDL.LU R22, [R1+0x2c] ;  /* 0x00002c0001167983 */ /* 0x000ee80000300800 */
[----:B------:R0:W2:Y:S01]  /*b490*/  @P1 LDG.E.U8 R24, desc[UR22][R14.64] ;  /* 0x000000160e181981 */ /* 0x0000a2000c1e1100 */
[----:B------:R-:W-:-:S03]  /*b4a0*/  ISETP.GE.AND P6, PT, R33, RZ, PT ;  /* 0x000000ff2100720c */ /* 0x000fc60003fc6270 */
[----:B------:R-:W2:Y:S04]  /*b4b0*/  LDL.LU R35, [R1+0xe8] ;  /* 0x0000e80001237983 */ /* 0x000ea80000300800 */
[----:B------:R-:W4:Y:S01]  /*b4c0*/  LDL.LU R33, [R1+0x1f4] ;  /* 0x0001f40001217983 */ /* 0x000f220000300800 */
[----:B---3--:R-:W-:Y:S01]  /*b4d0*/  @!P4 IMAD.MOV R22, RZ, RZ, -R22 ;  /* 0x000000ffff16c224 */ /* 0x008fe200078e0a16 */
[----:B------:R-:W-:-:S04]  /*b4e0*/  IADD3 R27, P4, PT, R32, R10, RZ ;  /* 0x0000000a201b7210 */ /* 0x000fc80007f9e0ff */
[----:B------:R3:W-:Y:S01]  /*b4f0*/  STL [R1+0xd90], R22 ;  /* 0x000d901601007387 */ /* 0x0007e20000100800 */
[----:B0-----:R-:W-:-:S03]  /*b500*/  LEA.HI.X.SX32 R14, R32, R9, 0x1, P4 ;  /* 0x00000009200e7211 */ /* 0x001fc600020f0eff */
[----:B--2---:R0:W-:Y:S02]  /*b510*/  STL [R1+0x104], R24 ;  /* 0x0001041801007387 */ /* 0x0041e40000100800 */
[----:B------:R-:W-:Y:S01]  /*b520*/  @P3 IMAD.MOV.U32 R15, RZ, RZ, R14 ;  /* 0x000000ffff0f3224 */ /* 0x000fe200078e000e */
[----:B---3--:R-:W-:Y:S01]  /*b530*/  PRMT R22, RZ, 0x7610, R22 ;  /* 0x00007610ff167816 */ /* 0x008fe20000000016 */
[----:B0-----:R-:W2:Y:S04]  /*b540*/  LDL.LU R24, [R1+0x34] ;  /* 0x0000340001187983 */ /* 0x001ea80000300800 */
[----:B------:R-:W3:Y:S04]  /*b550*/  LDL.LU R26, [R1+0x1a8] ;  /* 0x0001a800011a7983 */ /* 0x000ee80000300800 */
[----:B------:R-:W-:Y:S04]  /*b560*/  STL [R1+0x1dc], R27 ;  /* 0x0001dc1b01007387 */ /* 0x000fe80000100800 */
[----:B------:R-:W3:Y:S04]  /*b570*/  LDL.LU R32, [R1+0x1a4] ;  /* 0x0001a40001207983 */ /* 0x000ee80000300800 */
[----:B------:R0:W-:Y:S02]  /*b580*/  STL [R1+0x1d8], R14 ;  /* 0x0001d80e01007387 */ /* 0x0001e40000100800 */
[----:B0-----:R-:W-:-:S05]  /*b590*/  @P3 IMAD.MOV.U32 R14, RZ, RZ, R27 ;  /* 0x000000ffff0e3224 */ /* 0x001fca00078e001b */
[----:B------:R-:W3:Y:S01]  /*b5a0*/  @P3 LDG.E.U8 R22, desc[UR22][R14.64] ;  /* 0x000000160e163981 */ /* 0x000ee2000c1e1100 */
[----:B------:R-:W-:Y:S02]  /*b5b0*/  LOP3.LUT R25, R8, 0x36, RZ, 0xfc, !PT ;  /* 0x0000003608197812 */ /* 0x000fe400078efcff */
[----:B------:R-:W-:-:S04]  /*b5c0*/  PLOP3.LUT P1, PT, PT, PT, UP1, 0x80, 0x8 ;  /* 0x000000000008781c */ /* 0x000fc80003f2f018 */
[----:B------:R-:W-:Y:S02]  /*b5d0*/  ISETP.LT.AND P1, PT, R25, UR13, P1 ;  /* 0x0000000d19007c0c */ /* 0x000fe40008f21270 */
[----:B------:R-:W-:-:S04]  /*b5e0*/  IADD3 R25, P4, PT, R36, R10, RZ ;  /* 0x0000000a24197210 */ /* 0x000fc80007f9e0ff */
[----:B------:R-:W-:Y:S02]  /*b5f0*/  LEA.HI.X.SX32 R27, R36, R9, 0x1, P4 ;  /* 0x00000009241b7211 */ /* 0x000fe400020f0eff */
[----:B----4-:R-:W-:Y:S01]  /*b600*/  ISETP.GE.AND P4, PT, R13, RZ, PT ;  /* 0x000000ff0d00720c */ /* 0x010fe20003f86270 */
[----:B--2---:R-:W-:-:S05]  /*b610*/  @!P0 IMAD.MOV R24, RZ, RZ, -R24 ;  /* 0x000000ffff188224 */ /* 0x004fca00078e0a18 */
[----:B------:R-:W-:Y:S04]  /*b620*/  STL [R1+0xd98], R24 ;  /* 0x000d981801007387 */ /* 0x000fe80000100800 */
[----:B------:R-:W-:Y:S04]  /*b630*/  STL [R1+0x1e4], R25 ;  /* 0x0001e41901007387 */ /* 0x000fe80000100800 */
[----:B------:R-:W2:Y:S04]  /*b640*/  LDL.LU R13, [R1+0xe4] ;  /* 0x0000e400010d7983 */ /* 0x000ea80000300800 */
[----:B------:R-:W-:Y:S04]  /*b650*/  STL [R1+0x1e0], R27 ;  /* 0x0001e01b01007387 */ /* 0x000fe80000100800 */
[----:B---3--:R0:W-:Y:S04]  /*b660*/  STL [R1+0x100], R22 ;  /* 0x0001001601007387 */ /* 0x0081e80000100800 */
[----:B0-----:R-:W3:Y:S01]  /*b670*/  LDL.LU R22, [R1+0x3c] ;  /* 0x00003c0001167983 */ /* 0x001ee20000300800 */
[----:B------:R-:W-:-:S02]  /*b680*/  ISETP.GE.AND P0, PT, R34, RZ, PT ;  /* 0x000000ff2200720c */ /* 0x000fc40003f06270 */
[----:B------:R-:W-:Y:S02]  /*b690*/  LOP3.LUT R34, R8, 0x46, RZ, 0xfc, !PT ;  /* 0x0000004608227812 */ /* 0x000fe400078efcff */
[----:B------:R-:W-:Y:S01]  /*b6a0*/  PLOP3.LUT P3, PT, PT, PT, UP1, 0x80, 0x8 ;  /* 0x000000000008781c */ /* 0x000fe20003f6f018 */
[----:B------:R-:W-:Y:S01]  /*b6b0*/  @P1 IMAD.MOV.U32 R14, RZ, RZ, R25 ;  /* 0x000000ffff0e1224 */ /* 0x000fe200078e0019 */
[----:B------:R-:W-:Y:S01]  /*b6c0*/  PRMT R24, RZ, 0x7610, R24 ;  /* 0x00007610ff187816 */ /* 0x000fe20000000018 */
[----:B------:R-:W-:Y:S01]  /*b6d0*/  @P1 IMAD.MOV.U32 R15, RZ, RZ, R27 ;  /* 0x000000ffff0f1224 */ /* 0x000fe200078e001b */
[----:B------:R-:W-:Y:S02]  /*b6e0*/  ISETP.LT.AND P3, PT, R34, UR13, P3 ;  /* 0x0000000d22007c0c */ /* 0x000fe40009f61270 */
[----:B------:R-:W4:Y:S04]  /*b6f0*/  LDL.LU R34, [R1+0x1f0] ;  /* 0x0001f00001227983 */ /* 0x000f280000300800 */
[----:B------:R0:W2:Y:S01]  /*b700*/  @P1 LDG.E.U8 R24, desc[UR22][R14.64] ;  /* 0x000000160e181981 */ /* 0x0000a2000c1e1100 */
[----:B------:R-:W-:Y:S01]  /*b710*/  PRMT R23, RZ, 0x7610, R23 ;  /* 0x00007610ff177816 */ /* 0x000fe20000000017 */
[----:B---3--:R-:W-:-:S05]  /*b720*/  @!P5 IMAD.MOV R22, RZ, RZ, -R22 ;  /* 0x000000ffff16d224 */ /* 0x008fca00078e0a16 */
[----:B------:R3:W-:Y:S01]  /*b730*/  STL [R1+0x8], R22 ;  /* 0x0000081601007387 */ /* 0x0007e20000100800 */
[----:B0-----:R-:W-:-:S03]  /*b740*/  IADD3 R14, P5, PT, R35, R10, RZ ;  /* 0x0000000a230e7210 */ /* 0x001fc60007fbe0ff */
[----:B---3--:R-:W3:Y:S01]  /*b750*/  LDL.LU R22, [R1+0x60] ;  /* 0x0000600001167983 */ /* 0x008ee20000300800 */
[----:B------:R-:W-:-:S05]  /*b760*/  LEA.HI.X.SX32 R15, R35, R9, 0x1, P5 ;  /* 0x00000009230f7211 */ /* 0x000fca00028f0eff */
[----:B------:R-:W2:Y:S01]  /*b770*/  @P3 LDG.E.U8 R23, desc[UR22][R14.64] ;  /* 0x000000160e173981 */ /* 0x000ea2000c1e1100 */
[----:B------:R-:W-:-:S03]  /*b780*/  ISETP.GE.AND P1, PT, R33, RZ, PT ;  /* 0x000000ff2100720c */ /* 0x000fc60003f26270 */
[----:B------:R-:W2:Y:S04]  /*b790*/  LDL.LU R33, [R1+0xe0] ;  /* 0x0000e00001217983 */ /* 0x000ea80000300800 */
[----:B------:R-:W-:Y:S04]  /*b7a0*/  STL [R1+0x1ec], R14 ;  /* 0x0001ec0e01007387 */ /* 0x000fe80000100800 */
[----:B------:R-:W2:Y:S04]  /*b7b0*/  LDL.LU R35, [R1+0x1a0] ;  /* 0x0001a00001237983 */ /* 0x000ea80000300800 */
[----:B------:R-:W-:Y:S01]  /*b7c0*/  STL [R1+0x1e8], R15 ;  /* 0x0001e80f01007387 */ /* 0x000fe20000100800 */
[----:B---3--:R-:W-:-:S05]  /*b7d0*/  @!P6 IMAD.MOV R22, RZ, RZ, -R22 ;  /* 0x000000ffff16e224 */ /* 0x008fca00078e0a16 */
[----:B------:R0:W-:Y:S04]  /*b7e0*/  STL [R1+0x10], R22 ;  /* 0x0000101601007387 */ /* 0x0001e80000100800 */
[----:B------:R-:W3:Y:S04]  /*b7f0*/  LDL.LU R36, [R1+0x16c] ;  /* 0x00016c0001247983 */ /* 0x000ee80000300800 */
[----:B0-----:R-:W3:Y:S04]  /*b800*/  LDL.LU R22, [R1+0x70] ;  /* 0x0000700001167983 */ /* 0x001ee80000300800 */
[----:B--2---:R-:W-:Y:S04]  /*b810*/  STL [R1+0xfc], R24 ;  /* 0x0000fc1801007387 */ /* 0x004fe80000100800 */
[----:B------:R0:W-:Y:S04]  /*b820*/  STL [R1+0xf8], R23 ;  /* 0x0000f81701007387 */ /* 0x0001e80000100800 */
[----:B0-----:R-:W2:Y:S01]  /*b830*/  LDL.LU R23, [R1+0x6c] ;  /* 0x00006c0001177983 */ /* 0x001ea20000300800 */
[----:B------:R-:W-:-:S02]  /*b840*/  LOP3.LUT R24, R8, 0x56, RZ, 0xfc, !PT ;  /* 0x0000005608187812 */ /* 0x000fc400078efcff */
[----:B------:R-:W-:Y:S02]  /*b850*/  ISETP.GE.AND P6, PT, R32, RZ, PT ;  /* 0x000000ff2000720c */ /* 0x000fe40003fc6270 */
[----:B------:R-:W-:Y:S02]  /*b860*/  ISETP.GE.AND P5, PT, R26, RZ, PT ;  /* 0x000000ff1a00720c */ /* 0x000fe40003fa6270 */
[----:B------:R-:W-:Y:S01]  /*b870*/  PRMT R20, RZ, 0x7610, R20 ;  /* 0x00007610ff147816 */ /* 0x000fe20000000014 */
[----:B---3--:R-:W-:Y:S01]  /*b880*/  @!P0 IMAD.MOV R22, RZ, RZ, -R22 ;  /* 0x000000ffff168224 */ /* 0x008fe200078e0a16 */
[----:B------:R-:W-:-:S04]  /*b890*/  PLOP3.LUT P0, PT, PT, PT, UP1, 0x80, 0x8 ;  /* 0x000000000008781c */ /* 0x000fc80003f0f018 */
[----:B------:R-:W-:Y:S01]  /*b8a0*/  ISETP.LT.AND P0, PT, R24, UR13, P0 ;  /* 0x0000000d18007c0c */ /* 0x000fe20008701270 */
[----:B------:R-:W-:Y:S04]  /*b8b0*/  STL [R1+0x14], R22 ;  /* 0x0000141601007387 */ /* 0x000fe80000100800 */
[----:B------:R-:W3:Y:S04]  /*b8c0*/  LDL.LU R15, [R1+0x68] ;  /* 0x00006800010f7983 */ /* 0x000ee80000300800 */
[----:B------:R-:W4:Y:S01]  /*b8d0*/  LDL.LU R32, [R1+0xdc] ;  /* 0x0000dc0001207983 */ /* 0x000f220000300800 */
[----:B--2---:R-:W-:Y:S01]  /*b8e0*/  @!P4 IMAD.MOV R23, RZ, RZ, -R23 ;  /* 0x000000ffff17c224 */ /* 0x004fe200078e0a17 */
[----:B------:R-:W-:-:S04]  /*b8f0*/  IADD3 R24, P4, PT, R13, R10, RZ ;  /* 0x0000000a0d187210 */ /* 0x000fc80007f9e0ff */
[----:B------:R0:W-:Y:S01]  /*b900*/  STL [R1+0x18], R23 ;  /* 0x0000181701007387 */ /* 0x0001e20000100800 */
[----:B------:R-:W-:Y:S01]  /*b910*/  LEA.HI.X.SX32 R25, R13, R9, 0x1, P4 ;  /* 0x000000090d197211 */ /* 0x000fe200020f0eff */
[----:B------:R-:W-:Y:S02]  /*b920*/  @P0 IMAD.MOV.U32 R26, RZ, RZ, R24 ;  /* 0x000000ffff1a0224 */ /* 0x000fe400078e0018 */
[----:B0-----:R-:W2:Y:S02]  /*b930*/  LDL.LU R23, [R1+0x54] ;  /* 0x0000540001177983 */ /* 0x001ea40000300800 */
[----:B------:R-:W-:-:S05]  /*b940*/  @P0 IMAD.MOV.U32 R27, RZ, RZ, R25 ;  /* 0x000000ffff1b0224 */ /* 0x000fca00078e0019 */
[----:B------:R0:W2:Y:S01]  /*b950*/  @P0 LDG.E.U8 R20, desc[UR22][R26.64] ;  /* 0x000000161a140981 */ /* 0x0000a2000c1e1100 */
[----:B------:R-:W-:Y:S02]  /*b960*/  LOP3.LUT R22, R8, 0x66, RZ, 0xfc, !PT ;  /* 0x0000006608167812 */ /* 0x000fe400078efcff */
[----:B------:R-:W-:Y:S01]  /*b970*/  PLOP3.LUT P3, PT, PT, PT, UP1, 0x80, 0x8 ;  /* 0x000000000008781c */ /* 0x000fe20003f6f018 */
[----:B------:R-:W-:Y:S03]  /*b980*/  STL [R1+0x1f4], R24 ;  /* 0x0001f41801007387 */ /* 0x000fe60000100800 */
[----:B------:R-:W-:Y:S01]  /*b990*/  ISETP.LT.AND P3, PT, R22, UR13, P3 ;  /* 0x0000000d16007c0c */ /* 0x000fe20009f61270 */
[----:B------:R-:W2:Y:S01]  /*b9a0*/  LDL.LU R13, [R1+0x164] ;  /* 0x00016400010d7983 */ /* 0x000ea20000300800 */
[----:B------:R-:W-:Y:S02]  /*b9b0*/  ISETP.GE.AND P4, PT, R35, RZ, PT ;  /* 0x000000ff2300720c */ /* 0x000fe40003f86270 */
[----:B------:R-:W-:Y:S01]  /*b9c0*/  PRMT R21, RZ, 0x7610, R21 ;  /* 0x00007610ff157816 */ /* 0x000fe20000000015 */
[----:B---3--:R-:W-:Y:S01]  /*b9d0*/  @!P1 IMAD.MOV R15, RZ, RZ, -R15 ;  /* 0x000000ffff0f9224 */ /* 0x008fe200078e0a0f */
[----:B----4-:R-:W-:-:S02]  /*b9e0*/  ISETP.GE.AND P1, PT, R34, RZ, PT ;  /* 0x000000ff2200720c */ /* 0x010fc40003f26270 */
[----:B------:R-:W3:Y:S04]  /*b9f0*/  LDL.LU R34, [R1+0xd8] ;  /* 0x0000d80001227983 */ /* 0x000ee80000300800 */
[----:B------:R-:W-:Y:S01]  /*ba00*/  STL [R1+0x1f0], R25 ;  /* 0x0001f01901007387 */ /* 0x000fe20000100800 */
[----:B--2---:R-:W-:Y:S01]  /*ba10*/  @!P5 IMAD.MOV R23, RZ, RZ, -R23 ;  /* 0x000000ffff17d224 */ /* 0x004fe200078e0a17 */
[----:B------:R-:W-:-:S04]  /*ba20*/  IADD3 R22, P5, PT, R33, R10, RZ ;  /* 0x0000000a21167210 */ /* 0x000fc80007fbe0ff */
[----:B------:R2:W-:Y:S04]  /*ba30*/  STL [R1+0xd9c], R23 ;  /* 0x000d9c1701007387 */ /* 0x0005e80000100800 */
[----:B------:R-:W4:Y:S01]  /*ba40*/  LDL.LU R35, [R1+0x168] ;  /* 0x0001680001237983 */ /* 0x000f220000300800 */
[----:B--2---:R-:W-:-:S03]  /*ba50*/  LEA.HI.X.SX32 R23, R33, R9, 0x1, P5 ;  /* 0x0000000921177211 */ /* 0x004fc600028f0eff */
[----:B------:R-:W-:Y:S01]  /*ba60*/  STL [R1+0x624], R22 ;  /* 0x0006241601007387 */ /* 0x000fe20000100800 */
[----:B0-----:R-:W-:-:S03]  /*ba70*/  @P3 IMAD.MOV.U32 R26, RZ, RZ, R22 ;  /* 0x000000ffff1a3224 */ /* 0x001fc600078e0016 */
[----:B------:R0:W-:Y:S01]  /*ba80*/  STL [R1+0xf4], R20 ;  /* 0x0000f41401007387 */ /* 0x0001e20000100800 */
[----:B------:R-:W-:-:S03]  /*ba90*/  @P3 IMAD.MOV.U32 R27, RZ, RZ, R23 ;  /* 0x000000ffff1b3224 */ /* 0x000fc600078e0017 */
[----:B------:R-:W-:Y:S04]  /*baa0*/  STL [R1+0x1f8], R23 ;  /* 0x0001f81701007387 */ /* 0x000fe80000100800 */
[----:B------:R-:W2:Y:S04]  /*bab0*/  LDL.LU R25, [R1+0x64] ;  /* 0x0000640001197983 */ /* 0x000ea80000300800 */
[----:B------:R1:W3:Y:S01]  /*bac0*/  @P3 LDG.E.U8 R21, desc[UR22][R26.64] ;  /* 0x000000161a153981 */ /* 0x0002e2000c1e1100 */
[----:B0-----:R-:W-:Y:S02]  /*bad0*/  LOP3.LUT R20, R8, 0x76, RZ, 0xfc, !PT ;  /* 0x0000007608147812 */ /* 0x001fe400078efcff */
[----:B------:R-:W-:-:S04]  /*bae0*/  PLOP3.LUT P5, PT, PT, PT, UP1, 0x80, 0x8 ;  /* 0x000000000008781c */ /* 0x000fc80003faf018 */
[----:B------:R-:W-:Y:S02]  /*baf0*/  ISETP.LT.AND P3, PT, R20, UR13, P5 ;  /* 0x0000000d14007c0c */ /* 0x000fe4000af61270 */
[----:B------:R-:W-:Y:S01]  /*bb00*/  LOP3.LUT R20, R8, 0x86, RZ, 0xfc, !PT ;  /* 0x0000008608147812 */ /* 0x000fe200078efcff */
[----:B-1----:R-:W-:Y:S01]  /*bb10*/  IMAD.MOV.U32 R26, RZ, RZ, R11 ;  /* 0x000000ffff1a7224 */ /* 0x002fe200078e000b */
[----:B------:R-:W-:-:S03]  /*bb20*/  PLOP3.LUT P5, PT, PT, PT, UP1, 0x80, 0x8 ;  /* 0x000000000008781c */ /* 0x000fc60003faf018 */
[----:B------:R-:W-:Y:S01]  /*bb30*/  @!P1 IMAD.MOV R26, RZ, RZ, -R26 ;  /* 0x000000ffff1a9224 */ /* 0x000fe200078e0a1a */
[----:B------:R-:W-:Y:S02]  /*bb40*/  ISETP.LT.AND P5, PT, R20, UR13, P5 ;  /* 0x0000000d14007c0c */ /* 0x000fe4000afa1270 */
[----:B------:R-:W-:Y:S02]  /*bb50*/  PRMT R14, RZ, 0x7610, R14 ;  /* 0x00007610ff0e7816 */ /* 0x000fe4000000000e */
[----:B------:R-:W-:Y:S01]  /*bb60*/  PRMT R12, RZ, 0x7610, R12 ;  /* 0x00007610ff0c7816 */ /* 0x000fe2000000000c */
[----:B--2---:R-:W-:-:S05]  /*bb70*/  @!P6 IMAD.MOV R25, RZ, RZ, -R25 ;  /* 0x000000ffff19e224 */ /* 0x004fca00078e0a19 */
[----:B------:R-:W-:Y:S04]  /*bb80*/  STL [R1+0xda0], R25 ;  /* 0x000da01901007387 */ /* 0x000fe80000100800 */
[----:B---3--:R0:W-:Y:S04]  /*bb90*/  STL [R1+0xf0], R21 ;  /* 0x0000f01501007387 */ /* 0x0081e80000100800 */
[----:B------:R-:W2:Y:S01]  /*bba0*/  LDL.LU R11, [R1+0xdd0] ;  /* 0x000dd000010b7983 */ /* 0x000ea20000300800 */
[----:B0-----:R-:W-:-:S04]  /*bbb0*/  IADD3 R21, P6, PT, R32, R10, RZ ;  /* 0x0000000a20157210 */ /* 0x001fc80007fde0ff */
[----:B------:R-:W-:Y:S01]  /*bbc0*/  LEA.HI.X.SX32 R22, R32, R9, 0x1, P6 ;  /* 0x0000000920167211 */ /* 0x000fe200030f0eff */
[----:B------:R-:W-:Y:S01]  /*bbd0*/  STL [R1+0x62c], R21 ;  /* 0x00062c1501007387 */ /* 0x000fe20000100800 */
[----:B------:R-:W-:-:S03]  /*bbe0*/  IADD3 R20, P6, PT, R34, R10, RZ ;  /* 0x0000000a22147210 */ /* 0x000fc60007fde0ff */
[----:B------:R-:W3:Y:S01]  /*bbf0*/  LDL.LU R33, [R1+0x174] ;  /* 0x0001740001217983 */ /* 0x000ee20000300800 */
[----:B------:R-:W-:-:S03]  /*bc00*/  @P3 IMAD.MOV.U32 R23, RZ, RZ, R22 ;  /* 0x000000ffff173224 */ /* 0x000fc600078e0016 */
[----:B------:R-:W-:Y:S04]  /*bc10*/  STL [R1+0xda4], R26 ;  /* 0x000da41a01007387 */ /* 0x000fe80000100800 */
[----:B------:R0:W-:Y:S02]  /*bc20*/  STL [R1+0x628], R22 ;  /* 0x0006281601007387 */ /* 0x0001e40000100800 */
[----:B0-----:R-:W-:Y:S01]  /*bc30*/  @P3 IMAD.MOV.U32 R22, RZ, RZ, R21 ;  /* 0x000000ffff163224 */ /* 0x001fe200078e0015 */
[----:B------:R-:W-:-:S04]  /*bc40*/  LEA.HI.X.SX32 R21, R34, R9, 0x1, P6 ;  /* 0x0000000922157211 */ /* 0x000fc800030f0eff */
[----:B------:R-:W2:Y:S04]  /*bc50*/  @P3 LDG.E.U8 R14, desc[UR22][R22.64] ;  /* 0x00000016160e3981 */ /* 0x000ea8000c1e1100 */
[----:B------:R-:W3:Y:S01]  /*bc60*/  @P5 LDG.E.U8 R12, desc[UR22][R20.64] ;  /* 0x00000016140c5981 */ /* 0x000ee2000c1e1100 */
[----:B------:R-:W-:-:S03]  /*bc70*/  ISETP.GE.AND P1, PT, R13, RZ, PT ;  /* 0x000000ff0d00720c */ /* 0x000fc60003f26270 */
[----:B------:R-:W3:Y:S04]  /*bc80*/  LDL.LU R13, [R1+0x190] ;  /* 0x00019000010d7983 */ /* 0x000ee80000300800 */
[----:B------:R-:W4:Y:S04]  /*bc90*/  LDL.LU R32, [R1+0x160] ;  /* 0x0001600001207983 */ /* 0x000f280000300800 */
[----:B------:R-:W-:Y:S04]  /*bca0*/  STL [R1+0x634], R20 ;  /* 0x0006341401007387 */ /* 0x000fe80000100800 */
[----:B--2---:R-:W-:Y:S04]  /*bcb0*/  STL [R1+0xec], R14 ;  /* 0x0000ec0e01007387 */ /* 0x004fe80000100800 */
[----:B------:R-:W-:Y:S04]  /*bcc0*/  STL [R1+0x630], R21 ;  /* 0x0006301501007387 */ /* 0x000fe80000100800 */
[----:B---3--:R0:W-:Y:S04]  /*bcd0*/  STL [R1+0xe8], R12 ;  /* 0x0000e80c01007387 */ /* 0x0081e80000100800 */
[----:B0-----:R-:W2:Y:S01]  /*bce0*/  LDL.LU R12, [R1+0x58] ;  /* 0x00005800010c7983 */ /* 0x001ea20000300800 */
[----:B------:R-:W-:-:S02]  /*bcf0*/  LOP3.LUT R14, R8, 0x96, RZ, 0xfc, !PT ;  /* 0x00000096080e7812 */ /* 0x000fc400078efcff */
[----:B------:R-:W-:-:S04]  /*bd00*/  PLOP3.LUT P6, PT, PT, PT, UP1, 0x80, 0x8 ;  /* 0x000000000008781c */ /* 0x000fc80003fcf018 */
[----:B------:R-:W-:Y:S01]  /*bd10*/  ISETP.LT.AND P5, PT, R14, UR13, P6 ;  /* 0x0000000d0e007c0c */ /* 0x000fe2000b7a1270 */
[----:B------:R-:W-:Y:S02]  /*bd20*/  IMAD.MOV.U32 R14, RZ, RZ, R29 ;  /* 0x000000ffff0e7224 */ /* 0x000fe400078e001d */
[----:B--2---:R-:W-:-:S05]  /*bd30*/  @!P4 IMAD.MOV R12, RZ, RZ, -R12 ;  /* 0x000000ffff0cc224 */ /* 0x004fca00078e0a0c */
[----:B------:R0:W-:Y:S04]  /*bd40*/  STL [R1+0x1c], R12 ;  /* 0x00001c0c01007387 */ /* 0x0001e80000100800 */
[----:B------:R-:W2:Y:S01]  /*bd50*/  LDL.LU R29, [R1+0xdcc] ;  /* 0x000dcc00011d7983 */ /* 0x000ea20000300800 */
[----:B------:R-:W-:Y:S02]  /*bd60*/  LOP3.LUT R21, R8, 0xa6, RZ, 0xfc, !PT ;  /* 0x000000a608157812 */ /* 0x000fe400078efcff */
[C---:B0-----:R-:W-:Y:S02]  /*bd70*/  IADD3 R12, P6, PT, R11.reuse, R10, RZ ;  /* 0x0000000a0b0c7210 */ /* 0x041fe40007fde0ff */
[----:B------:R-:W-:Y:S02]  /*bd80*/  PLOP3.LUT P4, PT, PT, PT, UP1, 0x80, 0x8 ;  /* 0x000000000008781c */ /* 0x000fe40003f8f018 */
[----:B------:R-:W-:Y:S01]  /*bd90*/  LEA.HI.X.SX32 R20, R11, R9, 0x1, P6 ;  /* 0x000000090b147211 */ /* 0x000fe200030f0eff */
[----:B------:R-:W-:Y:S01]  /*bda0*/  STL [R1+0x63c], R12 ;  /* 0x00063c0c01007387 */ /* 0x000fe20000100800 */
[----:B------:R-:W-:-:S02]  /*bdb0*/  ISETP.LT.AND P4, PT, R21, UR13, P4 ;  /* 0x0000000d15007c0c */ /* 0x000fc4000a781270 */
[----:B------:R-:W-:Y:S01]  /*bdc0*/  PRMT R18, RZ, 0x7610, R18 ;  /* 0x00007610ff127816 */ /* 0x000fe20000000012 */
[----:B------:R-:W3:Y:S01]  /*bdd0*/  LDL.LU R11, [R1+0xdc8] ;  /* 0x000dc800010b7983 */ /* 0x000ee20000300800 */
[----:B------:R-:W-:-:S03]  /*bde0*/  @P5 IMAD.MOV.U32 R21, RZ, RZ, R20 ;  /* 0x000000ffff155224 */ /* 0x000fc600078e0014 */
[----:B------:R0:W-:Y:S01]  /*bdf0*/  STL [R1+0x638], R20 ;  /* 0x0006381401007387 */ /* 0x0001e20000100800 */
[----:B------:R-:W-:Y:S02]  /*be00*/  IMAD.MOV.U32 R27, RZ, RZ, R28 ;  /* 0x000000ffff1b7224 */ /* 0x000fe400078e001c */
[----:B0-----:R-:W-:-:S05]  /*be10*/  @P5 IMAD.MOV.U32 R20, RZ, RZ, R12 ;  /* 0x000000ffff145224 */ /* 0x001fca00078e000c */
[----:B------:R-:W3:Y:S01]  /*be20*/  @P5 LDG.E.U8 R18, desc[UR22][R20.64] ;  /* 0x0000001614125981 */ /* 0x000ee2000c1e1100 */
[----:B------:R-:W-:Y:S01]  /*be30*/  ISETP.GE.AND P5, PT, R13, RZ, PT ;  /* 0x000000ff0d00720c */ /* 0x000fe20003fa6270 */
[----:B------:R-:W-:Y:S01]  /*be40*/  @!P1 IMAD.MOV R27, RZ, RZ, -R27 ;  /* 0x000000ffff1b9224 */ /* 0x000fe200078e0a1b */
[----:B------:R-:W-:Y:S02]  /*be50*/  PRMT R6, RZ, 0x7610, R6 ;  /* 0x00007610ff067816 */ /* 0x000fe40000000006 */
[----:B--2---:R-:W-:-:S04]  /*be60*/  IADD3 R12, P6, PT, R29, R10, RZ ;  /* 0x0000000a1d0c7210 */ /* 0x004fc80007fde0ff */
[----:B------:R-:W-:Y:S01]  /*be70*/  LEA.HI.X.SX32 R13, R29, R9, 0x1, P6 ;  /* 0x000000091d0d7211 */ /* 0x000fe200030f0eff */
[----:B------:R-:W-:Y:S01]  /*be80*/  @P4 IMAD.MOV.U32 R28, RZ, RZ, R12 ;  /* 0x000000ffff1c4224 */ /* 0x000fe200078e000c */
[----:B------:R-:W-:Y:S03]  /*be90*/  STL [R1+0x644], R12 ;  /* 0x0006440c01007387 */ /* 0x000fe60000100800 */
[----:B------:R-:W-:Y:S01]  /*bea0*/  @P4 IMAD.MOV.U32 R29, RZ, RZ, R13 ;  /* 0x000000ffff1d4224 */ /* 0x000fe200078e000d */
[----:B------:R0:W-:Y:S04]  /*beb0*/  STL [R1+0x640], R13 ;  /* 0x0006400d01007387 */ /* 0x0001e80000100800 */
[----:B------:R1:W2:Y:S04]  /*bec0*/  @P4 LDG.E.U8 R6, desc[UR22][R28.64] ;  /* 0x000000161c064981 */ /* 0x0002a8000c1e1100 */
[----:B------:R-:W-:Y:S04]  /*bed0*/  STL [R1+0xdac], R27 ;  /* 0x000dac1b01007387 */ /* 0x000fe80000100800 */
[----:B------:R-:W1:Y:S01]  /*bee0*/  LDL.LU R28, [R1+0x48] ;  /* 0x00004800011c7983 */ /* 0x000e620000300800 */
[----:B----4-:R-:W-:-:S02]  /*bef0*/  ISETP.GE.AND P3, PT, R35, RZ, PT ;  /* 0x000000ff2300720c */ /* 0x010fc40003f66270 */
[----:B---3--:R-:W-:Y:S02]  /*bf00*/  LOP3.LUT R52, RZ, R11, RZ, 0x33, !PT ;  /* 0x0000000bff347212 */ /* 0x008fe400078e33ff */
[----:B------:R-:W-:-:S03]  /*bf10*/  ISETP.NE.AND P1, PT, R11, RZ, PT ;  /* 0x000000ff0b00720c */ /* 0x000fc60003f25270 */
[----:B------:R-:W-:Y:S04]  /*bf20*/  STL [R1+0x148], R52 ;  /* 0x0001483401007387 */ /* 0x000fe80000100800 */
[----:B------:R-:W3:Y:S01]  /*bf30*/  LDL.LU R29, [R1+0x44] ;  /* 0x00004400011d7983 */ /* 0x000ee20000300800 */
[----:B------:R-:W-:Y:S01]  /*bf40*/  ISETP.GE.AND P0, PT, R36, RZ, PT ;  /* 0x000000ff2400720c */ /* 0x000fe20003f06270 */
[----:B-1----:R-:W-:-:S05]  /*bf50*/  @!P3 IMAD.MOV R28, RZ, RZ, -R28 ;  /* 0x000000ffff1cb224 */ /* 0x002fca00078e0a1c */
[----:B------:R-:W-:Y:S04]  /*bf60*/  STL [R1+0xdb0], R28 ;  /* 0x000db01c01007387 */ /* 0x000fe80000100800 */
[----:B------:R-:W4:Y:S03]  /*bf70*/  LDL.LU R11, [R1+0x38] ;  /* 0x00003800010b7983 */ /* 0x000f260000300800 */
[----:B------:R-:W-:Y:S01]  /*bf80*/  @!P0 IMAD.MOV R14, RZ, RZ, -R14 ;  /* 0x000000ffff0e8224 */ /* 0x000fe200078e0a0e */
[----:B------:R-:W-:Y:S02]  /*bf90*/  ISETP.GE.AND P0, PT, R33, RZ, PT ;  /* 0x000000ff2100720c */ /* 0x000fe40003f06270 */
[----:B------:R-:W-:Y:S01]  /*bfa0*/  ISETP.GE.AND P6, PT, R32, RZ, PT ;  /* 0x000000ff2000720c */ /* 0x000fe20003fc6270 */
[----:B------:R-:W-:Y:S01]  /*bfb0*/  IMAD.MOV.U32 R36, RZ, RZ, R7 ;  /* 0x000000ffff247224 */ /* 0x000fe200078e0007 */
[----:B0-----:R-:W-:-:S02]  /*bfc0*/  SEL R13, R52, R30, !P1 ;  /* 0x0000001e340d7207 */ /* 0x001fc40004800000 */
[----:B------:R-:W-:Y:S01]  /*bfd0*/  LOP3.LUT R26, R8, 0xb6, RZ, 0xfc, !PT ;  /* 0x000000b6081a7812 */ /* 0x000fe200078efcff */
[----:B------:R-:W-:Y:S01]  /*bfe0*/  STL [R1+0xe4], R18 ;  /* 0x0000e41201007387 */ /* 0x000fe20000100800 */
[C---:B------:R-:W-:Y:S02]  /*bff0*/  SEL R12, R52.reuse, R39, !P1 ;  /* 0x00000027340c7207 */ /* 0x040fe40004800000 */
[----:B------:R-:W-:-:S03]  /*c000*/  SEL R8, R52, R47, !P1 ;  /* 0x0000002f34087207 */ /* 0x000fc60004800000 */
[----:B---3--:R-:W-:Y:S02]  /*c010*/  @!P0 IMAD.MOV R29, RZ, RZ, -R29 ;  /* 0x000000ffff1d8224 */ /* 0x008fe400078e0a1d */
[----:B------:R-:W-:Y:S01]  /*c020*/  @!P6 IMAD.MOV R36, RZ, RZ, -R36 ;  /* 0x000000ffff24e224 */ /* 0x000fe200078e0a24 */
[----:B------:R-:W-:Y:S02]  /*c030*/  SEL R47, R52, R14, !P1 ;  /* 0x0000000e342f7207 */ /* 0x000fe40004800000 */
[----:B------:R-:W-:Y:S04]  /*c040*/  STL [R1+0xdb8], R29 ;  /* 0x000db81d01007387 */ /* 0x000fe80000100800 */
[----:B------:R-:W-:Y:S04]  /*c050*/  STL [R1+0xdbc], R36 ;  /* 0x000dbc2401007387 */ /* 0x000fe80000100800 */
[----:B--2---:R0:W-:Y:S01]  /*c060*/  STL [R1+0xe0], R6 ;  /* 0x0000e00601007387 */ /* 0x0041e20000100800 */
[----:B------:R-:W-:Y:S01]  /*c070*/  IMAD R14, R12, UR5, RZ ;  /* 0x000000050c0e7c24 */ /* 0x000fe2000f8e02ff */
[----:B------:R-:W-:Y:S01]  /*c080*/  SEL R30, R52, R15, !P1 ;  /* 0x0000000f341e7207 */ /* 0x000fe20004800000 */
[----:B------:R-:W-:Y:S01]  /*c090*/  IMAD R15, R8, UR8, RZ ;  /* 0x00000008080f7c24 */ /* 0x000fe2000f8e02ff */
[----:B------:R-:W2:Y:S01]  /*c0a0*/  LDL.LU R41, [R1+0x120] ;  /* 0x0001200001297983 */ /* 0x000ea20000300800 */
[----:B----4-:R-:W-:Y:S01]  /*c0b0*/  @!P5 IMAD.MOV R11, RZ, RZ, -R11 ;  /* 0x000000ffff0bd224 */ /* 0x010fe200078e0a0b */
[----:B0-----:R-:W-:-:S02]  /*c0c0*/  SEL R6, R52, R31, !P1 ;  /* 0x0000001f34067207 */ /* 0x001fc40004800000 */
[----:B------:R-:W3:Y:S01]  /*c0d0*/  LDL.LU R8, [R1+0x118] ;  /* 0x0001180001087983 */ /* 0x000ee20000300800 */
[----:B------:R-:W-:Y:S01]  /*c0e0*/  SEL R7, R52, R17, !P1 ;  /* 0x0000001134077207 */ /* 0x000fe20004800000 */
[----:B------:R-:W-:Y:S01]  /*c0f0*/  IMAD R30, R30, UR11, RZ ;  /* 0x0000000b1e1e7c24 */ /* 0x000fe2000f8e02ff */
[----:B------:R-:W-:Y:S01]  /*c100*/  SEL R39, R52, R11, !P1 ;  /* 0x0000000b34277207 */ /* 0x000fe20004800000 */
[----:B------:R-:W-:Y:S01]  /*c110*/  IMAD R11, R13, UR4, RZ ;  /* 0x000000040d0b7c24 */ /* 0x000fe2000f8e02ff */
[----:B------:R-:W4:Y:S01]  /*c120*/  LDL.LU R37, [R1+0xd0] ;  /* 0x0000d00001257983 */ /* 0x000f220000300800 */
[----:B------:R-:W-:Y:S01]  /*c130*/  IMAD R31, R47, UR12, RZ ;  /* 0x0000000c2f1f7c24 */ /* 0x000fe2000f8e02ff */
[----:B------:R-:W-:Y:S01]  /*c140*/  PLOP3.LUT P3, PT, PT, PT, UP1, 0x80, 0x8 ;  /* 0x000000000008781c */ /* 0x000fe20003f6f018 */
[----:B------:R-:W-:Y:S01]  /*c150*/  IMAD R25, R6, UR20, RZ ;  /* 0x0000001406197c24 */ /* 0x000fe2000f8e02ff */
[----:B------:R-:W-:Y:S01]  /*c160*/  SHF.R.S32.HI R47, RZ, 0x1f, R11 ;  /* 0x0000001fff2f7819 */ /* 0x000fe2000001140b */
[----:B------:R-:W0:Y:S01]  /*c170*/  LDCU UR5, c[0x0][0x3b0] ;  /* 0x00007600ff0577ac */ /* 0x000e220008000800 */
[----:B------:R-:W-:-:S02]  /*c180*/  IADD3 R29, P4, PT, R11, R5, RZ ;  /* 0x000000050b1d7210 */ /* 0x000fc40007f9e0ff */
[----:B------:R-:W-:Y:S01]  /*c190*/  IADD3 R27, P5, PT, R11, R3, RZ ;  /* 0x000000030b1b7210 */ /* 0x000fe20007fbe0ff */
[----:B------:R-:W1:Y:S01]  /*c1a0*/  LDCU UR8, c[0x0][0x3b0] ;  /* 0x00007600ff0877ac */ /* 0x000e620008000800 */
[----:B------:R-:W-:Y:S01]  /*c1b0*/  SHF.R.S32.HI R11, RZ, 0x1f, R14 ;  /* 0x0000001fff0b7819 */ /* 0x000fe2000001140e */
[C---:B------:R-:W-:Y:S01]  /*c1c0*/  IMAD.X R36, R47.reuse, 0x1, R4, P4 ;  /* 0x000000012f247824 */ /* 0x040fe200020e0604 */
[C---:B------:R-:W-:Y:S01]  /*c1d0*/  IADD3 R24, P4, PT, R14.reuse, R5, RZ ;  /* 0x000000050e187210 */ /* 0x040fe20007f9e0ff */
[----:B------:R-:W-:Y:S01]  /*c1e0*/  STL [R1+0x150], R25 ;  /* 0x0001501901007387 */ /* 0x000fe20000100800 */
[----:B------:R-:W-:Y:S01]  /*c1f0*/  IMAD.X R28, R47, 0x1, R0, P5 ;  /* 0x000000012f1c7824 */ /* 0x000fe200028e0600 */
[----:B------:R-:W-:Y:S02]  /*c200*/  IADD3 R18, P5, PT, R14, R3, RZ ;  /* 0x000000030e127210 */ /* 0x000fe40007fbe0ff */
[----:B------:R-:W-:Y:S01]  /*c210*/  SEL R17, R52, R16, !P1 ;  /* 0x0000001034117207 */ /* 0x000fe20004800000 */
[----:B------:R-:W-:Y:S01]  /*c220*/  STL [R1+0x228], R29 ;  /* 0x0002281d01007387 */ /* 0x000fe20000100800 */
[----:B------:R-:W-:Y:S01]  /*c230*/  IMAD.X R23, R11, 0x1, R4, P4 ;  /* 0x000000010b177824 */ /* 0x000fe200020e0604 */
[----:B------:R-:W-:Y:S01]  /*c240*/  PLOP3.LUT P0, PT, PT, PT, UP1, 0x80, 0x8 ;  /* 0x000000000008781c */ /* 0x000fe20003f0f018 */
[----:B------:R-:W-:Y:S01]  /*c250*/  IMAD R39, R39, UR19, RZ ;  /* 0x0000001327277c24 */ /* 0x000fe2000f8e02ff */
[----:B------:R-:W-:Y:S01]  /*c260*/  STL [R1+0x230], R27 ;  /* 0x0002301b01007387 */ /* 0x000fe20000100800 */
[----:B------:R-:W-:Y:S01]  /*c270*/  IMAD.X R22, R11, 0x1, R0, P5 ;  /* 0x000000010b167824 */ /* 0x000fe200028e0600 */
[----:B------:R-:W-:Y:S01]  /*c280*/  SHF.R.S32.HI R14, RZ, 0x1f, R15 ;  /* 0x0000001fff0e7819 */ /* 0x000fe2000001140f */
[----:B------:R-:W-:Y:S01]  /*c290*/  IMAD R16, R7, UR9, RZ ;  /* 0x0000000907107c24 */ /* 0x000fe2000f8e02ff */
[----:B------:R-:W-:Y:S01]  /*c2a0*/  STL [R1+0x224], R36 ;  /* 0x0002242401007387 */ /* 0x000fe20000100800 */
[----:B------:R-:W-:Y:S01]  /*c2b0*/  IADD3 R32, P4, PT, R15, R5, RZ ;  /* 0x000000050f207210 */ /* 0x000fe20007f9e0ff */
[----:B------:R-:W-:Y:S01]  /*c2c0*/  IMAD R17, R17, UR10, RZ ;  /* 0x0000000a11117c24 */ /* 0x000fe2000f8e02ff */
[----:B------:R-:W-:Y:S01]  /*c2d0*/  IADD3 R21, P5, PT, R15, R3, RZ ;  /* 0x000000030f157210 */ /* 0x000fe20007fbe0ff */
[----:B------:R0:W-:Y:S01]  /*c2e0*/  STL [R1+0xcd4], R47 ;  /* 0x000cd42f01007387 */ /* 0x0001e20000100800 */
[----:B------:R-:W-:Y:S01]  /*c2f0*/  SHF.R.S32.HI R11, RZ, 0x1f, R16 ;  /* 0x0000001fff0b7819 */ /* 0x000fe20000011410 */
[----:B------:R-:W-:Y:S01]  /*c300*/  IMAD.X R53, R14, 0x1, R4, P4 ;  /* 0x000000010e357824 */ /* 0x000fe200020e0604 */
[----:B------:R-:W-:Y:S01]  /*c310*/  ISETP.LT.AND P3, PT, R26, UR13, P3 ;  /* 0x0000000d1a007c0c */ /* 0x000fe20009f61270 */
[----:B------:R-:W-:Y:S01]  /*c320*/  STL [R1+0x2e8], R24 ;  /* 0x0002e81801007387 */ /* 0x000fe20000100800 */
[C---:B------:R-:W-:Y:S01]  /*c330*/  LOP3.LUT R43, R42.reuse, 0x80, RZ, 0xfc, !PT ;  /* 0x000000802a2b7812 */ /* 0x040fe200078efcff */
[----:B------:R-:W0:Y:S02]  /*c340*/  LDCU UR4, c[0x0][0x3b0] ;  /* 0x00007600ff0477ac */ /* 0x000e240008000800 */
[----:B------:R-:W-:Y:S01]  /*c350*/  STL [R1+0x22c], R28 ;  /* 0x00022c1c01007387 */ /* 0x000fe20000100800 */
[----:B------:R-:W-:Y:S01]  /*c360*/  ISETP.LT.AND P0, PT, R42, UR13, P0 ;  /* 0x0000000d2a007c0c */ /* 0x000fe20008701270 */
[----:B------:R-:W0:Y:S02]  /*c370*/  LDCU UR9, c[0x0][0x3b0] ;  /* 0x00007600ff0977ac */ /* 0x000e240008000800 */
[----:B------:R-:W-:Y:S01]  /*c380*/  STL [R1+0x2f0], R18 ;  /* 0x0002f01201007387 */ /* 0x000fe20000100800 */
[----:B------:R-:W-:Y:S01]  /*c390*/  PRMT R19, RZ, 0x7610, R19 ;  /* 0x00007610ff137816 */ /* 0x000fe20000000013 */
[----:B------:R-:W0:Y:S02]  /*c3a0*/  LDCU UR10, c[0x0][0x3b0] ;  /* 0x00007600ff0a77ac */ /* 0x000e240008000800 */
[----:B------:R-:W-:Y:S01]  /*c3b0*/  STL [R1+0x2e4], R23 ;  /* 0x0002e41701007387 */ /* 0x000fe20000100800 */
[----:B------:R-:W-:Y:S01]  /*c3c0*/  PRMT R2, RZ, 0x7610, R2 ;  /* 0x00007610ff027816 */ /* 0x000fe20000000002 */
[----:B------:R-:W0:Y:S02]  /*c3d0*/  LDCU UR11, c[0x0][0x3b0] ;  /* 0x00007600ff0b77ac */ /* 0x000e240008000800 */
[----:B------:R-:W2:Y:S01]  /*c3e0*/  LDL.LU R15, [R1+0xd4] ;  /* 0x0000d400010f7983 */ /* 0x000ea20000300800 */
[----:B------:R-:W-:Y:S01]  /*c3f0*/  IADD3 R50, P4, PT, R16, R5, RZ ;  /* 0x0000000510327210 */ /* 0x000fe20007f9e0ff */
[----:B------:R-:W-:Y:S01]  /*c400*/  IMAD.X R20, R14, 0x1, R0, P5 ;  /* 0x000000010e147824 */ /* 0x000fe200028e0600 */
[----:B------:R-:W-:Y:S01]  /*c410*/  IADD3 R48, P5, PT, R16, R3, RZ ;  /* 0x0000000310307210 */ /* 0x000fe20007fbe0ff */
[----:B------:R-:W0:Y:S01]  /*c420*/  LDCU UR12, c[0x0][0x3b0] ;  /* 0x00007600ff0c77ac */ /* 0x000e220008000800 */
[----:B------:R-:W-:Y:S01]  /*c430*/  SHF.R.S32.HI R14, RZ, 0x1f, R17 ;  /* 0x0000001fff0e7819 */ /* 0x000fe20000011411 */
[----:B------:R-:W-:Y:S01]  /*c440*/  IMAD.X R51, R11, 0x1, R4, P4 ;  /* 0x000000010b337824 */ /* 0x000fe200020e0604 */
[----:B------:R-:W-:Y:S01]  /*c450*/  IADD3 R16, P4, PT, R17, R5, RZ ;  /* 0x0000000511107210 */ /* 0x000fe20007f9e0ff */
[----:B------:R-:W-:Y:S01]  /*c460*/  IMAD.X R49, R11, 0x1, R0, P5 ;  /* 0x000000010b317824 */ /* 0x000fe200028e0600 */
[----:B------:R-:W-:Y:S01]  /*c470*/  IADD3 R35, P5, PT, R17, R3, RZ ;  /* 0x0000000311237210 */ /* 0x000fe20007fbe0ff */
[----:B------:R-:W-:Y:S01]  /*c480*/  STL [R1+0x368], R32 ;  /* 0x0003682001007387 */ /* 0x000fe20000100800 */
[----:B------:R-:W-:Y:S01]  /*c490*/  SHF.R.S32.HI R11, RZ, 0x1f, R30 ;  /* 0x0000001fff0b7819 */ /* 0x000fe2000001141e */
[----:B------:R-:W-:Y:S01]  /*c4a0*/  IMAD.X R13, R14, 0x1, R4, P4 ;  /* 0x000000010e0d7824 */ /* 0x000fe200020e0604 */
[----:B------:R-:W-:Y:S01]  /*c4b0*/  IADD3 R33, P4, PT, R30, R5, RZ ;  /* 0x000000051e217210 */ /* 0x000fe20007f9e0ff */
[----:B------:R-:W-:Y:S01]  /*c4c0*/  STL [R1+0x2ec], R22 ;  /* 0x0002ec1601007387 */ /* 0x000fe20000100800 */
[----:B------:R-:W-:Y:S01]  /*c4d0*/  IMAD.X R40, R14, 0x1, R0, P5 ;  /* 0x000000010e287824 */ /* 0x000fe200028e0600 */
[----:B------:R-:W-:Y:S01]  /*c4e0*/  IADD3 R6, P5, PT, R30, R3, RZ ;  /* 0x000000031e067210 */ /* 0x000fe20007fbe0ff */
[----:B------:R-:W1:Y:S01]  /*c4f0*/  LDCU UR19, c[0x0][0x3b0] ;  /* 0x00007600ff1377ac */ /* 0x000e620008000800 */
[----:B------:R-:W-:Y:S01]  /*c500*/  STL [R1+0x370], R21 ;  /* 0x0003701501007387 */ /* 0x000fe20000100800 */
[----:B------:R-:W1:Y:S03]  /*c510*/  LDCU UR20, c[0x0][0x3b0] ;  /* 0x00007600ff1477ac */ /* 0x000e660008000800 */
[----:B------:R-:W-:Y:S01]  /*c520*/  STL [R1+0x364], R53 ;  /* 0x0003643501007387 */ /* 0x000fe20000100800 */
[----:B------:R-:W-:-:S03]  /*c530*/  IMAD.X R34, R11, 0x1, R4, P4 ;  /* 0x000000010b227824 */ /* 0x000fc600020e0604 */
[----:B------:R-:W-:Y:S01]  /*c540*/  STL [R1+0x3e8], R50 ;  /* 0x0003e83201007387 */ /* 0x000fe20000100800 */
[----:B------:R-:W-:-:S03]  /*c550*/  SHF.R.S32.HI R14, RZ, 0x1f, R31 ;  /* 0x0000001fff0e7819 */ /* 0x000fc6000001141f */
[----:B------:R-:W-:Y:S01]  /*c560*/  STL [R1+0x36c], R20 ;  /* 0x00036c1401007387 */ /* 0x000fe20000100800 */
[----:B0-----:R-:W-:-:S03]  /*c570*/  IADD3 R47, P4, PT, R31, R5, RZ ;  /* 0x000000051f2f7210 */ /* 0x001fc60007f9e0ff */
[----:B------:R-:W-:Y:S01]  /*c580*/  STL [R1+0x3f0], R48 ;  /* 0x0003f03001007387 */ /* 0x000fe20000100800 */
[----:B------:R-:W-:-:S03]  /*c590*/  IMAD.X R12, R11, 0x1, R0, P5 ;  /* 0x000000010b0c7824 */ /* 0x000fc600028e0600 */
[----:B------:R-:W-:Y:S01]  /*c5a0*/  STL [R1+0x3e4], R51 ;  /* 0x0003e43301007387 */ /* 0x000fe20000100800 */
[----:B------:R-:W-:-:S03]  /*c5b0*/  IADD3 R45, P5, PT, R31, R3, RZ ;  /* 0x000000031f2d7210 */ /* 0x000fc60007fbe0ff */
[----:B------:R-:W-:Y:S04]  /*c5c0*/  STL [R1+0x468], R16 ;  /* 0x0004681001007387 */ /* 0x000fe80000100800 */
[----:B------:R-:W-:Y:S01]  /*c5d0*/  STL [R1+0x3ec], R49 ;  /* 0x0003ec3101007387 */ /* 0x000fe20000100800 */
[----:B------:R-:W-:-:S03]  /*c5e0*/  IMAD.X R7, R14, 0x1, R4, P4 ;  /* 0x000000010e077824 */ /* 0x000fc600020e0604 */
[----:B------:R-:W-:Y:S01]  /*c5f0*/  STL [R1+0x5e8], R35 ;  /* 0x0005e82301007387 */ /* 0x000fe20000100800 */
[----:B------:R-:W-:-:S03]  /*c600*/  SHF.R.S32.HI R11, RZ, 0x1f, R39 ;  /* 0x0000001fff0b7819 */ /* 0x000fc60000011427 */
[----:B------:R-:W-:Y:S01]  /*c610*/  STL [R1+0x464], R13 ;  /* 0x0004640d01007387 */ /* 0x000fe20000100800 */
[----:B------:R-:W-:-:S03]  /*c620*/  IADD3 R44, P4, PT, R39, R5, RZ ;  /* 0x00000005272c7210 */ /* 0x000fc60007f9e0ff */
[----:B------:R-:W-:Y:S01]  /*c630*/  STL [R1+0x5f0], R33 ;  /* 0x0005f02101007387 */ /* 0x000fe20000100800 */
[----:B------:R-:W-:-:S03]  /*c640*/  IMAD.X R46, R14, 0x1, R0, P5 ;  /* 0x000000010e2e7824 */ /* 0x000fc600028e0600 */
[----:B------:R-:W-:Y:S01]  /*c650*/  STL [R1+0x46c], R40 ;  /* 0x00046c2801007387 */ /* 0x000fe20000100800 */
[----:B------:R-:W-:-:S03]  /*c660*/  IADD3 R38, P5, PT, R39, R3, RZ ;  /* 0x0000000327267210 */ /* 0x000fc60007fbe0ff */
[----:B------:R-:W-:Y:S01]  /*c670*/  STL [R1+0x5f8], R6 ;  /* 0x0005f80601007387 */ /* 0x000fe20000100800 */
[----:B------:R-:W-:-:S03]  /*c680*/  SHF.R.S32.HI R26, RZ, 0x1f, R25 ;  /* 0x0000001fff1a7819 */ /* 0x000fc60000011419 */
[----:B------:R-:W-:Y:S01]  /*c690*/  STL [R1+0x5ec], R34 ;  /* 0x0005ec2201007387 */ /* 0x000fe20000100800 */
[----:B------:R-:W-:-:S03]  /*c6a0*/  IMAD.X R30, R11, 0x1, R4, P4 ;  /* 0x000000010b1e7824 */ /* 0x000fc600020e0604 */
[----:B------:R-:W-:Y:S04]  /*c6b0*/  STL [R1+0x600], R47 ;  /* 0x0006002f01007387 */ /* 0x000fe80000100800 */
[----:B------:R-:W-:Y:S01]  /*c6c0*/  STL [R1+0x5f4], R12 ;  /* 0x0005f40c01007387 */ /* 0x000fe20000100800 */
[----:B------:R-:W-:-:S03]  /*c6d0*/  IMAD.X R17, R11, 0x1, R0, P5 ;  /* 0x000000010b117824 */ /* 0x000fc600028e0600 */
[----:B------:R-:W-:Y:S04]  /*c6e0*/  STL [R1+0x608], R45 ;  /* 0x0006082d01007387 */ /* 0x000fe80000100800 */
[----:B------:R-:W-:Y:S04]  /*c6f0*/  STL [R1+0x5fc], R7 ;  /* 0x0005fc0701007387 */ /* 0x000fe80000100800 */
[----:B------:R-:W-:Y:S04]  /*c700*/  STL [R1+0x610], R44 ;  /* 0x0006102c01007387 */ /* 0x000fe80000100800 */
[----:B------:R-:W-:Y:S04]  /*c710*/  STL [R1+0x604], R46 ;  /* 0x0006042e01007387 */ /* 0x000fe80000100800 */
[----:B------:R-:W-:Y:S04]  /*c720*/  STL [R1+0x618], R38 ;  /* 0x0006182601007387 */ /* 0x000fe80000100800 */
[----:B------:R0:W-:Y:S04]  /*c730*/  STL [R1+0x154], R26 ;  /* 0x0001541a01007387 */ /* 0x0001e80000100800 */
[----:B------:R-:W-:Y:S01]  /*c740*/  STL [R1+0x60c], R30 ;  /* 0x00060c1e01007387 */ /* 0x000fe20000100800 */
[----:B--2---:R-:W-:-:S05]  /*c750*/  IADD3 R14, P6, PT, R15, R10, RZ ;  /* 0x0000000a0f0e7210 */ /* 0x004fca0007fde0ff */
[----:B------:R-:W-:Y:S04]  /*c760*/  STL [R1+0x200], R14 ;  /* 0x0002000e01007387 */ /* 0x000fe80000100800 */
[----:B------:R-:W-:Y:S04]  /*c770*/  STL [R1+0x614], R17 ;  /* 0x0006141101007387 */ /* 0x000fe80000100800 */
[----:B------:R-:W2:Y:S01]  /*c780*/  LDL.LU R42, [R1+0xdc4] ;  /* 0x000dc400012a7983 */ /* 0x000ea20000300800 */
[----:B------:R-:W-:-:S05]  /*c790*/  IADD3 R25, P5, PT, R25, R5, RZ ;  /* 0x0000000519197210 */ /* 0x000fca0007fbe0ff */
[----:B0-----:R-:W-:Y:S01]  /*c7a0*/  IMAD.X R26, R26, 0x1, R4, P5 ;  /* 0x000000011a1a7824 */ /* 0x001fe200028e0604 */
[----:B---3--:R-:W-:Y:S02]  /*c7b0*/  ISETP.GE.AND P5, PT, R8, RZ, PT ;  /* 0x000000ff0800720c */ /* 0x008fe40003fa6270 */
[----:B------:R-:W0:Y:S01]  /*c7c0*/  S2R R8, SR_TID.X ;  /* 0x0000000000087919 */ /* 0x000e220000002100 */
[----:B------:R-:W-:Y:S02]  /*c7d0*/  LEA.HI.X.SX32 R15, R15, R9, 0x1, P6 ;  /* 0x000000090f0f7211 */ /* 0x000fe400030f0eff */
[----:B------:R-:W-:Y:S01]  /*c7e0*/  ISETP.GE.AND P6, PT, R41, RZ, PT ;  /* 0x000000ff2900720c */ /* 0x000fe20003fc6270 */
[----:B------:R-:W-:Y:S04]  /*c7f0*/  STL [R1+0x620], R25 ;  /* 0x0006201901007387 */ /* 0x000fe80000100800 */
[----:B------:R3:W4:Y:S04]  /*c800*/  @P3 LDG.E.U8 R19, desc[UR22][R14.64] ;  /* 0x000000160e133981 */ /* 0x000728000c1e1100 */
[----:B------:R-:W4:Y:S04]  /*c810*/  LDL.LU R41, [R1+0xdc0] ;  /* 0x000dc00001297983 */ /* 0x000f280000300800 */
[----:B------:R3:W-:Y:S01]  /*c820*/  STL [R1+0x1fc], R15 ;  /* 0x0001fc0f01007387 */ /* 0x0007e20000100800 */
[----:B0-----:R-:W-:-:S04]  /*c830*/  SHF.R.U32.HI R8, RZ, 0x6, R8 ;  /* 0x00000006ff087819 */ /* 0x001fc80000011608 */
[----:B------:R-:W-:Y:S01]  /*c840*/  SGXT.U32 R8, R8, 0x1 ;  /* 0x000000010808781a */ /* 0x000fe20000000000 */
[----:B---3--:R-:W-:-:S03]  /*c850*/  @P0 IMAD.MOV.U32 R15, RZ, RZ, R36 ;  /* 0x000000ffff0f0224 */ /* 0x008fc600078e0024 */
[----:B------:R-:W-:Y:S01]  /*c860*/  LOP3.LUT R14, R8, 0xc6, RZ, 0xfc, !PT ;  /* 0x000000c6080e7812 */ /* 0x000fe200078efcff */
[----:B------:R-:W-:Y:S01]  /*c870*/  @P0 IMAD.MOV.U32 R14, RZ, RZ, R29 ;  /* 0x000000ffff0e0224 */ /* 0x000fe200078e001d */
[----:B--2---:R-:W-:-:S06]  /*c880*/  PRMT R42, RZ, 0x7610, R42 ;  /* 0x00007610ff2a7816 */ /* 0x004fcc000000002a */
[----:B------:R0:W2:Y:S01]  /*c890*/  @P0 LDG.E.U8 R42, desc[UR22][R14.64] ;  /* 0x000000160e2a0981 */ /* 0x0000a2000c1e1100 */
[----:B------:R-:W-:-:S03]  /*c8a0*/  PLOP3.LUT P4, PT, PT, PT, UP1, 0x80, 0x8 ;  /* 0x000000000008781c */ /* 0x000fc60003f8f018 */
[----:B------:R-:W-:Y:S01]  /*c8b0*/  STL [R1+0x61c], R26 ;  /* 0x00061c1a01007387 */ /* 0x000fe20000100800 */
[----:B------:R-:W-:-:S03]  /*c8c0*/  ISETP.LT.AND P4, PT, R43, UR13, P4 ;  /* 0x0000000d2b007c0c */ /* 0x000fc6000a781270 */
[----:B------:R-:W3:Y:S04]  /*c8d0*/  LDL.LU R43, [R1+0xcc] ;  /* 0x0000cc00012b7983 */ /* 0x000ee80000300800 */
[----:B----4-:R4:W-:Y:S02]  /*c8e0*/  STL [R1+0xdc], R19 ;  /* 0x0000dc1301007387 */ /* 0x0109e40000100800 */
[----:B----4-:R-:W-:-:S05]  /*c8f0*/  IADD3 R19, P3, PT, R37, R10, RZ ;  /* 0x0000000a25137210 */ /* 0x010fca0007f7e0ff */
[----:B------:R-:W-:Y:S04]  /*c900*/  STL [R1+0x208], R19 ;  /* 0x0002081301007387 */ /* 0x000fe80000100800 */
[----:B------:R-:W4:Y:S04]  /*c910*/  LDL.LU R36, [R1+0xdbc] ;  /* 0x000dbc0001247983 */ /* 0x000f280000300800 */
[----:B------:R-:W3:Y:S01]  /*c920*/  LDL.LU R29, [R1+0xdb8] ;  /* 0x000db800011d7983 */ /* 0x000ee20000300800 */
[----:B0-----:R-:W0:Y:S03]  /*c930*/  S2R R15, SR_TID.X ;  /* 0x00000000000f7919 */ /* 0x001e260000002100 */
[----:B--2---:R2:W-:Y:S04]  /*c940*/  STL [R1+0xd8], R42 ;  /* 0x0000d82a01007387 */ /* 0x0045e80000100800 */
[----:B--2---:R-:W2:Y:S01]  /*c950*/  LDL.LU R42, [R1+0xdb4] ;  /* 0x000db400012a7983 */ /* 0x004ea20000300800 */
[----:B0-----:R-:W-:-:S04]  /*c960*/  SHF.R.U32.HI R15, RZ, 0x6, R15 ;  /* 0x00000006ff0f7819 */ /* 0x001fc8000001160f */
[----:B------:R-:W-:Y:S02]  /*c970*/  SGXT.U32 R15, R15, 0x1 ;  /* 0x000000010f0f781a */ /* 0x000fe40000000000 */
[----:B------:R-:W-:Y:S02]  /*c980*/  LEA.HI.X.SX32 R37, R37, R9, 0x1, P3 ;  /* 0x0000000925257211 */ /* 0x000fe400018f0eff */
[----:B------:R-:W-:Y:S02]  /*c990*/  PLOP3.LUT P3, PT, PT, PT, UP1, 0x80, 0x8 ;  /* 0x000000000008781c */ /* 0x000fe40003f6f018 */
[----:B------:R-:W-:Y:S01]  /*c9a0*/  LOP3.LUT R15, R15, 0xc6, RZ, 0xfc, !PT ;  /* 0x000000c60f0f7812 */ /* 0x000fe200078efcff */
[----:B------:R-:W-:Y:S01]  /*c9b0*/  @P4 IMAD.MOV.U32 R14, RZ, RZ, R27 ;  /* 0x000000ffff0e4224 */ /* 0x000fe200078e001b */
[----:B------:R-:W-:Y:S02]  /*c9c0*/  PRMT R41, RZ, 0x7610, R41 ;  /* 0x00007610ff297816 */ /* 0x000fe40000000029 */
[----:B------:R-:W-:Y:S01]  /*c9d0*/  ISETP.LT.AND P3, PT, R15, UR13, P3 ;  /* 0x0000000d0f007c0c */ /* 0x000fe20009f61270 */
[----:B------:R-:W-:-:S05]  /*c9e0*/  @P4 IMAD.MOV.U32 R15, RZ, RZ, R28 ;  /* 0x000000ffff0f4224 */ /* 0x000fca00078e001c */
[----:B------:R0:W3:Y:S02]  /*c9f0*/  @P4 LDG.E.U8 R41, desc[UR22][R14.64] ;  /* 0x000000160e294981 */ /* 0x0000e4000c1e1100 */
[----:B0-----:R-:W-:Y:S02]  /*ca00*/  @P0 IMAD.MOV.U32 R14, RZ, RZ, R25 ;  /* 0x000000ffff0e0224 */ /* 0x001fe400078e0019 */
[----:B------:R-:W-:-:S05]  /*ca10*/  @P0 IMAD.MOV.U32 R15, RZ, RZ, R26 ;  /* 0x000000ffff0f0224 */ /* 0x000fca00078e001a */
[----:B------:R0:W4:Y:S02]  /*ca20*/  @P0 LDG.E.U8 R2, desc[UR22][R14.64] ;  /* 0x000000160e020981 */ /* 0x000124000c1e1100 */
[----:B0-----:R-:W-:Y:S02]  /*ca30*/  @P0 IMAD.MOV.U32 R14, RZ, RZ, R24 ;  /* 0x000000ffff0e0224 */ /* 0x001fe400078e0018 */
[----:B------:R-:W-:Y:S01]  /*ca40*/  @P0 IMAD.MOV.U32 R15, RZ, RZ, R23 ;  /* 0x000000ffff0f0224 */ /* 0x000fe200078e0017 */
[----:B--2---:R-:W-:-:S06]  /*ca50*/  PRMT R42, RZ, 0x7610, R42 ;  /* 0x00007610ff2a7816 */ /* 0x004fcc000000002a */
[----:B------:R-:W2:Y:S04]  /*ca60*/  @P0 LDG.E.U8 R42, desc[UR22][R14.64] ;  /* 0x000000160e2a0981 */ /* 0x000ea8000c1e1100 */
[----:B------:R-:W-:Y:S04]  /*ca70*/  STL [R1+0x204], R37 ;  /* 0x0002042501007387 */ /* 0x000fe80000100800 */
[----:B------:R-:W2:Y:S04]  /*ca80*/  LDL.LU R28, [R1+0xdb0] ;  /* 0x000db000011c7983 */ /* 0x000ea80000300800 */
[----:B------:R-:W2:Y:S04]  /*ca90*/  LDL.LU R27, [R1+0xdac] ;  /* 0x000dac00011b7983 */ /* 0x000ea80000300800 */
[----:B---3--:R0:W-:Y:S04]  /*caa0*/  STL [R1+0xd4], R41 ;  /* 0x0000d42901007387 */ /* 0x0081e80000100800 */
[----:B0-----:R-:W3:Y:S04]  /*cab0*/  LDL.LU R41, [R1+0xda8] ;  /* 0x000da80001297983 */ /* 0x001ee80000300800 */
[----:B------:R-:W3:Y:S04]  /*cac0*/  LDL.LU R26, [R1+0xda4] ;  /* 0x000da400011a7983 */ /* 0x000ee80000300800 */
[----:B------:R-:W3:Y:S04]  /*cad0*/  LDL.LU R25, [R1+0xda0] ;  /* 0x000da00001197983 */ /* 0x000ee80000300800 */
[----:B----4-:R-:W-:Y:S04]  /*cae0*/  STL [R1+0xb9c], R2 ;  /* 0x000b9c0201007387 */ /* 0x010fe80000100800 */
[----:B------:R-:W-:Y:S04]  /*caf0*/  STL [R1+0xbdc], R2 ;  /* 0x000bdc0201007387 */ /* 0x000fe80000100800 */
[----:B------:R-:W-:Y:S04]  /*cb00*/  STL [R1+0xc98], R2 ;  /* 0x000c980201007387 */ /* 0x000fe80000100800 */
[----:B------:R-:W4:Y:S04]  /*cb10*/  LDL.LU R23, [R1+0xd9c] ;  /* 0x000d9c0001177983 */ /* 0x000f280000300800 */
[----:B------:R-:W4:Y:S04]  /*cb20*/  LDL.LU R24, [R1+0xd98] ;  /* 0x000d980001187983 */ /* 0x000f280000300800 */
[----:B--2---:R0:W-:Y:S04]  /*cb30*/  STL [R1+0xd0], R42 ;  /* 0x0000d02a01007387 */ /* 0x0041e80000100800 */
[----:B0-----:R-:W2:Y:S01]  /*cb40*/  LDL.LU R42, [R1+0xd94] ;  /* 0x000d9400012a7983 */ /* 0x001ea20000300800 */
[----:B------:R-:W-:-:S02]  /*cb50*/  @P4 IMAD.MOV.U32 R14, RZ, RZ, R18 ;  /* 0x000000ffff0e4224 */ /* 0x000fc400078e0012 */
[----:B------:R-:W-:Y:S01]  /*cb60*/  @P4 IMAD.MOV.U32 R15, RZ, RZ, R22 ;  /* 0x000000ffff0f4224 */ /* 0x000fe200078e0016 */
[----:B------:R-:W-:Y:S01]  /*cb70*/  PRMT R8, RZ, 0x7610, R8 ;  /* 0x00007610ff087816 */ /* 0x000fe20000000008 */
[----:B------:R-:W4:Y:S04]  /*cb80*/  LDL.LU R22, [R1+0xd90] ;  /* 0x000d900001167983 */ /* 0x000f280000300800 */
[----:B------:R-:W4:Y:S01]  /*cb90*/  LDL.LU R18, [R1+0xd8c] ;  /* 0x000d8c0001127983 */ /* 0x000f220000300800 */
[----:B---3--:R-:W-:-:S06]  /*cba0*/  PRMT R41, RZ, 0x7610, R41 ;  /* 0x00007610ff297816 */ /* 0x008fcc0000000029 */
[----:B------:R0:W3:Y:S02]  /*cbb0*/  @P4 LDG.E.U8 R41, desc[UR22][R14.64] ;  /* 0x000000160e294981 */ /* 0x0000e4000c1e1100 */
[----:B0-----:R-:W-:Y:S02]  /*cbc0*/  @P3 IMAD.MOV.U32 R14, RZ, RZ, R19 ;  /* 0x000000ffff0e3224 */ /* 0x001fe400078e0013 */
[----:B------:R-:W-:Y:S01]  /*cbd0*/  @P3 IMAD.MOV.U32 R15, RZ, RZ, R37 ;  /* 0x000000ffff0f3224 */ /* 0x000fe200078e0025 */
[----:B--2---:R-:W-:-:S06]  /*cbe0*/  PRMT R42, RZ, 0x7610, R42 ;  /* 0x00007610ff2a7816 */ /* 0x004fcc000000002a */
[----:B------:R0:W2:Y:S02]  /*cbf0*/  @P3 LDG.E.U8 R42, desc[UR22][R14.64] ;  /* 0x000000160e2a3981 */ /* 0x0000a4000c1e1100 */
[----:B0-----:R-:W-:Y:S02]  /*cc00*/  @P0 IMAD.MOV.U32 R14, RZ, RZ, R32 ;  /* 0x000000ffff0e0224 */ /* 0x001fe400078e0020 */
[----:B------:R-:W-:-:S05]  /*cc10*/  @P0 IMAD.MOV.U32 R15, RZ, RZ, R53 ;  /* 0x000000ffff0f0224 */ /* 0x000fca00078e0035 */
[----:B------:R-:W4:Y:S04]  /*cc20*/  @P0 LDG.E.U8 R8, desc[UR22][R14.64] ;  /* 0x000000160e080981 */ /* 0x000f28000c1e1100 */
[----:B---3--:R0:W-:Y:S04]  /*cc30*/  STL [R1+0xc4], R41 ;  /* 0x0000c42901007387 */ /* 0x0081e80000100800 */
[----:B0-----:R-:W3:Y:S04]  /*cc40*/  LDL.LU R41, [R1+0xc8] ;  /* 0x0000c80001297983 */ /* 0x001ee80000300800 */
[----:B------:R-:W3:Y:S04]  /*cc50*/  LDL.LU R37, [R1+0xd88] ;  /* 0x000d880001257983 */ /* 0x000ee80000300800 */
[----:B------:R-:W3:Y:S04]  /*cc60*/  LDL.LU R19, [R1+0xd84] ;  /* 0x000d840001137983 */ /* 0x000ee80000300800 */
[----:B--2---:R-:W-:Y:S04]  /*cc70*/  STL [R1+0xc0], R42 ;  /* 0x0000c02a01007387 */ /* 0x004fe80000100800 */
[----:B------:R-:W2:Y:S04]  /*cc80*/  LDL.LU R53, [R1+0xd80] ;  /* 0x000d800001357983 */ /* 0x000ea80000300800 */
[----:B------:R-:W3:Y:S04]  /*cc90*/  LDL.LU R32, [R1+0xd7c] ;  /* 0x000d7c0001207983 */ /* 0x000ee80000300800 */
[----:B----4-:R0:W-:Y:S02]  /*cca0*/  STL [R1+0xbc], R8 ;  /* 0x0000bc0801007387 */ /* 0x0101e40000100800 */
[----:B0-----:R-:W0:Y:S01]  /*ccb0*/  S2R R8, SR_TID.X ;  /* 0x0000000000087919 */ /* 0x001e220000002100 */
[----:B------:R-:W-:-:S04]  /*ccc0*/  IADD3 R42, P3, PT, R43, R10, RZ ;  /* 0x0000000a2b2a7210 */ /* 0x000fc80007f7e0ff */
[----:B------:R-:W-:Y:S02]  /*ccd0*/  LEA.HI.X.SX32 R43, R43, R9, 0x1, P3 ;  /* 0x000000092b2b7211 */ /* 0x000fe400018f0eff */
[----:B------:R-:W-:Y:S01]  /*cce0*/  PLOP3.LUT P3, PT, PT, PT, UP1, 0x80, 0x8 ;  /* 0x000000000008781c */ /* 0x000fe20003f6f018 */
[----:B------:R-:W-:Y:S01]  /*ccf0*/  @P4 IMAD.MOV.U32 R14, RZ, RZ, R21 ;  /* 0x000000ffff0e4224 */ /* 0x000fe200078e0015 */
[----:B0-----:R-:W-:-:S04]  /*cd00*/  SHF.R.U32.HI R8, RZ, 0x6, R8 ;  /* 0x00000006ff087819 */ /* 0x001fc80000011608 */
[----:B------:R-:W-:-:S04]  /*cd10*/  SGXT.U32 R8, R8, 0x1 ;  /* 0x000000010808781a */ /* 0x000fc80000000000 */
[----:B------:R-:W-:-:S04]  /*cd20*/  LOP3.LUT R15, R8, 0xd6, RZ, 0xfc, !PT ;  /* 0x000000d6080f7812 */ /* 0x000fc800078efcff */
[----:B------:R-:W-:Y:S01]  /*cd30*/  ISETP.LT.AND P3, PT, R15, UR13, P3 ;  /* 0x0000000d0f007c0c */ /* 0x000fe20009f61270 */
[----:B------:R-:W-:Y:S01]  /*cd40*/  @P4 IMAD.MOV.U32 R15, RZ, RZ, R20 ;  /* 0x000000ffff0f4224 */ /* 0x000fe200078e0014 */
[----:B--2---:R-:W-:Y:S02]  /*cd50*/  PRMT R53, RZ, 0x7610, R53 ;  /* 0x00007610ff357816 */ /* 0x004fe40000000035 */
[----:B---3--:R-:W-:-:S04]  /*cd60*/  PRMT R32, RZ, 0x7610, R32 ;  /* 0x00007610ff207816 */ /* 0x008fc80000000020 */
[----:B------:R0:W2:Y:S02]  /*cd70*/  @P4 LDG.E.U8 R53, desc[UR22][R14.64] ;  /* 0x000000160e354981 */ /* 0x0000a4000c1e1100 */
[----:B0-----:R-:W-:Y:S02]  /*cd80*/  @P0 IMAD.MOV.U32 R14, RZ, RZ, R50 ;  /* 0x000000ffff0e0224 */ /* 0x001fe400078e0032 */
[----:B------:R-:W-:-:S05]  /*cd90*/  @P0 IMAD.MOV.U32 R15, RZ, RZ, R51 ;  /* 0x000000ffff0f0224 */ /* 0x000fca00078e0033 */
[----:B------:R-:W3:Y:S04]  /*cda0*/  @P0 LDG.E.U8 R32, desc[UR22][R14.64] ;  /* 0x000000160e200981 */ /* 0x000ee8000c1e1100 */
[----:B------:R-:W-:Y:S04]  /*cdb0*/  STL [R1+0x210], R42 ;  /* 0x0002102a01007387 */ /* 0x000fe80000100800 */
[----:B------:R-:W-:Y:S04]  /*cdc0*/  STL [R1+0x20c], R43 ;  /* 0x00020c2b01007387 */ /* 0x000fe80000100800 */
[----:B------:R-:W4:Y:S04]  /*cdd0*/  LDL.LU R20, [R1+0xd78] ;  /* 0x000d780001147983 */ /* 0x000f280000300800 */
[----:B------:R-:W4:Y:S04]  /*cde0*/  LDL.LU R21, [R1+0xd74] ;  /* 0x000d740001157983 */ /* 0x000f280000300800 */
[----:B--2---:R0:W-:Y:S04]  /*cdf0*/  STL [R1+0xb8], R53 ;  /* 0x0000b83501007387 */ /* 0x0041e80000100800 */
[----:B0-----:R-:W2:Y:S04]  /*ce00*/  LDL.LU R53, [R1+0xd70] ;  /* 0x000d700001357983 */ /* 0x001ea80000300800 */
[----:B------:R-:W4:Y:S04]  /*ce10*/  LDL.LU R51, [R1+0xd6c] ;  /* 0x000d6c0001337983 */ /* 0x000f280000300800 */
[----:B------:R-:W4:Y:S04]  /*ce20*/  LDL.LU R50, [R1+0xd68] ;  /* 0x000d680001327983 */ /* 0x000f280000300800 */
[----:B---3--:R0:W-:Y:S04]  /*ce30*/  STL [R1+0xb4], R32 ;  /* 0x0000b42001007387 */ /* 0x0081e80000100800 */
[----:B0-----:R-:W3:Y:S01]  /*ce40*/  LDL.LU R32, [R1+0xd64] ;  /* 0x000d640001207983 */ /* 0x001ee20000300800 */
[----:B------:R-:W-:-:S02]  /*ce50*/  @P4 IMAD.MOV.U32 R14, RZ, RZ, R48 ;  /* 0x000000ffff0e4224 */ /* 0x000fc400078e0030 */
[----:B------:R-:W-:Y:S01]  /*ce60*/  @P4 IMAD.MOV.U32 R15, RZ, RZ, R49 ;  /* 0x000000ffff0f4224 */ /* 0x000fe200078e0031 */
[----:B------:R-:W-:Y:S01]  /*ce70*/  PRMT R8, RZ, 0x7610, R8 ;  /* 0x00007610ff087816 */ /* 0x000fe20000000008 */
[----:B------:R-:W4:Y:S04]  /*ce80*/  LDL.LU R49, [R1+0xd60] ;  /* 0x000d600001317983 */ /* 0x000f280000300800 */
[----:B------:R-:W4:Y:S01]  /*ce90*/  LDL.LU R48, [R1+0xd5c] ;  /* 0x000d5c0001307983 */ /* 0x000f220000300800 */
[----:B--2---:R-:W-:-:S06]  /*cea0*/  PRMT R53, RZ, 0x7610, R53 ;  /* 0x00007610ff357816 */ /* 0x004fcc0000000035 */
[----:B------:R0:W2:Y:S02]  /*ceb0*/  @P4 LDG.E.U8 R53, desc[UR22][R14.64] ;  /* 0x000000160e354981 */ /* 0x0000a4000c1e1100 */
[----:B0-----:R-:W-:Y:S02]  /*cec0*/  @P3 IMAD.MOV.U32 R14, RZ, RZ, R42 ;  /* 0x000000ffff0e3224 */ /* 0x001fe400078e002a */
[----:B------:R-:W-:Y:S01]  /*ced0*/  @P3 IMAD.MOV.U32 R15, RZ, RZ, R43 ;  /* 0x000000ffff0f3224 */ /* 0x000fe200078e002b */
[----:B---3--:R-:W-:-:S06]  /*cee0*/  PRMT R32, RZ, 0x7610, R32 ;  /* 0x00007610ff207816 */ /* 0x008fcc0000000020 */
[----:B------:R0:W3:Y:S02]  /*cef0*/  @P3 LDG.E.U8 R32, desc[UR22][R14.64] ;  /* 0x000000160e203981 */ /* 0x0000e4000c1e1100 */
[----:B0-----:R-:W-:Y:S02]  /*cf00*/  @P0 IMAD.MOV.U32 R14, RZ, RZ, R16 ;  /* 0x000000ffff0e0224 */ /* 0x001fe400078e0010 */
[----:B------:R-:W-:-:S05]  /*cf10*/  @P0 IMAD.MOV.U32 R15, RZ, RZ, R13 ;  /* 0x000000ffff0f0224 */ /* 0x000fca00078e000d */
[----:B------:R-:W4:Y:S04]  /*cf20*/  @P0 LDG.E.U8 R8, desc[UR22][R14.64] ;  /* 0x000000160e080981 */ /* 0x000f28000c1e1100 */
[----:B--2---:R0:W-:Y:S04]  /*cf30*/  STL [R1+0xb0], R53 ;  /* 0x0000b03501007387 */ /* 0x0041e80000100800 */
[----:B0-----:R-:W2:Y:S04]  /*cf40*/  LDL.LU R53, [R1+0x74] ;  /* 0x0000740001357983 */ /* 0x001ea80000300800 */
[----:B------:R-:W2:Y:S04]  /*cf50*/  LDL.LU R43, [R1+0xd58] ;  /* 0x000d5800012b7983 */ /* 0x000ea80000300800 */
[----:B------:R-:W2:Y:S04]  /*cf60*/  LDL.LU R42, [R1+0xd54] ;  /* 0x000d5400012a7983 */ /* 0x000ea80000300800 */
[----:B---3--:R0:W-:Y:S04]  /*cf70*/  STL [R1+0xac], R32 ;  /* 0x0000ac2001007387 */ /* 0x0081e80000100800 */
[----:B0-----:R-:W3:Y:S04]  /*cf80*/  LDL.LU R32, [R1+0xd50] ;  /* 0x000d500001207983 */ /* 0x001ee80000300800 */
[----:B------:R-:W2:Y:S04]  /*cf90*/  LDL.LU R13, [R1+0xd4c] ;  /* 0x000d4c00010d7983 */ /* 0x000ea80000300800 */
[----:B----4-:R0:W-:Y:S02]  /*cfa0*/  STL [R1+0xa8], R8 ;  /* 0x0000a80801007387 */ /* 0x0101e40000100800 */
[----:B0-----:R-:W0:Y:S01]  /*cfb0*/  S2R R8, SR_TID.X ;  /* 0x0000000000087919 */ /* 0x001e220000002100 */
[----:B------:R-:W-:Y:S01]  /*cfc0*/  IADD3 R16, P3, PT, R41, R10, RZ ;  /* 0x0000000a29107210 */ /* 0x000fe20007f7e0ff */
[----:B------:R-:W-:Y:S01]  /*cfd0*/  @P4 IMAD.MOV.U32 R14, RZ, RZ, R35 ;  /* 0x000000ffff0e4224 */ /* 0x000fe200078e0023 */
[----:B0-----:R-:W-:-:S04]  /*cfe0*/  SHF.R.U32.HI R8, RZ, 0x6, R8 ;  /* 0x00000006ff087819 */ /* 0x001fc80000011608 */
[----:B------:R-:W-:-:S04]  /*cff0*/  SGXT.U32 R8, R8, 0x1 ;  /* 0x000000010808781a */ /* 0x000fc80000000000 */
[----:B------:R-:W-:Y:S02]  /*d000*/  LOP3.LUT R15, R8, 0xe6, RZ, 0xfc, !PT ;  /* 0x000000e6080f7812 */ /* 0x000fe400078efcff */
[----:B------:R-:W-:Y:S02]  /*d010*/  LEA.HI.X.SX32 R8, R41, R9, 0x1, P3 ;  /* 0x0000000929087211 */ /* 0x000fe400018f0eff */
[----:B------:R-:W-:-:S04]  /*d020*/  PLOP3.LUT P3, PT, PT, PT, UP1, 0x80, 0x8 ;  /* 0x000000000008781c */ /* 0x000fc80003f6f018 */
[----:B------:R-:W-:Y:S01]  /*d030*/  ISETP.LT.AND P3, PT, R15, UR13, P3 ;  /* 0x0000000d0f007c0c */ /* 0x000fe20009f61270 */
[----:B------:R-:W-:Y:S01]  /*d040*/  @P4 IMAD.MOV.U32 R15, RZ, RZ, R40 ;  /* 0x000000ffff0f4224 */ /* 0x000fe200078e0028 */
[----:B--2---:R-:W-:-:S06]  /*d050*/  PRMT R13, RZ, 0x7610, R13 ;  /* 0x00007610ff0d7816 */ /* 0x004fcc000000000d */
[----:B------:R-:W2:Y:S04]  /*d060*/  @P4 LDG.E.U8 R13, desc[UR22][R14.64] ;  /* 0x000000160e0d4981 */ /* 0x000ea8000c1e1100 */
[----:B------:R-:W-:Y:S04]  /*d070*/  STL [R1+0x218], R16 ;  /* 0x0002181001007387 */ /* 0x000fe80000100800 */
[----:B------:R-:W4:Y:S04]  /*d080*/  LDL.LU R41, [R1+0xd48] ;  /* 0x000d480001297983 */ /* 0x000f280000300800 */
[----:B------:R-:W-:Y:S04]  /*d090*/  STL [R1+0x214], R8 ;  /* 0x0002140801007387 */ /* 0x000fe80000100800 */
[----:B------:R-:W4:Y:S04]  /*d0a0*/  LDL.LU R40, [R1+0xd44] ;  /* 0x000d440001287983 */ /* 0x000f280000300800 */
[----:B------:R-:W4:Y:S04]  /*d0b0*/  LDL.LU R35, [R1+0xd40] ;  /* 0x000d400001237983 */ /* 0x000f280000300800 */
[----:B--2---:R0:W-:Y:S04]  /*d0c0*/  STL [R1+0xa0], R13 ;  /* 0x0000a00d01007387 */ /* 0x0041e80000100800 */
[----:B0-----:R-:W2:Y:S01]  /*d0d0*/  LDL.LU R13, [R1+0xd3c] ;  /* 0x000d3c00010d7983 */ /* 0x001ea20000300800 */
[----:B---3--:R-:W-:Y:S01]  /*d0e0*/  PRMT R32, RZ, 0x7610, R32 ;  /* 0x00007610ff207816 */ /* 0x008fe20000000020 */
[----:B------:R-:W-:-:S02]  /*d0f0*/  @P0 IMAD.MOV.U32 R14, RZ, RZ, R33 ;  /* 0x000000ffff0e0224 */ /* 0x000fc400078e0021 */
[----:B------:R-:W-:Y:S01]  /*d100*/  @P0 IMAD.MOV.U32 R15, RZ, RZ, R34 ;  /* 0x000000ffff0f0224 */ /* 0x000fe200078e0022 */
[----:B------:R-:W-:Y:S01]  /*d110*/  PRMT R11, RZ, 0x7610, R11 ;  /* 0x00007610ff0b7816 */ /* 0x000fe2000000000b */
[----:B------:R-:W3:Y:S04]  /*d120*/  LDL.LU R34, [R1+0xd38] ;  /* 0x000d380001227983 */ /* 0x000ee80000300800 */
[----:B------:R0:W3:Y:S04]  /*d130*/  @P0 LDG.E.U8 R32, desc[UR22][R14.64] ;  /* 0x000000160e200981 */ /* 0x0000e8000c1e1100 */
[----:B------:R-:W3:Y:S01]  /*d140*/  LDL.LU R33, [R1+0xd34] ;  /* 0x000d340001217983 */ /* 0x000ee20000300800 */
[----:B0-----:R-:W-:-:S02]  /*d150*/  @P4 IMAD.MOV.U32 R14, RZ, RZ, R6 ;  /* 0x000000ffff0e4224 */ /* 0x001fc400078e0006 */
[----:B------:R-:W-:Y:S01]  /*d160*/  @P4 IMAD.MOV.U32 R15, RZ, RZ, R12 ;  /* 0x000000ffff0f4224 */ /* 0x000fe200078e000c */
[----:B--2---:R-:W-:-:S06]  /*d170*/  PRMT R13, RZ, 0x7610, R13 ;  /* 0x00007610ff0d7816 */ /* 0x004fcc000000000d */
[----:B------:R0:W2:Y:S02]  /*d180*/  @P4 LDG.E.U8 R13, desc[UR22][R14.64] ;  /* 0x000000160e0d4981 */ /* 0x0000a4000c1e1100 */
[----:B0-----:R-:W-:Y:S02]  /*d190*/  @P3 IMAD.MOV.U32 R14, RZ, RZ, R16 ;  /* 0x000000ffff0e3224 */ /* 0x001fe400078e0010 */
[----:B------:R-:W-:-:S05]  /*d1a0*/  @P3 IMAD.MOV.U32 R15, RZ, RZ, R8 ;  /* 0x000000ffff0f3224 */ /* 0x000fca00078e0008 */
[----:B------:R0:W4:Y:S01]  /*d1b0*/  @P3 LDG.E.U8 R11, desc[UR22][R14.64] ;  /* 0x000000160e0b3981 */ /* 0x000122000c1e1100 */
[----:B------:R-:W1:Y:S01]  /*d1c0*/  S2R R8, SR_TID.X ;  /* 0x0000000000087919 */ /* 0x000e620000002100 */
[C---:B------:R-:W-:Y:S02]  /*d1d0*/  IADD3 R16, P3, PT, R53.reuse, R10, RZ ;  /* 0x0000000a35107210 */ /* 0x040fe40007f7e0ff */
[----:B---3--:R3:W-:Y:S02]  /*d1e0*/  STL [R1+0x9c], R32 ;  /* 0x00009c2001007387 */ /* 0x0087e40000100800 */
[----:B0-----:R-:W-:Y:S02]  /*d1f0*/  LEA.HI.X.SX32 R14, R53, R9, 0x1, P3 ;  /* 0x00000009350e7211 */ /* 0x001fe400018f0eff */
[----:B------:R-:W-:Y:S01]  /*d200*/  PLOP3.LUT P3, PT, PT, PT, UP1, 0x80, 0x8 ;  /* 0x000000000008781c */ /* 0x000fe20003f6f018 */
[----:B---3--:R-:W3:Y:S04]  /*d210*/  LDL.LU R32, [R1+0xd30] ;  /* 0x000d300001207983 */ /* 0x008ee80000300800 */
[----:B------:R-:W3:Y:S01]  /*d220*/  LDL.LU R12, [R1+0xd2c] ;  /* 0x000d2c00010c7983 */ /* 0x000ee20000300800 */
[----:B------:R-:W-:-:S03]  /*d230*/  PRMT R31, RZ, 0x7610, R31 ;  /* 0x00007610ff1f7816 */ /* 0x000fc6000000001f */
[----:B------:R-:W3:Y:S01]  /*d240*/  LDL.LU R6, [R1+0xd28] ;  /* 0x000d280001067983 */ /* 0x000ee20000300800 */
[----:B-1----:R-:W-:-:S04]  /*d250*/  SHF.R.U32.HI R8, RZ, 0x6, R8 ;  /* 0x00000006ff087819 */ /* 0x002fc80000011608 */
[----:B------:R-:W-:-:S04]  /*d260*/  SGXT.U32 R8, R8, 0x1 ;  /* 0x000000010808781a */ /* 0x000fc80000000000 */
[----:B------:R-:W-:Y:S01]  /*d270*/  LOP3.LUT R8, R8, 0xf6, RZ, 0xfc, !PT ;  /* 0x000000f608087812 */ /* 0x000fe200078efcff */
[----:B------:R-:W-:Y:S01]  /*d280*/  @P0 IMAD.MOV.U32 R10, RZ, RZ, R47 ;  /* 0x000000ffff0a0224 */ /* 0x000fe200078e002f */
[----:B------:R-:W-:Y:S01]  /*d290*/  PRMT R15, RZ, 0x7610, R15 ;  /* 0x00007610ff0f7816 */ /* 0x000fe2000000000f */
[----:B------:R-:W-:Y:S01]  /*d2a0*/  @P4 IMAD.MOV.U32 R9, RZ, RZ, R46 ;  /* 0x000000ffff094224 */ /* 0x000fe200078e002e */
[----:B------:R-:W-:Y:S01]  /*d2b0*/  ISETP.LT.AND P3, PT, R8, UR13, P3 ;  /* 0x0000000d08007c0c */ /* 0x000fe20009f61270 */
[----:B------:R-:W-:Y:S01]  /*d2c0*/  @P4 IMAD.MOV.U32 R8, RZ, RZ, R45 ;  /* 0x000000ffff084224 */ /* 0x000fe200078e002d */
[----:B------:R-:W-:Y:S01]  /*d2d0*/  PRMT R2, RZ, 0x7610, R2 ;  /* 0x00007610ff027816 */ /* 0x000fe20000000002 */
[----:B------:R-:W0:Y:S03]  /*d2e0*/  LDCU UR13, c[0x0][0x3b0] ;  /* 0x00007600ff0d77ac */ /* 0x000e260008000800 */
[----:B------:R1:W3:Y:S02]  /*d2f0*/  @P4 LDG.E.U8 R15, desc[UR22][R8.64] ;  /* 0x00000016080f4981 */ /* 0x0002e4000c1e1100 */
[----:B-1----:R-:W-:-:S02]  /*d300*/  @P0 IMAD.MOV.U32 R8, RZ, RZ, R44 ;  /* 0x000000ffff080224 */ /* 0x002fc400078e002c */
[----:B------:R-:W-:Y:S01]  /*d310*/  @P0 IMAD.MOV.U32 R9, RZ, RZ, R30 ;  /* 0x000000ffff090224 */ /* 0x000fe200078e001e */
[----:B--2---:R1:W-:Y:S04]  /*d320*/  STL [R1+0x98], R13 ;  /* 0x0000980d01007387 */ /* 0x0043e80000100800 */
[----:B-1----:R-:W2:Y:S04]  /*d330*/  LDL.LU R13, [R1+0xd24] ;  /* 0x000d2400010d7983 */ /* 0x002ea80000300800 */
[----:B----4-:R1:W-:Y:S02]  /*d340*/  STL [R1+0xa4], R11 ;  /* 0x0000a40b01007387 */ /* 0x0103e40000100800 */
[----:B-1----:R-:W-:-:S02]  /*d350*/  @P0 IMAD.MOV.U32 R11, RZ, RZ, R7 ;  /* 0x000000ffff0b0224 */ /* 0x002fc400078e0007 */
[----:B------:R-:W4:Y:S04]  /*d360*/  LDL.LU R7, [R1+0xd20] ;  /* 0x000d200001077983 */ /* 0x000f280000300800 */
[----:B------:R1:W2:Y:S02]  /*d370*/  @P0 LDG.E.U8 R31, desc[UR22][R10.64] ;  /* 0x000000160a1f0981 */ /* 0x0002a4000c1e1100 */
[----:B-1----:R-:W-:Y:S02]  /*d380*/  PRMT R11, RZ, 0x7610, R11 ;  /* 0x00007610ff0b7816 */ /* 0x002fe4000000000b */
[----:B------:R-:W-:-:S04]  /*d390*/  PRMT R10, RZ, 0x7610, R10 ;  /* 0x00007610ff0a7816 */ /* 0x000fc8000000000a */
[----:B------:R1:W4:Y:S02]  /*d3a0*/  @P0 LDG.E.U8 R11, desc[UR22][R8.64] ;  /* 0x00000016080b0981 */ /* 0x000324000c1e1100 */
[----:B-1----:R-:W-:Y:S02]  /*d3b0*/  @P4 IMAD.MOV.U32 R8, RZ, RZ, R38 ;  /* 0x000000ffff084224 */ /* 0x002fe400078e0026 */
[----:B------:R-:W-:-:S05]  /*d3c0*/  @P4 IMAD.MOV.U32 R9, RZ, RZ, R17 ;  /* 0x000000ffff094224 */ /* 0x000fca00078e0011 */
[----:B------:R1:W4:Y:S02]  /*d3d0*/  @P4 LDG.E.U8 R10, desc[UR22][R8.64] ;  /* 0x00000016080a4981 */ /* 0x000324000c1e1100 */
[----:B-1----:R-:W-:Y:S02]  /*d3e0*/  @P3 IMAD.MOV.U32 R8, RZ, RZ, R16 ;  /* 0x000000ffff083224 */ /* 0x002fe400078e0010 */
[----:B------:R-:W-:-:S05]  /*d3f0*/  @P3 IMAD.MOV.U32 R9, RZ, RZ, R14 ;  /* 0x000000ffff093224 */ /* 0x000fca00078e000e */
[----:B------:R3:W4:Y:S01]  /*d400*/  @P3 LDG.E.U8 R2, desc[UR22][R8.64] ;  /* 0x0000001608023981 */ /* 0x000722000c1e1100 */
[----:B------:R-:W-:-:S03]  /*d410*/  SEL R48, R52, R48, !P1 ;  /* 0x0000003034307207 */ /* 0x000fc60004800000 */
[----:B------:R-:W-:Y:S01]  /*d420*/  STL [R1+0x220], R16 ;  /* 0x0002201001007387 */ /* 0x000fe20000100800 */
[----:B---3--:R-:W-:-:S03]  /*d430*/  SEL R8, R52, R32, !P1 ;  /* 0x0000002034087207 */ /* 0x008fc60004800000 */
[----:B------:R1:W-:Y:S01]  /*d440*/  STL [R1+0x21c], R14 ;  /* 0x00021c0e01007387 */ /* 0x0003e20000100800 */
[----:B------:R-:W-:Y:S01]  /*d450*/  SEL R9, R52, R33, !P1 ;  /* 0x0000002134097207 */ /* 0x000fe20004800000 */
[----:B------:R-:W-:Y:S01]  /*d460*/  IMAD R8, R8, UR4, RZ ;  /* 0x0000000408087c24 */ /* 0x000fe2000f8e02ff */
[C---:B------:R-:W-:Y:S02]  /*d470*/  SEL R49, R52.reuse, R49, !P1 ;  /* 0x0000003134317207 */ /* 0x040fe40004800000 */
[C---:B------:R-:W-:Y:S01]  /*d480*/  SEL R50, R52.reuse, R50, !P1 ;  /* 0x0000003234327207 */ /* 0x040fe20004800000 */
[----:B------:R-:W-:Y:S01]  /*d490*/  @!P5 IMAD.MOV R12, RZ, RZ, -R12 ;  /* 0x000000ffff0cd224 */ /* 0x000fe200078e0a0c */
[C---:B------:R-:W-:Y:S01]  /*d4a0*/  SEL R51, R52.reuse, R51, !P1 ;  /* 0x0000003334337207 */ /* 0x040fe20004800000 */
[----:B------:R-:W-:Y:S01]  /*d4b0*/  IMAD R9, R9, UR5, RZ ;  /* 0x0000000509097c24 */ /* 0x000fe2000f8e02ff */
[----:B------:R-:W-:Y:S01]  /*d4c0*/  SHF.R.S32.HI R33, RZ, 0x1f, R8 ;  /* 0x0000001fff217819 */ /* 0x000fe20000011408 */
[----:B------:R-:W3:Y:S01]  /*d4d0*/  LDCU UR4, c[0x0][0x3b0] ;  /* 0x00007600ff0477ac */ /* 0x000ee20008000800 */
[----:B-1----:R-:W-:-:S02]  /*d4e0*/  SEL R14, R52, R40, !P1 ;  /* 0x00000028340e7207 */ /* 0x002fc40004800000 */
[----:B------:R-:W-:Y:S01]  /*d4f0*/  SEL R16, R52, R42, !P1 ;  /* 0x0000002a34107207 */ /* 0x000fe20004800000 */
[----:B------:R-:W1:Y:S02]  /*d500*/  LDCU UR5, c[0x0][0x3b0] ;  /* 0x00007600ff0577ac */ /* 0x000e640008000800 */
[----:B------:R-:W-:Y:S02]  /*d510*/  IMAD R14, R14, UR10, RZ ;  /* 0x0000000a0e0e7c24 */ /* 0x000fe4000f8e02ff */
[----:B------:R-:W-:Y:S01]  /*d520*/  IMAD R16, R16, UR12, RZ ;  /* 0x0000000c10107c24 */ /* 0x000fe2000f8e02ff */
[----:B------:R-:W-:-:S05]  /*d530*/  SEL R17, R52, R43, !P1 ;  /* 0x0000002b34117207 */ /* 0x000fca0004800000 */
[----:B------:R-:W-:Y:S01]  /*d540*/  IMAD R17, R17, UR19, RZ ;  /* 0x0000001311117c24 */ /* 0x000fe2000f8e02ff */
[C---:B------:R-:W-:Y:S01]  /*d550*/  SEL R32, R52.reuse, R19, !P1 ;  /* 0x0000001334207207 */ /* 0x040fe20004800000 */
[----:B------:R-:W-:Y:S01]  /*d560*/  IMAD R19, R49, UR24, RZ ;  /* 0x0000001831137c24 */ /* 0x000fe2000f8e02ff */
[----:B------:R-:W-:Y:S01]  /*d570*/  SEL R30, R52, R21, !P1 ;  /* 0x00000015341e7207 */ /* 0x000fe20004800000 */
[----:B------:R-:W-:-:S04]  /*d580*/  IMAD R21, R51, UR26, RZ ;  /* 0x0000001a33157c24 */ /* 0x000fc8000f8e02ff */
[----:B------:R-:W-:Y:S02]  /*d590*/  IMAD R30, R30, UR27, RZ ;  /* 0x0000001b1e1e7c24 */ /* 0x000fe4000f8e02ff */
[----:B------:R-:W-:Y:S01]  /*d5a0*/  IMAD R32, R32, UR28, RZ ;  /* 0x0000001c20207c24 */ /* 0x000fe2000f8e02ff */
[C---:B------:R-:W-:Y:S01]  /*d5b0*/  SEL R22, R52.reuse, R22, !P1 ;  /* 0x0000001634167207 */ /* 0x040fe20004800000 */
[----:B--2---:R-:W-:Y:S04]  /*d5c0*/  STL [R1+0x94], R31 ;  /* 0x0000941f01007387 */ /* 0x004fe80000100800 */
[----:B----4-:R-:W-:Y:S04]  /*d5d0*/  STL [R1+0x68], R10 ;  /* 0x0000680a01007387 */ /* 0x010fe80000100800 */
[----:B------:R2:W-:Y:S04]  /*d5e0*/  STL [R1+0x6c], R11 ;  /* 0x00006c0b01007387 */ /* 0x0005e80000100800 */
[----:B------:R4:W-:Y:S04]  /*d5f0*/  STL [R1+0xce8], R35 ;  /* 0x000ce82301007387 */ /* 0x0009e80000100800 */
[----:B------:R-:W-:Y:S01]  /*d600*/  STL [R1+0x70], R15 ;  /* 0x0000700f01007387 */ /* 0x000fe20000100800 */
[----:B--2---:R-:W-:-:S03]  /*d610*/  SEL R11, R52, R35, !P1 ;  /* 0x00000023340b7207 */ /* 0x004fc60004800000 */
[----:B------:R-:W-:Y:S01]  /*d620*/  STL [R1+0xcb0], R48 ;  /* 0x000cb03001007387 */ /* 0x000fe20000100800 */
[----:B----4-:R-:W-:-:S03]  /*d630*/  IADD3 R35, P3, PT, R8, R5, RZ ;  /* 0x0000000508237210 */ /* 0x010fc60007f7e0ff */
[----:B------:R2:W-:Y:S04]  /*d640*/  STL [R1+0x74], R2 ;  /* 0x0000740201007387 */ /* 0x0005e80000100800 */
[----:B------:R-:W-:Y:S01]  /*d650*/  STL [R1+0xcb4], R49 ;  /* 0x000cb43101007387 */ /* 0x000fe20000100800 */
[----:B------:R-:W-:-:S03]  /*d660*/  IMAD.X R38, R33, 0x1, R4, P3 ;  /* 0x0000000121267824 */ /* 0x000fc600018e0604 */
[----:B------:R-:W-:Y:S01]  /*d670*/  STL [R1+0xcb8], R50 ;  /* 0x000cb83201007387 */ /* 0x000fe20000100800 */
[----:B--2---:R-:W-:-:S03]  /*d680*/  IADD3 R2, P5, PT, R8, R3, RZ ;  /* 0x0000000308027210 */ /* 0x004fc60007fbe0ff */
[----:B------:R-:W-:Y:S01]  /*d690*/  STL [R1+0xcbc], R51 ;  /* 0x000cbc3301007387 */ /* 0x000fe20000100800 */
[----:B------:R-:W-:-:S03]  /*d6a0*/  SEL R10, R52, R34, !P1 ;  /* 0x00000022340a7207 */ /* 0x000fc60004800000 */
[----:B------:R2:W-:Y:S01]  /*d6b0*/  STL [R1+0x238], R35 ;  /* 0x0002382301007387 */ /* 0x0005e20000100800 */
[----:B------:R-:W-:-:S03]  /*d6c0*/  SHF.R.S32.HI R8, RZ, 0x1f, R9 ;  /* 0x0000001fff087819 */ /* 0x000fc60000011409 */
[----:B------:R4:W-:Y:S01]  /*d6d0*/  STL [R1+0x240], R2 ;  /* 0x0002400201007387 */ /* 0x0009e20000100800 */
[----:B--2---:R-:W-:-:S03]  /*d6e0*/  IADD3 R35, P3, PT, R9, R5, RZ ;  /* 0x0000000509237210 */ /* 0x004fc60007f7e0ff */
[----:B------:R-:W-:Y:S01]  /*d6f0*/  STL [R1+0x234], R38 ;  /* 0x0002342601007387 */ /* 0x000fe20000100800 */
[----:B----4-:R-:W-:-:S03]  /*d700*/  IMAD.X R2, R33, 0x1, R0, P5 ;  /* 0x0000000121027824 */ /* 0x010fc600028e0600 */
[----:B------:R2:W-:Y:S01]  /*d710*/  STL [R1+0xd1c], R33 ;  /* 0x000d1c2101007387 */ /* 0x0005e20000100800 */
[----:B------:R-:W-:-:S03]  /*d720*/  IMAD R10, R10, UR8, RZ ;  /* 0x000000080a0a7c24 */ /* 0x000fc6000f8e02ff */
[----:B------:R-:W-:Y:S04]  /*d730*/  STL [R1+0x248], R35 ;  /* 0x0002482301007387 */ /* 0x000fe80000100800 */
[----:B------:R4:W-:Y:S01]  /*d740*/  STL [R1+0x23c], R2 ;  /* 0x00023c0201007387 */ /* 0x0009e20000100800 */
[----:B--2---:R-:W-:Y:S02]  /*d750*/  IADD3 R33, P5, PT, R9, R3, RZ ;  /* 0x0000000309217210 */ /* 0x004fe40007fbe0ff */
[----:B------:R-:W-:Y:S01]  /*d760*/  SHF.R.S32.HI R9, RZ, 0x1f, R10 ;  /* 0x0000001fff097819 */ /* 0x000fe2000001140a */
[----:B----4-:R-:W-:Y:S02]  /*d770*/  IMAD.X R2, R8, 0x1, R4, P3 ;  /* 0x0000000108027824 */ /* 0x010fe400018e0604 */
[----:B------:R2:W-:Y:S01]  /*d780*/  STL [R1+0x250], R33 ;  /* 0x0002502101007387 */ /* 0x0005e20000100800 */
[----:B------:R-:W-:-:S03]  /*d790*/  IADD3 R35, P3, PT, R10, R5, RZ ;  /* 0x000000050a237210 */ /* 0x000fc60007f7e0ff */
[----:B------:R4:W-:Y:S01]  /*d7a0*/  STL [R1+0x244], R2 ;  /* 0x0002440201007387 */ /* 0x0009e20000100800 */
[----:B------:R-:W-:Y:S02]  /*d7b0*/  IMAD R11, R11, UR9, RZ ;  /* 0x000000090b0b7c24 */ /* 0x000fe4000f8e02ff */
[----:B--2---:R-:W-:Y:S01]  /*d7c0*/  IMAD.X R33, R8, 0x1, R0, P5 ;  /* 0x0000000108217824 */ /* 0x004fe200028e0600 */
[----:B------:R-:W-:Y:S01]  /*d7d0*/  STL [R1+0x258], R35 ;  /* 0x0002582301007387 */ /* 0x000fe20000100800 */
[----:B----4-:R-:W-:-:S03]  /*d7e0*/  IADD3 R2, P5, PT, R10, R3, RZ ;  /* 0x000000030a027210 */ /* 0x010fc60007fbe0ff */
[----:B------:R-:W-:Y:S01]  /*d7f0*/  STL [R1+0x24c], R33 ;  /* 0x00024c2101007387 */ /* 0x000fe20000100800 */
[----:B------:R-:W-:Y:S01]  /*d800*/  IMAD.X R10, R9, 0x1, R4, P3 ;  /* 0x00000001090a7824 */ /* 0x000fe200018e0604 */
[----:B------:R-:W-:Y:S02]  /*d810*/  SHF.R.S32.HI R8, RZ, 0x1f, R11 ;  /* 0x0000001fff087819 */ /* 0x000fe4000001140b */
[----:B------:R2:W-:Y:S01]  /*d820*/  STL [R1+0x260], R2 ;  /* 0x0002600201007387 */ /* 0x0005e20000100800 */
[----:B------:R-:W-:-:S03]  /*d830*/  IADD3 R53, P3, PT, R11, R5, RZ ;  /* 0x000000050b357210 */ /* 0x000fc60007f7e0ff */
[----:B------:R-:W-:Y:S01]  /*d840*/  STL [R1+0x254], R10 ;  /* 0x0002540a01007387 */ /* 0x000fe20000100800 */
[----:B--2---:R-:W-:Y:S01]  /*d850*/  IMAD.X R2, R9, 0x1, R0, P5 ;  /* 0x0000000109027824 */ /* 0x004fe200028e0600 */
[----:B------:R-:W-:-:S04]  /*d860*/  IADD3 R45, P5, PT, R11, R3, RZ ;  /* 0x000000030b2d7210 */ /* 0x000fc80007fbe0ff */
[----:B------:R2:W-:Y:S04]  /*d870*/  STL [R1+0x25c], R2 ;  /* 0x00025c0201007387 */ /* 0x0005e80000100800 */
[----:B------:R-:W-:Y:S01]  /*d880*/  STL [R1+0x2a8], R53 ;  /* 0x0002a83501007387 */ /* 0x000fe20000100800 */
[----:B--2---:R-:W-:Y:S01]  /*d890*/  IMAD.X R2, R8, 0x1, R4, P3 ;  /* 0x0000000108027824 */ /* 0x004fe200018e0604 */
[----:B------:R-:W-:Y:S02]  /*d8a0*/  IADD3 R10, P3, PT, R14, R5, RZ ;  /* 0x000000050e0a7210 */ /* 0x000fe40007f7e0ff */
[----:B------:R-:W-:Y:S01]  /*d8b0*/  STL [R1+0xca4], R53 ;  /* 0x000ca43501007387 */ /* 0x000fe20000100800 */
[----:B------:R-:W-:-:S03]  /*d8c0*/  IMAD.X R8, R8, 0x1, R0, P5 ;  /* 0x0000000108087824 */ /* 0x000fc600028e0600 */
[----:B------:R-:W-:Y:S01]  /*d8d0*/  STL [R1+0x2b0], R45 ;  /* 0x0002b02d01007387 */ /* 0x000fe20000100800 */
[----:B------:R-:W-:-:S03]  /*d8e0*/  SEL R15, R52, R41, !P1 ;  /* 0x00000029340f7207 */ /* 0x000fc60004800000 */
[----:B------:R-:W-:Y:S04]  /*d8f0*/  STL [R1+0xc9c], R45 ;  /* 0x000c9c2d01007387 */ /* 0x000fe80000100800 */
[----:B------:R-:W-:Y:S01]  /*d900*/  STL [R1+0x2f8], R10 ;  /* 0x0002f80a01007387 */ /* 0x000fe20000100800 */
[----:B------:R-:W-:-:S03]  /*d910*/  SHF.R.S32.HI R9, RZ, 0x1f, R14 ;  /* 0x0000001fff097819 */ /* 0x000fc6000001140e */
[----:B------:R-:W-:Y:S04]  /*d920*/  STL [R1+0x264], R2 ;  /* 0x0002640201007387 */ /* 0x000fe80000100800 */
[----:B------:R2:W-:Y:S01]  /*d930*/  STL [R1+0xca8], R2 ;  /* 0x000ca80201007387 */ /* 0x0005e20000100800 */
[----:B------:R-:W-:-:S03]  /*d940*/  IMAD R15, R15, UR11, RZ ;  /* 0x0000000b0f0f7c24 */ /* 0x000fc6000f8e02ff */
[----:B------:R4:W-:Y:S01]  /*d950*/  STL [R1+0x2ac], R8 ;  /* 0x0002ac0801007387 */ /* 0x0009e20000100800 */
[----:B--2---:R-:W-:-:S03]  /*d960*/  IADD3 R2, P5, PT, R14, R3, RZ ;  /* 0x000000030e027210 */ /* 0x004fc60007fbe0ff */
[----:B------:R-:W-:Y:S04]  /*d970*/  STL [R1+0xd08], R14 ;  /* 0x000d080e01007387 */ /* 0x000fe80000100800 */
[----:B------:R2:W-:Y:S01]  /*d980*/  STL [R1+0x300], R2 ;  /* 0x0003000201007387 */ /* 0x0005e20000100800 */
[----:B----4-:R-:W-:Y:S01]  /*d990*/  SHF.R.S32.HI R8, RZ, 0x1f, R15 ;  /* 0x0000001fff087819 */ /* 0x010fe2000001140f */
[----:B--2---:R-:W-:Y:S01]  /*d9a0*/  IMAD.X R2, R9, 0x1, R4, P3 ;  /* 0x0000000109027824 */ /* 0x004fe200018e0604 */
[----:B------:R-:W-:Y:S01]  /*d9b0*/  IADD3 R10, P3, PT, R15, R5, RZ ;  /* 0x000000050f0a7210 */ /* 0x000fe20007f7e0ff */
[----:B------:R-:W-:-:S03]  /*d9c0*/  IMAD.X R9, R9, 0x1, R0, P5 ;  /* 0x0000000109097824 */ /* 0x000fc600028e0600 */
[----:B------:R2:W-:Y:S04]  /*d9d0*/  STL [R1+0x2f4], R2 ;  /* 0x0002f40201007387 */ /* 0x0005e80000100800 */
[----:B------:R-:W-:Y:S01]  /*d9e0*/  STL [R1+0x308], R10 ;  /* 0x0003080a01007387 */ /* 0x000fe20000100800 */
[----:B--2---:R-:W-:-:S03]  /*d9f0*/  IADD3 R2, P5, PT, R15, R3, RZ ;  /* 0x000000030f027210 */ /* 0x004fc60007fbe0ff */
[----:B------:R-:W-:Y:S04]  /*da00*/  STL [R1+0xcd8], R15 ;  /* 0x000cd80f01007387 */ /* 0x000fe80000100800 */
[----:B------:R-:W-:Y:S04]  /*da10*/  STL [R1+0x2fc], R9 ;  /* 0x0002fc0901007387 */ /* 0x000fe80000100800 */
[----:B------:R2:W-:Y:S02]  /*da20*/  STL [R1+0x310], R2 ;  /* 0x0003100201007387 */ /* 0x0005e40000100800 */
[----:B--2---:R-:W-:Y:S01]  /*da30*/  IMAD.X R2, R8, 0x1, R4, P3 ;  /* 0x0000000108027824 */ /* 0x004fe200018e0604 */
[----:B------:R-:W-:Y:S01]  /*da40*/  IADD3 R10, P3, PT, R16, R5, RZ ;  /* 0x00000005100a7210 */ /* 0x000fe20007f7e0ff */
[----:B------:R-:W-:Y:S01]  /*da50*/  IMAD.X R8, R8, 0x1, R0, P5 ;  /* 0x0000000108087824 */ /* 0x000fe200028e0600 */
[----:B------:R-:W-:-:S02]  /*da60*/  SHF.R.S32.HI R9, RZ, 0x1f, R16 ;  /* 0x0000001fff097819 */ /* 0x000fc40000011410 */
[----:B------:R2:W-:Y:S04]  /*da70*/  STL [R1+0x304], R2 ;  /* 0x0003040201007387 */ /* 0x0005e80000100800 */
[----:B------:R-:W-:Y:S01]  /*da80*/  STL [R1+0x318], R10 ;  /* 0x0003180a01007387 */ /* 0x000fe20000100800 */
[----:B--2---:R-:W-:-:S03]  /*da90*/  IADD3 R2, P5, PT, R16, R3, RZ ;  /* 0x0000000310027210 */ /* 0x004fc60007fbe0ff */
[----:B------:R-:W-:Y:S04]  /*daa0*/  STL [R1+0xcdc], R16 ;  /* 0x000cdc1001007387 */ /* 0x000fe80000100800 */
[----:B------:R-:W-:Y:S04]  /*dab0*/  STL [R1+0x30c], R8 ;  /* 0x00030c0801007387 */ /* 0x000fe80000100800 */
[----:B------:R2:W-:Y:S01]  /*dac0*/  STL [R1+0x320], R2 ;  /* 0x0003200201007387 */ /* 0x0005e20000100800 */
[----:B------:R-:W-:Y:S01]  /*dad0*/  SEL R34, R52, R18, !P1 ;  /* 0x0000001234227207 */ /* 0x000fe20004800000 */
[----:B--2---:R-:W-:-:S02]  /*dae0*/  IMAD.X R2, R9, 0x1, R4, P3 ;  /* 0x0000000109027824 */ /* 0x004fc400018e0604 */
[----:B------:R-:W-:Y:S01]  /*daf0*/  IMAD.X R9, R9, 0x1, R0, P5 ;  /* 0x0000000109097824 */ /* 0x000fe200028e0600 */
[----:B------:R-:W-:Y:S02]  /*db00*/  SHF.R.S32.HI R8, RZ, 0x1f, R17 ;  /* 0x0000001fff087819 */ /* 0x000fe40000011411 */
[----:B------:R2:W-:Y:S01]  /*db10*/  STL [R1+0x314], R2 ;  /* 0x0003140201007387 */ /* 0x0005e20000100800 */
[C---:B------:R-:W-:Y:S01]  /*db20*/  IADD3 R44, P3, PT, R17.reuse, R5, RZ ;  /* 0x00000005112c7210 */ /* 0x040fe20007f7e0ff */
[----:B------:R-:W-:Y:S02]  /*db30*/  IMAD R18, R48, UR20, RZ ;  /* 0x0000001430127c24 */ /* 0x000fe4000f8e02ff */
[----:B------:R-:W-:Y:S01]  /*db40*/  STL [R1+0xd10], R17 ;  /* 0x000d101101007387 */ /* 0x000fe20000100800 */
[----:B--2---:R-:W-:-:S03]  /*db50*/  IADD3 R2, P5, PT, R17, R3, RZ ;  /* 0x0000000311027210 */ /* 0x004fc60007fbe0ff */
[----:B------:R-:W-:Y:S04]  /*db60*/  STL [R1+0x31c], R9 ;  /* 0x00031c0901007387 */ /* 0x000fe80000100800 */
[----:B------:R2:W-:Y:S04]  /*db70*/  STL [R1+0x330], R2 ;  /* 0x0003300201007387 */ /* 0x0005e80000100800 */
[----:B------:R-:W-:Y:S01]  /*db80*/  STL [R1+0x328], R44 ;  /* 0x0003282c01007387 */ /* 0x000fe20000100800 */
[----:B--2---:R-:W-:Y:S01]  /*db90*/  IMAD.X R2, R8, 0x1, R4, P3 ;  /* 0x0000000108027824 */ /* 0x004fe200018e0604 */
[----:B------:R-:W-:-:S02]  /*dba0*/  IADD3 R10, P3, PT, R18, R5, RZ ;  /* 0x00000005120a7210 */ /* 0x000fc40007f7e0ff */
[----:B------:R-:W-:Y:S01]  /*dbb0*/  STL [R1+0xca0], R44 ;  /* 0x000ca02c01007387 */ /* 0x000fe20000100800 */
[----:B------:R-:W-:Y:S01]  /*dbc0*/  IMAD.X R8, R8, 0x1, R0, P5 ;  /* 0x0000000108087824 */ /* 0x000fe200028e0600 */
[----:B------:R-:W-:Y:S02]  /*dbd0*/  SHF.R.S32.HI R9, RZ, 0x1f, R18 ;  /* 0x0000001fff097819 */ /* 0x000fe40000011412 */
[----:B------:R2:W-:Y:S04]  /*dbe0*/  STL [R1+0x324], R2 ;  /* 0x0003240201007387 */ /* 0x0005e80000100800 */
[----:B------:R-:W-:Y:S01]  /*dbf0*/  STL [R1+0x378], R10 ;  /* 0x0003780a01007387 */ /* 0x000fe20000100800 */
[----:B--2---:R-:W-:-:S03]  /*dc00*/  IADD3 R2, P5, PT, R18, R3, RZ ;  /* 0x0000000312027210 */ /* 0x004fc60007fbe0ff */
[----:B------:R-:W-:Y:S04]  /*dc10*/  STL [R1+0xd14], R18 ;  /* 0x000d141201007387 */ /* 0x000fe80000100800 */
[----:B------:R-:W-:Y:S04]  /*dc20*/  STL [R1+0x32c], R8 ;  /* 0x00032c0801007387 */ /* 0x000fe80000100800 */
[----:B------:R2:W-:Y:S01]  /*dc30*/  STL [R1+0x380], R2 ;  /* 0x0003800201007387 */ /* 0x0005e20000100800 */
[----:B------:R-:W-:Y:S01]  /*dc40*/  SEL R31, R52, R20, !P1 ;  /* 0x00000014341f7207 */ /* 0x000fe20004800000 */
[----:B------:R-:W-:-:S02]  /*dc50*/  IMAD R20, R50, UR25, RZ ;  /* 0x0000001932147c24 */ /* 0x000fc4000f8e02ff */
[----:B--2---:R-:W-:Y:S01]  /*dc60*/  IMAD.X R2, R9, 0x1, R4, P3 ;  /* 0x0000000109027824 */ /* 0x004fe200018e0604 */
[----:B------:R-:W-:Y:S01]  /*dc70*/  IADD3 R10, P3, PT, R19, R5, RZ ;  /* 0x00000005130a7210 */ /* 0x000fe20007f7e0ff */
[----:B------:R-:W-:Y:S01]  /*dc80*/  IMAD.X R9, R9, 0x1, R0, P5 ;  /* 0x0000000109097824 */ /* 0x000fe200028e0600 */
[----:B------:R-:W-:Y:S02]  /*dc90*/  SHF.R.S32.HI R8, RZ, 0x1f, R19 ;  /* 0x0000001fff087819 */ /* 0x000fe40000011413 */
[----:B------:R2:W-:Y:S04]  /*dca0*/  STL [R1+0x374], R2 ;  /* 0x0003740201007387 */ /* 0x0005e80000100800 */
[----:B------:R4:W-:Y:S01]  /*dcb0*/  STL [R1+0x388], R10 ;  /* 0x0003880a01007387 */ /* 0x0009e20000100800 */
[----:B--2---:R-:W-:-:S03]  /*dcc0*/  IADD3 R2, P5, PT, R19, R3, RZ ;  /* 0x0000000313027210 */ /* 0x004fc60007fbe0ff */
[----:B------:R-:W-:Y:S01]  /*dcd0*/  STL [R1+0xce0], R19 ;  /* 0x000ce01301007387 */ /* 0x000fe20000100800 */
[----:B----4-:R-:W-:-:S03]  /*dce0*/  IMAD.X R10, R8, 0x1, R4, P3 ;  /* 0x00000001080a7824 */ /* 0x010fc600018e0604 */
[----:B------:R2:W-:Y:S04]  /*dcf0*/  STL [R1+0x37c], R9 ;  /* 0x00037c0901007387 */ /* 0x0005e80000100800 */
[----:B------:R4:W-:Y:S01]  /*dd00*/  STL [R1+0x390], R2 ;  /* 0x0003900201007387 */ /* 0x0009e20000100800 */
[----:B------:R-:W-:-:S03]  /*dd10*/  IMAD.X R8, R8, 0x1, R0, P5 ;  /* 0x0000000108087824 */ /* 0x000fc600028e0600 */
[----:B------:R0:W-:Y:S01]  /*dd20*/  STL [R1+0x384], R10 ;  /* 0x0003840a01007387 */ /* 0x0001e20000100800 */
[----:B--2---:R-:W-:-:S03]  /*dd30*/  SHF.R.S32.HI R9, RZ, 0x1f, R20 ;  /* 0x0000001fff097819 */ /* 0x004fc60000011414 */
[----:B------:R-:W2:Y:S01]  /*dd40*/  LDL.LU R46, [R1+0x2d8] ;  /* 0x0002d800012e7983 */ /* 0x000ea20000300800 */
[----:B----4-:R-:W-:-:S05]  /*dd50*/  IADD3 R2, P3, PT, R20, R5, RZ ;  /* 0x0000000514027210 */ /* 0x010fca0007f7e0ff */
[----:B------:R4:W-:Y:S01]  /*dd60*/  STL [R1+0x398], R2 ;  /* 0x0003980201007387 */ /* 0x0009e20000100800 */
[----:B------:R-:W-:Y:S01]  /*dd70*/  IMAD.X R11, R9, 0x1, R4, P3 ;  /* 0x00000001090b7824 */ /* 0x000fe200018e0604 */
[----:B0-----:R-:W-:Y:S02]  /*dd80*/  IADD3 R10, P3, PT, R21, R5, RZ ;  /* 0x00000005150a7210 */ /* 0x001fe40007f7e0ff */
[----:B------:R0:W-:Y:S01]  /*dd90*/  STL [R1+0x38c], R8 ;  /* 0x00038c0801007387 */ /* 0x0001e20000100800 */
[----:B----4-:R-:W-:-:S03]  /*dda0*/  IADD3 R2, P5, PT, R20, R3, RZ ;  /* 0x0000000314027210 */ /* 0x010fc60007fbe0ff */
[----:B------:R-:W-:Y:S01]  /*ddb0*/  STL [R1+0xce4], R20 ;  /* 0x000ce41401007387 */ /* 0x000fe20000100800 */
[----:B0-----:R-:W-:-:S03]  /*ddc0*/  SHF.R.S32.HI R8, RZ, 0x1f, R21 ;  /* 0x0000001fff087819 */ /* 0x001fc60000011415 */
[----:B------:R0:W-:Y:S04]  /*ddd0*/  STL [R1+0x3a0], R2 ;  /* 0x0003a00201007387 */ /* 0x0001e80000100800 */
[----:B------:R-:W-:Y:S01]  /*dde0*/  STL [R1+0x394], R11 ;  /* 0x0003940b01007387 */ /* 0x000fe20000100800 */
[----:B0-----:R-:W-:Y:S01]  /*ddf0*/  IMAD.X R2, R9, 0x1, R0, P5 ;  /* 0x0000000109027824 */ /* 0x001fe200028e0600 */
[----:B------:R-:W-:Y:S02]  /*de00*/  IADD3 R38, P5, PT, R21, R3, RZ ;  /* 0x0000000315267210 */ /* 0x000fe40007fbe0ff */
[----:B------:R0:W-:Y:S04]  /*de10*/  STL [R1+0x3a8], R10 ;  /* 0x0003a80a01007387 */ /* 0x0001e80000100800 */
[----:B------:R-:W-:Y:S04]  /*de20*/  STL [R1+0xd18], R21 ;  /* 0x000d181501007387 */ /* 0x000fe80000100800 */
[----:B------:R4:W-:Y:S01]  /*de30*/  STL [R1+0x39c], R2 ;  /* 0x00039c0201007387 */ /* 0x0009e20000100800 */
[----:B0-----:R-:W-:-:S03]  /*de40*/  IMAD.X R10, R8, 0x1, R4, P3 ;  /* 0x00000001080a7824 */ /* 0x001fc600018e0604 */
[----:B------:R-:W-:Y:S01]  /*de50*/  STL [R1+0x3b0], R38 ;  /* 0x0003b02601007387 */ /* 0x000fe20000100800 */
[----:B----4-:R-:W-:-:S03]  /*de60*/  IADD3 R2, P3, PT, R30, R5, RZ ;  /* 0x000000051e027210 */ /* 0x010fc60007f7e0ff */
[----:B------:R-:W-:Y:S01]  /*de70*/  STL [R1+0x3a4], R10 ;  /* 0x0003a40a01007387 */ /* 0x000fe20000100800 */
[----:B------:R-:W-:-:S03]  /*de80*/  SHF.R.S32.HI R9, RZ, 0x1f, R30 ;  /* 0x0000001fff097819 */ /* 0x000fc6000001141e */
[----:B------:R-:W-:Y:S04]  /*de90*/  STL [R1+0xcac], R38 ;  /* 0x000cac2601007387 */ /* 0x000fe80000100800 */
[----:B------:R0:W-:Y:S01]  /*dea0*/  STL [R1+0x3f8], R2 ;  /* 0x0003f80201007387 */ /* 0x0001e20000100800 */
[----:B------:R-:W-:Y:S02]  /*deb0*/  IMAD R31, R31, UR13, RZ ;  /* 0x0000000d1f1f7c24 */ /* 0x000fe4000f8e02ff */
[----:B0-----:R-:W-:Y:S01]  /*dec0*/  IMAD.X R2, R8, 0x1, R0, P5 ;  /* 0x0000000108027824 */ /* 0x001fe200028e0600 */
[----:B------:R-:W-:-:S04]  /*ded0*/  IADD3 R21, P5, PT, R30, R3, RZ ;  /* 0x000000031e157210 */ /* 0x000fc80007fbe0ff */
[----:B------:R0:W-:Y:S01]  /*dee0*/  STL [R1+0x3ac], R2 ;  /* 0x0003ac0201007387 */ /* 0x0001e20000100800 */
[----:B------:R-:W-:-:S03]  /*def0*/  SHF.R.S32.HI R8, RZ, 0x1f, R31 ;  /* 0x0000001fff087819 */ /* 0x000fc6000001141f */
[----:B------:R-:W-:Y:S01]  /*df00*/  STL [R1+0x400], R21 ;  /* 0x0004001501007387 */ /* 0x000fe20000100800 */
[----:B0-----:R-:W-:Y:S01]  /*df10*/  IMAD.X R2, R9, 0x1, R4, P3 ;  /* 0x0000000109027824 */ /* 0x001fe200018e0604 */
[----:B------:R-:W-:-:S04]  /*df20*/  IADD3 R20, P3, PT, R31, R5, RZ ;  /* 0x000000051f147210 */ /* 0x000fc80007f7e0ff */
[----:B------:R0:W-:Y:S04]  /*df30*/  STL [R1+0x3f4], R2 ;  /* 0x0003f40201007387 */ /* 0x0001e80000100800 */
[----:B------:R-:W-:Y:S01]  /*df40*/  STL [R1+0xcec], R31 ;  /* 0x000cec1f01007387 */ /* 0x000fe20000100800 */
[----:B0-----:R-:W-:Y:S01]  /*df50*/  IMAD.X R2, R9, 0x1, R0, P5 ;  /* 0x0000000109027824 */ /* 0x001fe200028e0600 */
[----:B------:R-:W-:-:S04]  /*df60*/  IADD3 R19, P5, PT, R31, R3, RZ ;  /* 0x000000031f137210 */ /* 0x000fc80007fbe0ff */
[----:B------:R0:W-:Y:S01]  /*df70*/  STL [R1+0x3fc], R2 ;  /* 0x0003fc0201007387 */ /* 0x0001e20000100800 */
[----:B------:R-:W-:-:S03]  /*df80*/  SHF.R.S32.HI R9, RZ, 0x1f, R32 ;  /* 0x0000001fff097819 */ /* 0x000fc60000011420 */
[----:B------:R-:W-:Y:S01]  /*df90*/  STL [R1+0x408], R20 ;  /* 0x0004081401007387 */ /* 0x000fe20000100800 */
[----:B0-----:R-:W-:-:S03]  /*dfa0*/  IMAD.X R2, R8, 0x1, R4, P3 ;  /* 0x0000000108027824 */ /* 0x001fc600018e0604 */
[----:B------:R-:W-:Y:S01]  /*dfb0*/  STL [R1+0xcf0], R20 ;  /* 0x000cf01401007387 */ /* 0x000fe20000100800 */
[----:B------:R-:W-:-:S03]  /*dfc0*/  IADD3 R50, P3, PT, R32, R5, RZ ;  /* 0x0000000520327210 */ /* 0x000fc60007f7e0ff */
[----:B------:R-:W-:Y:S04]  /*dfd0*/  STL [R1+0x410], R19 ;  /* 0x0004101301007387 */ /* 0x000fe80000100800 */
[----:B------:R0:W-:Y:S01]  /*dfe0*/  STL [R1+0x404], R2 ;  /* 0x0004040201007387 */ /* 0x0001e20000100800 */
[----:B------:R-:W-:Y:S01]  /*dff0*/  IMAD.X R51, R9, 0x1, R4, P3 ;  /* 0x0000000109337824 */ /* 0x000fe200018e0604 */
[----:B------:R-:W-:Y:S02]  /*e000*/  IADD3 R49, P3, PT, R32, R3, RZ ;  /* 0x0000000320317210 */ /* 0x000fe40007f7e0ff */
[----:B------:R-:W-:Y:S01]  /*e010*/  STL [R1+0xcf4], R19 ;  /* 0x000cf41301007387 */ /* 0x000fe20000100800 */
[----:B0-----:R-:W-:Y:S02]  /*e020*/  IMAD.X R2, R8, 0x1, R0, P5 ;  /* 0x0000000108027824 */ /* 0x001fe400028e0600 */
[----:B------:R-:W-:-:S03]  /*e030*/  IMAD R8, R34, UR29, RZ ;  /* 0x0000001d22087c24 */ /* 0x000fc6000f8e02ff */
[----:B------:R0:W-:Y:S04]  /*e040*/  STL [R1+0x40c], R2 ;  /* 0x00040c0201007387 */ /* 0x0001e80000100800 */
[----:B------:R-:W-:Y:S01]  /*e050*/  STL [R1+0x418], R50 ;  /* 0x0004183201007387 */ /* 0x000fe20000100800 */
[----:B------:R-:W-:-:S03]  /*e060*/  SHF.R.S32.HI R10, RZ, 0x1f, R8 ;  /* 0x0000001fff0a7819 */ /* 0x000fc60000011408 */
[----:B------:R-:W-:Y:S01]  /*e070*/  STL [R1+0xcc4], R50 ;  /* 0x000cc43201007387 */ /* 0x000fe20000100800 */
[----:B0-----:R-:W-:Y:S01]  /*e080*/  IMAD.X R2, R9, 0x1, R0, P3 ;  /* 0x0000000109027824 */ /* 0x001fe200018e0600 */
[----:B------:R-:W-:Y:S02]  /*e090*/  IADD3 R18, P3, PT, R8, R5, RZ ;  /* 0x0000000508127210 */ /* 0x000fe40007f7e0ff */
[----:B------:R-:W-:Y:S04]  /*e0a0*/  STL [R1+0xcf8], R32 ;  /* 0x000cf82001007387 */ /* 0x000fe80000100800 */
[----:B------:R-:W-:Y:S04]  /*e0b0*/  STL [R1+0x414], R51 ;  /* 0x0004143301007387 */ /* 0x000fe80000100800 */
[----:B------:R-:W-:Y:S04]  /*e0c0*/  STL [R1+0xcc8], R51 ;  /* 0x000cc83301007387 */ /* 0x000fe80000100800 */
[----:B------:R-:W-:Y:S04]  /*e0d0*/  STL [R1+0x420], R49 ;  /* 0x0004203101007387 */ /* 0x000fe80000100800 */
[----:B------:R-:W-:Y:S01]  /*e0e0*/  STL [R1+0xccc], R49 ;  /* 0x000ccc3101007387 */ /* 0x000fe20000100800 */
[----:B------:R-:W-:-:S03]  /*e0f0*/  IMAD R9, R22, UR30, RZ ;  /* 0x0000001e16097c24 */ /* 0x000fc6000f8e02ff */
[----:B------:R0:W-:Y:S04]  /*e100*/  STL [R1+0x41c], R2 ;  /* 0x00041c0201007387 */ /* 0x0001e80000100800 */
[----:B------:R-:W-:Y:S01]  /*e110*/  STL [R1+0x474], R18 ;  /* 0x0004741201007387 */ /* 0x000fe20000100800 */
[----:B0-----:R-:W-:Y:S01]  /*e120*/  IMAD.X R2, R10, 0x1, R4, P3 ;  /* 0x000000010a027824 */ /* 0x001fe200018e0604 */
[----:B------:R-:W-:-:S04]  /*e130*/  IADD3 R17, P3, PT, R8, R3, RZ ;  /* 0x0000000308117210 */ /* 0x000fc80007f7e0ff */
[----:B------:R0:W-:Y:S01]  /*e140*/  STL [R1+0x470], R2 ;  /* 0x0004700201007387 */ /* 0x0001e20000100800 */
[----:B------:R-:W-:-:S03]  /*e150*/  SEL R8, R52, R24, !P1 ;  /* 0x0000001834087207 */ /* 0x000fc60004800000 */
[----:B------:R-:W-:Y:S01]  /*e160*/  STL [R1+0xcfc], R24 ;  /* 0x000cfc1801007387 */ /* 0x000fe20000100800 */
[----:B0-----:R-:W-:Y:S01]  /*e170*/  IMAD.X R2, R10, 0x1, R0, P3 ;  /* 0x000000010a027824 */ /* 0x001fe200018e0600 */
[----:B------:R-:W-:Y:S02]  /*e180*/  SHF.R.S32.HI R10, RZ, 0x1f, R9 ;  /* 0x0000001fff0a7819 */ /* 0x000fe40000011409 */
[----:B------:R-:W-:Y:S01]  /*e190*/  IADD3 R15, P3, PT, R9, R5, RZ ;  /* 0x00000005090f7210 */ /* 0x000fe20007f7e0ff */
[----:B------:R-:W-:Y:S01]  /*e1a0*/  STL [R1+0x47c], R17 ;  /* 0x00047c1101007387 */ /* 0x000fe20000100800 */
[----:B---3--:R-:W-:Y:S01]  /*e1b0*/  IMAD R8, R8, UR4, RZ ;  /* 0x0000000408087c24 */ /* 0x008fe2000f8e02ff */
[----:B------:R-:W0:Y:S02]  /*e1c0*/  LDCU UR4, c[0x0][0x3b0] ;  /* 0x00007600ff0477ac */ /* 0x000e240008000800 */
[----:B------:R3:W-:Y:S01]  /*e1d0*/  STL [R1+0x478], R2 ;  /* 0x0004780201007387 */ /* 0x0007e20000100800 */
[----:B------:R-:W-:-:S03]  /*e1e0*/  IMAD.X R16, R10, 0x1, R4, P3 ;  /* 0x000000010a107824 */ /* 0x000fc600018e0604 */
[----:B------:R-:W-:Y:S01]  /*e1f0*/  STL [R1+0x484], R15 ;  /* 0x0004840f01007387 */ /* 0x000fe20000100800 */
[----:B---3--:R-:W-:-:S03]  /*e200*/  IADD3 R2, P3, PT, R9, R3, RZ ;  /* 0x0000000309027210 */ /* 0x008fc60007f7e0ff */
[----:B------:R-:W-:Y:S04]  /*e210*/  STL [R1+0xd00], R15 ;  /* 0x000d000f01007387 */ /* 0x000fe80000100800 */
[----:B------:R3:W-:Y:S01]  /*e220*/  STL [R1+0x48c], R2 ;  /* 0x00048c0201007387 */ /* 0x0007e20000100800 */
[----:B------:R-:W-:-:S03]  /*e230*/  SEL R9, R52, R23, !P1 ;  /* 0x0000001734097207 */ /* 0x000fc60004800000 */
[----:B------:R-:W-:Y:S01]  /*e240*/  STL [R1+0x480], R16 ;  /* 0x0004801001007387 */ /* 0x000fe20000100800 */
[----:B---3--:R-:W-:Y:S01]  /*e250*/  IMAD.X R2, R10, 0x1, R0, P3 ;  /* 0x000000010a027824 */ /* 0x008fe200018e0600 */
[----:B------:R-:W-:Y:S02]  /*e260*/  SHF.R.S32.HI R10, RZ, 0x1f, R8 ;  /* 0x0000001fff0a7819 */ /* 0x000fe40000011408 */
[----:B------:R-:W-:Y:S01]  /*e270*/  IADD3 R48, P3, PT, R8, R5, RZ ;  /* 0x0000000508307210 */ /* 0x000fe20007f7e0ff */
[----:B------:R-:W-:Y:S04]  /*e280*/  STL [R1+0xd04], R16 ;  /* 0x000d041001007387 */ /* 0x000fe80000100800 */
[----:B------:R-:W-:Y:S01]  /*e290*/  STL [R1+0xd0c], R23 ;  /* 0x000d0c1701007387 */ /* 0x000fe20000100800 */
[----:B------:R-:W-:-:S03]  /*e2a0*/  IMAD.X R11, R10, 0x1, R4, P3 ;  /* 0x000000010a0b7824 */ /* 0x000fc600018e0604 */
[----:B------:R3:W-:Y:S01]  /*e2b0*/  STL [R1+0x488], R2 ;  /* 0x0004880201007387 */ /* 0x0007e20000100800 */
[----:B-1----:R-:W-:Y:S01]  /*e2c0*/  IMAD R9, R9, UR5, RZ ;  /* 0x0000000509097c24 */ /* 0x002fe2000f8e02ff */
[----:B------:R-:W1:Y:S02]  /*e2d0*/  LDCU UR5, c[0x0][0x3b0] ;  /* 0x00007600ff0577ac */ /* 0x000e640008000800 */
[----:B------:R-:W-:Y:S01]  /*e2e0*/  STL [R1+0x494], R48 ;  /* 0x0004943001007387 */ /* 0x000fe20000100800 */
[----:B---3--:R-:W-:-:S03]  /*e2f0*/  IADD3 R2, P3, PT, R8, R3, RZ ;  /* 0x0000000308027210 */ /* 0x008fc60007f7e0ff */
[----:B------:R-:W-:Y:S04]  /*e300*/  STL [R1+0x490], R11 ;  /* 0x0004900b01007387 */ /* 0x000fe80000100800 */
[----:B------:R-:W-:Y:S04]  /*e310*/  STL [R1+0xcd0], R48 ;  /* 0x000cd03001007387 */ /* 0x000fe80000100800 */
[----:B------:R3:W-:Y:S01]  /*e320*/  STL [R1+0x49c], R2 ;  /* 0x00049c0201007387 */ /* 0x0007e20000100800 */
[----:B------:R-:W-:Y:S01]  /*e330*/  SEL R8, R52, R25, !P1 ;  /* 0x0000001934087207 */ /* 0x000fe20004800000 */
[----:B---3--:R-:W-:Y:S01]  /*e340*/  IMAD.X R2, R10, 0x1, R0, P3 ;  /* 0x000000010a027824 */ /* 0x008fe200018e0600 */
[----:B------:R-:W-:-:S02]  /*e350*/  SHF.R.S32.HI R10, RZ, 0x1f, R9 ;  /* 0x0000001fff0a7819 */ /* 0x000fc40000011409 */
[C---:B------:R-:W-:Y:S01]  /*e360*/  IADD3 R14, P3, PT, R9.reuse, R5, RZ ;  /* 0x00000005090e7210 */ /* 0x040fe20007f7e0ff */
[----:B0-----:R-:W-:Y:S01]  /*e370*/  IMAD R8, R8, UR4, RZ ;  /* 0x0000000408087c24 */ /* 0x001fe2000f8e02ff */
[----:B------:R0:W-:Y:S01]  /*e380*/  STL [R1+0x498], R2 ;  /* 0x0004980201007387 */ /* 0x0001e20000100800 */
[----:B------:R-:W3:Y:S02]  /*e390*/  LDCU UR4, c[0x0][0x3b0] ;  /* 0x00007600ff0477ac */ /* 0x000ee40008000800 */
[C---:B------:R-:W-:Y:S01]  /*e3a0*/  IMAD.X R23, R10.reuse, 0x1, R4, P3 ;  /* 0x000000010a177824 */ /* 0x040fe200018e0604 */
[----:B------:R-:W-:Y:S01]  /*e3b0*/  IADD3 R15, P3, PT, R9, R3, RZ ;  /* 0x00000003090f7210 */ /* 0x000fe20007f7e0ff */
[----:B------:R-:W-:Y:S04]  /*e3c0*/  STL [R1+0x4e4], R14 ;  /* 0x0004e40e01007387 */ /* 0x000fe80000100800 */
[----:B------:R-:W-:Y:S01]  /*e3d0*/  IMAD.X R16, R10, 0x1, R0, P3 ;  /* 0x000000010a107824 */ /* 0x000fe200018e0600 */
[----:B0-----:R-:W-:Y:S01]  /*e3e0*/  IADD3 R2, P3, PT, R8, R5, RZ ;  /* 0x0000000508027210 */ /* 0x001fe20007f7e0ff */
[----:B------:R-:W-:Y:S01]  /*e3f0*/  STL [R1+0x4e0], R23 ;  /* 0x0004e01701007387 */ /* 0x000fe20000100800 */
[----:B------:R-:W-:-:S03]  /*e400*/  SHF.R.S32.HI R10, RZ, 0x1f, R8 ;  /* 0x0000001fff0a7819 */ /* 0x000fc60000011408 */
[----:B------:R-:W-:Y:S04]  /*e410*/  STL [R1+0x4ec], R15 ;  /* 0x0004ec0f01007387 */ /* 0x000fe80000100800 */
[----:B------:R-:W-:Y:S01]  /*e420*/  STL [R1+0x4e8], R16 ;  /* 0x0004e81001007387 */ /* 0x000fe20000100800 */
[----:B------:R-:W-:-:S03]  /*e430*/  SEL R9, R52, R26, !P1 ;  /* 0x0000001a34097207 */ /* 0x000fc60004800000 */
[----:B------:R0:W-:Y:S02]  /*e440*/  STL [R1+0x4f4], R2 ;  /* 0x0004f40201007387 */ /* 0x0001e40000100800 */
[----:B-1----:R-:W-:Y:S01]  /*e450*/  IMAD R9, R9, UR5, RZ ;  /* 0x0000000509097c24 */ /* 0x002fe2000f8e02ff */
[----:B------:R-:W1:Y:S01]  /*e460*/  LDCU UR5, c[0x0][0x3b0] ;  /* 0x00007600ff0577ac */ /* 0x000e620008000800 */
[----:B0-----:R-:W-:Y:S01]  /*e470*/  IMAD.X R2, R10, 0x1, R4, P3 ;  /* 0x000000010a027824 */ /* 0x001fe200018e0604 */
[----:B------:R-:W-:-:S04]  /*e480*/  IADD3 R47, P3, PT, R8, R3, RZ ;  /* 0x00000003082f7210 */ /* 0x000fc80007f7e0ff */
[----:B------:R0:W-:Y:S04]  /*e490*/  STL [R1+0x4f0], R2 ;  /* 0x0004f00201007387 */ /* 0x0001e80000100800 */
[----:B------:R-:W-:Y:S01]  /*e4a0*/  STL [R1+0x4fc], R47 ;  /* 0x0004fc2f01007387 */ /* 0x000fe20000100800 */
[----:B0-----:R-:W-:Y:S01]  /*e4b0*/  IMAD.X R2, R10, 0x1, R0, P3 ;  /* 0x000000010a027824 */ /* 0x001fe200018e0600 */
[----:B------:R-:W-:-:S04]  /*e4c0*/  SHF.R.S32.HI R10, RZ, 0x1f, R9 ;  /* 0x0000001fff0a7819 */ /* 0x000fc80000011409 */
[----:B------:R0:W-:Y:S01]  /*e4d0*/  STL [R1+0x4f8], R2 ;  /* 0x0004f80201007387 */ /* 0x0001e20000100800 */
[----:B------:R-:W-:Y:S02]  /*e4e0*/  SEL R8, R52, R27, !P1 ;  /* 0x0000001b34087207 */ /* 0x000fe40004800000 */
[----:B0-----:R-:W-:-:S03]  /*e4f0*/  IADD3 R2, P3, PT, R9, R5, RZ ;  /* 0x0000000509027210 */ /* 0x001fc60007f7e0ff */
[----:B---3--:R-:W-:Y:S01]  /*e500*/  IMAD R8, R8, UR4, RZ ;  /* 0x0000000408087c24 */ /* 0x008fe2000f8e02ff */
[----:B------:R-:W0:Y:S01]  /*e510*/  LDCU UR4, c[0x0][0x3b0] ;  /* 0x00007600ff0477ac */ /* 0x000e220008000800 */
[----:B------:R-:W-:Y:S01]  /*e520*/  IMAD.X R11, R10, 0x1, R4, P3 ;  /* 0x000000010a0b7824 */ /* 0x000fe200018e0604 */
[----:B------:R3:W-:Y:S04]  /*e530*/  STL [R1+0x504], R2 ;  /* 0x0005040201007387 */ /* 0x0007e80000100800 */
[----:B------:R-:W-:Y:S01]  /*e540*/  STL [R1+0x500], R11 ;  /* 0x0005000b01007387 */ /* 0x000fe20000100800 */
[----:B---3--:R-:W-:-:S05]  /*e550*/  IADD3 R2, P3, PT, R9, R3, RZ ;  /* 0x0000000309027210 */ /* 0x008fca0007f7e0ff */
[----:B------:R3:W-:Y:S01]  /*e560*/  STL [R1+0x50c], R2 ;  /* 0x00050c0201007387 */ /* 0x0007e20000100800 */
[----:B------:R-:W-:Y:S01]  /*e570*/  SEL R9, R52, R28, !P1 ;  /* 0x0000001c34097207 */ /* 0x000fe20004800000 */
[----:B---3--:R-:W-:Y:S01]  /*e580*/  IMAD.X R2, R10, 0x1, R0, P3 ;  /* 0x000000010a027824 */ /* 0x008fe200018e0600 */
[----:B------:R-:W-:Y:S02]  /*e590*/  SHF.R.S32.HI R10, RZ, 0x1f, R8 ;  /* 0x0000001fff0a7819 */ /* 0x000fe40000011408 */
[----:B------:R-:W-:Y:S01]  /*e5a0*/  IADD3 R32, P3, PT, R8, R5, RZ ;  /* 0x0000000508207210 */ /* 0x000fe20007f7e0ff */
[----:B-1----:R-:W-:Y:S01]  /*e5b0*/  IMAD R9, R9, UR5, RZ ;  /* 0x0000000509097c24 */ /* 0x002fe2000f8e02ff */
[----:B------:R1:W-:Y:S01]  /*e5c0*/  STL [R1+0x508], R2 ;  /* 0x0005080201007387 */ /* 0x0003e20000100800 */
[----:B------:R-:W3:Y:S02]  /*e5d0*/  LDCU UR5, c[0x0][0x3b0] ;  /* 0x00007600ff0577ac */ /* 0x000ee40008000800 */
[----:B------:R-:W-:Y:S01]  /*e5e0*/  IMAD.X R24, R10, 0x1, R4, P3 ;  /* 0x000000010a187824 */ /* 0x000fe200018e0604 */
[----:B------:R-:W-:-:S02]  /*e5f0*/  IADD3 R20, P3, PT, R8, R3, RZ ;  /* 0x0000000308147210 */ /* 0x000fc40007f7e0ff */
[----:B------:R-:W-:-:S03]  /*e600*/  SEL R8, R52, R29, !P1 ;  /* 0x0000001d34087207 */ /* 0x000fc60004800000 */
[----:B------:R-:W-:Y:S01]  /*e610*/  IMAD.X R19, R10, 0x1, R0, P3 ;  /* 0x000000010a137824 */ /* 0x000fe200018e0600 */
[----:B------:R-:W-:Y:S02]  /*e620*/  SHF.R.S32.HI R10, RZ, 0x1f, R9 ;  /* 0x0000001fff0a7819 */ /* 0x000fe40000011409 */
[C---:B------:R-:W-:Y:S01]  /*e630*/  IADD3 R48, P3, PT, R9.reuse, R5, RZ ;  /* 0x0000000509307210 */ /* 0x040fe20007f7e0ff */
[----:B------:R-:W-:Y:S01]  /*e640*/  STL [R1+0x554], R32 ;  /* 0x0005542001007387 */ /* 0x000fe20000100800 */
[----:B0-----:R-:W-:Y:S01]  /*e650*/  IMAD R8, R8, UR4, RZ ;  /* 0x0000000408087c24 */ /* 0x001fe2000f8e02ff */
[----:B------:R-:W0:Y:S02]  /*e660*/  LDCU UR4, c[0x0][0x3b0] ;  /* 0x00007600ff0477ac */ /* 0x000e240008000800 */
[C---:B-1----:R-:W-:Y:S01]  /*e670*/  IMAD.X R2, R10.reuse, 0x1, R4, P3 ;  /* 0x000000010a027824 */ /* 0x042fe200018e0604 */
[----:B------:R-:W-:Y:S01]  /*e680*/  IADD3 R51, P3, PT, R9, R3, RZ ;  /* 0x0000000309337210 */ /* 0x000fe20007f7e0ff */
[----:B------:R-:W-:Y:S04]  /*e690*/  STL [R1+0x550], R24 ;  /* 0x0005501801007387 */ /* 0x000fe80000100800 */
[----:B------:R-:W-:Y:S01]  /*e6a0*/  STL [R1+0x55c], R20 ;  /* 0x00055c1401007387 */ /* 0x000fe20000100800 */
[----:B------:R-:W-:-:S03]  /*e6b0*/  IMAD.X R49, R10, 0x1, R0, P3 ;  /* 0x000000010a317824 */ /* 0x000fc600018e0600 */
[----:B------:R-:W-:Y:S01]  /*e6c0*/  STL [R1+0x558], R19 ;  /* 0x0005581301007387 */ /* 0x000fe20000100800 */
[----:B------:R-:W-:-:S03]  /*e6d0*/  SHF.R.S32.HI R10, RZ, 0x1f, R8 ;  /* 0x0000001fff0a7819 */ /* 0x000fc60000011408 */
[----:B------:R-:W-:Y:S04]  /*e6e0*/  STL [R1+0x564], R48 ;  /* 0x0005643001007387 */ /* 0x000fe80000100800 */
[----:B------:R1:W-:Y:S04]  /*e6f0*/  STL [R1+0x560], R2 ;  /* 0x0005600201007387 */ /* 0x0003e80000100800 */
[----:B------:R-:W-:Y:S01]  /*e700*/  STL [R1+0x56c], R51 ;  /* 0x00056c3301007387 */ /* 0x000fe20000100800 */
[----:B-1----:R-:W-:-:S03]  /*e710*/  IADD3 R2, P3, PT, R8, R5, RZ ;  /* 0x0000000508027210 */ /* 0x002fc60007f7e0ff */
[----:B------:R-:W-:Y:S04]  /*e720*/  STL [R1+0x568], R49 ;  /* 0x0005683101007387 */ /* 0x000fe80000100800 */
[----:B------:R1:W-:Y:S02]  /*e730*/  STL [R1+0x574], R2 ;  /* 0x0005740201007387 */ /* 0x0003e40000100800 */
[----:B-1----:R-:W-:-:S05]  /*e740*/  IMAD.X R2, R10, 0x1, R4, P3 ;  /* 0x000000010a027824 */ /* 0x002fca00018e0604 */
[----:B------:R1:W-:Y:S04]  /*e750*/  STL [R1+0x570], R2 ;  /* 0x0005700201007387 */ /* 0x0003e80000100800 */
[----:B------:R-:W4:Y:S01]  /*e760*/  LDL R11, [R1+0x40] ;  /* 0x00004000010b7983 */ /* 0x000f220000100800 */
[----:B------:R-:W-:Y:S02]  /*e770*/  SEL R9, R52, R36, !P1 ;  /* 0x0000002434097207 */ /* 0x000fe40004800000 */
[----:B------:R-:W-:Y:S01]  /*e780*/  IADD3 R38, P3, PT, R8, R3, RZ ;  /* 0x0000000308267210 */ /* 0x000fe20007f7e0ff */
[----:B------:R-:W-:Y:S02]  /*e790*/  @!P6 IMAD.MOV R13, RZ, RZ, -R13 ;  /* 0x000000ffff0de224 */ /* 0x000fe400078e0a0d */
[----:B---3--:R-:W-:Y:S01]  /*e7a0*/  IMAD R9, R9, UR5, RZ ;  /* 0x0000000509097c24 */ /* 0x008fe2000f8e02ff */
[----:B------:R-:W3:Y:S01]  /*e7b0*/  LDCU UR5, c[0x0][0x3b0] ;  /* 0x00007600ff0577ac */ /* 0x000ee20008000800 */
[----:B-1----:R-:W-:Y:S01]  /*e7c0*/  IMAD.X R2, R10, 0x1, R0, P3 ;  /* 0x000000010a027824 */ /* 0x002fe200018e0600 */
[----:B------:R-:W-:-:S02]  /*e7d0*/  SEL R8, R52, R13, !P1 ;  /* 0x0000000d34087207 */ /* 0x000fc40004800000 */
[----:B------:R-:W-:Y:S02]  /*e7e0*/  SHF.R.S32.HI R10, RZ, 0x1f, R9 ;  /* 0x0000001fff0a7819 */ /* 0x000fe40000011409 */
[C---:B------:R-:W-:Y:S01]  /*e7f0*/  IADD3 R40, P3, PT, R9.reuse, R5, RZ ;  /* 0x0000000509287210 */ /* 0x040fe20007f7e0ff */
[----:B0-----:R-:W-:Y:S01]  /*e800*/  IMAD R8, R8, UR4, RZ ;  /* 0x0000000408087c24 */ /* 0x001fe2000f8e02ff */
[----:B------:R-:W0:Y:S03]  /*e810*/  LDCU UR4, c[0x0][0x3b0] ;  /* 0x00007600ff0477ac */ /* 0x000e260008000800 */
[----:B------:R-:W-:Y:S01]  /*e820*/  IMAD.X R41, R10, 0x1, R4, P3 ;  /* 0x000000010a297824 */ /* 0x000fe200018e0604 */
[----:B------:R-:W-:Y:S02]  /*e830*/  IADD3 R35, P3, PT, R9, R3, RZ ;  /* 0x0000000309237210 */ /* 0x000fe40007f7e0ff */
[----:B------:R-:W-:-:S03]  /*e840*/  SEL R9, R52, R12, !P1 ;  /* 0x0000000c34097207 */ /* 0x000fc60004800000 */
[----:B------:R-:W-:Y:S01]  /*e850*/  IMAD.X R31, R10, 0x1, R0, P3 ;  /* 0x000000010a1f7824 */ /* 0x000fe200018e0600 */
[----:B------:R-:W-:Y:S02]  /*e860*/  SHF.R.S32.HI R10, RZ, 0x1f, R8 ;  /* 0x0000001fff0a7819 */ /* 0x000fe40000011408 */
[----:B------:R-:W-:Y:S02]  /*e870*/  IADD3 R42, P3, PT, R8, R5, RZ ;  /* 0x00000005082a7210 */ /* 0x000fe40007f7e0ff */
[----:B--2---:R-:W-:Y:S01]  /*e880*/  ISETP.GE.AND P6, PT, R46, RZ, PT ;  /* 0x000000ff2e00720c */ /* 0x004fe20003fc6270 */
[----:B---3--:R-:W-:Y:S02]  /*e890*/  IMAD R9, R9, UR5, RZ ;  /* 0x0000000509097c24 */ /* 0x008fe4000f8e02ff */
[----:B------:R-:W-:Y:S01]  /*e8a0*/  IMAD.X R43, R10, 0x1, R4, P3 ;  /* 0x000000010a2b7824 */ /* 0x000fe200018e0604 */
[----:B------:R-:W-:Y:S01]  /*e8b0*/  IADD3 R46, P3, PT, R8, R3, RZ ;  /* 0x00000003082e7210 */ /* 0x000fe20007f7e0ff */
[----:B------:R-:W-:Y:S01]  /*e8c0*/  STL [R1+0x57c], R38 ;  /* 0x00057c2601007387 */ /* 0x000fe20000100800 */
[----:B------:R-:W-:-:S03]  /*e8d0*/  SHF.R.S32.HI R8, RZ, 0x1f, R9 ;  /* 0x0000001fff087819 */ /* 0x000fc60000011409 */
[----:B------:R-:W-:Y:S01]  /*e8e0*/  IMAD.X R50, R10, 0x1, R0, P3 ;  /* 0x000000010a327824 */ /* 0x000fe200018e0600 */
[----:B------:R1:W-:Y:S01]  /*e8f0*/  STL [R1+0x578], R2 ;  /* 0x0005780201007387 */ /* 0x0003e20000100800 */
[----:B------:R-:W-:-:S03]  /*e900*/  IADD3 R53, P3, PT, R9, R5, RZ ;  /* 0x0000000509357210 */ /* 0x000fc60007f7e0ff */
[----:B------:R-:W-:Y:S01]  /*e910*/  STL [R1+0x5bc], R40 ;  /* 0x0005bc2801007387 */ /* 0x000fe20000100800 */
[----:B------:R-:W-:-:S03]  /*e920*/  SEL R37, R52, R37, !P1 ;  /* 0x0000002534257207 */ /* 0x000fc60004800000 */
[----:B------:R-:W-:Y:S01]  /*e930*/  STL [R1+0x5b8], R41 ;  /* 0x0005b82901007387 */ /* 0x000fe20000100800 */
[----:B-1----:R-:W-:-:S03]  /*e940*/  IMAD.X R2, R8, 0x1, R4, P3 ;  /* 0x0000000108027824 */ /* 0x002fc600018e0604 */
[----:B------:R-:W-:Y:S01]  /*e950*/  STL [R1+0x5c4], R35 ;  /* 0x0005c42301007387 */ /* 0x000fe20000100800 */
[----:B------:R-:W-:-:S03]  /*e960*/  IADD3 R45, P3, PT, R9, R3, RZ ;  /* 0x00000003092d7210 */ /* 0x000fc60007f7e0ff */
[----:B------:R-:W-:Y:S04]  /*e970*/  STL [R1+0x5c0], R31 ;  /* 0x0005c01f01007387 */ /* 0x000fe80000100800 */
[----:B------:R-:W-:Y:S01]  /*e980*/  STL [R1+0x5cc], R42 ;  /* 0x0005cc2a01007387 */ /* 0x000fe20000100800 */
[----:B0-----:R-:W-:-:S03]  /*e990*/  IMAD R33, R37, UR4, RZ ;  /* 0x0000000425217c24 */ /* 0x001fc6000f8e02ff */
[----:B------:R-:W-:Y:S04]  /*e9a0*/  STL [R1+0x5c8], R43 ;  /* 0x0005c82b01007387 */ /* 0x000fe80000100800 */
[----:B------:R-:W-:Y:S01]  /*e9b0*/  STL [R1+0xbf0], R52 ;  /* 0x000bf03401007387 */ /* 0x000fe20000100800 */
[----:B------:R-:W-:-:S03]  /*e9c0*/  IMAD.X R44, R8, 0x1, R0, P3 ;  /* 0x00000001082c7824 */ /* 0x000fc600018e0600 */
[----:B------:R-:W-:Y:S04]  /*e9d0*/  STL [R1+0x5d4], R46 ;  /* 0x0005d42e01007387 */ /* 0x000fe80000100800 */
[----:B------:R-:W-:Y:S04]  /*e9e0*/  STL [R1+0x5d0], R50 ;  /* 0x0005d03201007387 */ /* 0x000fe80000100800 */
[----:B------:R-:W-:Y:S01]  /*e9f0*/  STL [R1+0xbe0], R3 ;  /* 0x000be00301007387 */ /* 0x000fe20000100800 */
[----:B------:R-:W-:-:S03]  /*ea00*/  IADD3 R10, P3, PT, R33, R5, RZ ;  /* 0x00000005210a7210 */ /* 0x000fc60007f7e0ff */
[----:B------:R-:W-:Y:S01]  /*ea10*/  STL [R1+0x5dc], R53 ;  /* 0x0005dc3501007387 */ /* 0x000fe20000100800 */
[----:B------:R-:W-:-:S03]  /*ea20*/  SHF.R.S32.HI R9, RZ, 0x1f, R33 ;  /* 0x0000001fff097819 */ /* 0x000fc60000011421 */
[----:B------:R-:W-:Y:S04]  /*ea30*/  STL [R1+0x5d8], R2 ;  /* 0x0005d80201007387 */ /* 0x000fe80000100800 */
[----:B------:R-:W-:Y:S04]  /*ea40*/  STL [R1+0x5e4], R45 ;  /* 0x0005e42d01007387 */ /* 0x000fe80000100800 */
[----:B------:R-:W-:Y:S04]  /*ea50*/  STL [R1+0xbe4], R0 ;  /* 0x000be40001007387 */ /* 0x000fe80000100800 */
[----:B------:R0:W-:Y:S04]  /*ea60*/  STL [R1+0x118], R33 ;  /* 0x0001182101007387 */ /* 0x0001e80000100800 */
[----:B------:R-:W-:Y:S04]  /*ea70*/  STL [R1+0x5e0], R44 ;  /* 0x0005e02c01007387 */ /* 0x000fe80000100800 */
[----:B0-----:R-:W2:Y:S04]  /*ea80*/  LDL.LU R33, [R1+0x4b8] ;  /* 0x0004b80001217983 */ /* 0x001ea80000300800 */
[----:B------:R-:W-:Y:S04]  /*ea90*/  STL [R1+0xbe8], R5 ;  /* 0x000be80501007387 */ /* 0x000fe80000100800 */
[----:B------:R-:W-:Y:S04]  /*eaa0*/  STL [R1+0x428], R10 ;  /* 0x0004280a01007387 */ /* 0x000fe80000100800 */
[----:B------:R0:W-:Y:S04]  /*eab0*/  STL [R1+0x120], R9 ;  /* 0x0001200901007387 */ /* 0x0001e80000100800 */
[----:B------:R-:W-:Y:S01]  /*eac0*/  STL [R1+0xbec], R4 ;  /* 0x000bec0401007387 */ /* 0x000fe20000100800 */
[----:B0-----:R-:W-:-:S05]  /*ead0*/  IMAD.X R9, R9, 0x1, R4, P3 ;  /* 0x0000000109097824 */ /* 0x001fca00018e0604 */
[----:B------:R0:W-:Y:S01]  /*eae0*/  STL [R1+0x424], R9 ;  /* 0x0004240901007387 */ /* 0x0001e20000100800 */
[----:B----4-:R-:W-:-:S05]  /*eaf0*/  VIADD R8, R11, 0x2e ;  /* 0x0000002e0b087836 */ /* 0x010fca0000000000 */
[----:B------:R-:W-:Y:S02]  /*eb00*/  IABS R10, R8 ;  /* 0x00000008000a7213 */ /* 0x000fe40000000000 */
[----:B------:R-:W-:Y:S01]  /*eb10*/  ISETP.GE.AND P3, PT, R8, RZ, PT ;  /* 0x000000ff0800720c */ /* 0x000fe20003f66270 */
[----:B------:R-:W-:Y:S02]  /*eb20*/  VIADD R8, R11, 0x2f ;  /* 0x0000002f0b087836 */ /* 0x000fe40000000000 */
[----:B------:R-:W-:-:S03]  /*eb30*/  IMAD.HI.U32 R11, R7, R10, RZ ;  /* 0x0000000a070b7227 */ /* 0x000fc600078e00ff */
[----:B------:R-:W-:Y:S02]  /*eb40*/  ISETP.GE.AND P5, PT, R8, RZ, PT ;  /* 0x000000ff0800720c */ /* 0x000fe40003fa6270 */
[----:B0-----:R-:W-:Y:S01]  /*eb50*/  IABS R9, R8 ;  /* 0x0000000800097213 */ /* 0x001fe20000000000 */
[----:B------:R-:W-:Y:S02]  /*eb60*/  IMAD.MOV R8, RZ, RZ, -R11 ;  /* 0x000000ffff087224 */ /* 0x000fe400078e0a0b */
[----:B------:R-:W3:Y:S02]  /*eb70*/  LDL R11, [R1+0x238] ;  /* 0x00023800010b7983 */ /* 0x000ee40000100800 */
[----:B------:R-:W-:Y:S02]  /*eb80*/  IMAD R8, R6, R8, R10 ;  /* 0x0000000806087224 */ /* 0x000fe400078e020a */
[----:B------:R-:W-:-:S04]  /*eb90*/  IMAD.HI.U32 R10, R7, R9, RZ ;  /* 0x00000009070a7227 */ /* 0x000fc800078e00ff */
[----:B------:R-:W-:Y:S01]  /*eba0*/  IMAD.MOV R10, RZ, RZ, -R10 ;  /* 0x000000ffff0a7224 */ /* 0x000fe200078e0a0a */
[----:B------:R0:W-:Y:S03]  /*ebb0*/  STL [R1+0xc04], R8 ;  /* 0x000c040801007387 */ /* 0x0001e60000100800 */
[----:B------:R-:W-:Y:S01]  /*ebc0*/  IMAD R9, R6, R10, R9 ;  /* 0x0000000a06097224 */ /* 0x000fe200078e0209 */
[----:B0-----:R-:W4:Y:S04]  /*ebd0*/  LDL R8, [R1+0x300] ;  /* 0x0003000001087983 */ /* 0x001f280000100800 */
[----:B------:R-:W-:Y:S04]  /*ebe0*/  STL [R1+0xbf4], R7 ;  /* 0x000bf40701007387 */ /* 0x000fe80000100800 */
[----:B------:R-:W3:Y:S01]  /*ebf0*/  LDL R10, [R1+0x234] ;  /* 0x00023400010a7983 */ /* 0x000ee20000100800 */
[----:B------:R-:W-:-:S03]  /*ec00*/  PRMT R39, RZ, 0x7610, R39 ;  /* 0x00007610ff277816 */ /* 0x000fc60000000027 */
[----:B------:R0:W-:Y:S04]  /*ec10*/  STL [R1+0xc08], R6 ;  /* 0x000c080601007387 */ /* 0x0001e80000100800 */
[----:B------:R-:W-:Y:S01]  /*ec20*/  STL [R1+0xbf8], R9 ;  /* 0x000bf80901007387 */ /* 0x000fe20000100800 */
[----:B---3--:R-:W-:-:S04]  /*ec30*/  @P0 LOP3.LUT R11, R11, R10, RZ, 0x3c, !PT ;  /* 0x0000000a0b0b0212 */ /* 0x008fc800078e3cff */
[----:B------:R-:W-:-:S04]  /*ec40*/  @P0 LOP3.LUT R10, R11, R10, RZ, 0x3c, !PT ;  /* 0x0000000a0b0a0212 */ /* 0x000fc800078e3cff */
[----:B------:R-:W-:-:S05]  /*ec50*/  @P0 LOP3.LUT R11, R11, R10, RZ, 0x3c, !PT ;  /* 0x0000000a0b0b0212 */ /* 0x000fca00078e3cff */
[----:B------:R1:W3:Y:S04]  /*ec60*/  @P0 LDG.E.U8 R39, desc[UR22][R10.64] ;  /* 0x000000160a270981 */ /* 0x0002e8000c1e1100 */
[----:B------:R-:W1:Y:S04]  /*ec70*/  LDL R10, [R1+0x23c] ;  /* 0x00023c00010a7983 */ /* 0x000e680000100800 */
[----:B------:R-:W1:Y:S01]  /*ec80*/  LDL R11, [R1+0x240] ;  /* 0x00024000010b7983 */ /* 0x000e620000100800 */
[----:B------:R-:W-:Y:S01]  /*ec90*/  PRMT R37, RZ, 0x7610, R37 ;  /* 0x00007610ff257816 */ /* 0x000fe20000000025 */
[----:B0-----:R-:W0:Y:S01]  /*eca0*/  S2R R6, SR_TID.X ;  /* 0x0000000000067919 */ /* 0x001e220000002100 */
[----:B------:R-:W-:-:S04]  /*ecb0*/  @!UP2 UIADD3 UR4, UPT, UPT, -UR6, 0x100000, URZ ;  /* 0x001000000604a890 */ /* 0x000fc8000fffe1ff */
[----:B------:R-:W-:Y:S02]  /*ecc0*/  @!UP2 USHF.L.U32 UR5, UR4, 0xb, URZ ;  /* 0x0000000b0405a899 */ /* 0x000fe400080006ff */
[----:B------:R-:W-:Y:S01]  /*ecd0*/  @!UP2 USHF.L.U32 UR4, UR4, 0x1, URZ ;  /* 0x000000010404a899 */ /* 0x000fe200080006ff */
[----:B------:R-:W-:-:S11]  /*ece0*/  VOTEU.ALL UP1, P2 ;  /* 0x0000000000ff7886 */ /* 0x000fd60001020000 */
[----:B------:R2:W0:Y:S01]  /*ecf0*/  @!UP1 SYNCS.EXCH.64 URZ, [UR14+0x10008], UR4 ;  /* 0x010008040eff95b2 */ /* 0x0004220008000100 */
[----:B------:R-:W-:Y:S02]  /*ed00*/  PRMT R34, RZ, 0x7610, R34 ;  /* 0x00007610ff227816 */ /* 0x000fe40000000022 */
[----:B------:R-:W-:Y:S02]  /*ed10*/  PRMT R30, RZ, 0x7610, R30 ;  /* 0x00007610ff1e7816 */ /* 0x000fe4000000001e */
[----:B------:R-:W-:Y:S02]  /*ed20*/  PRMT R29, RZ, 0x7610, R29 ;  /* 0x00007610ff1d7816 */ /* 0x000fe4000000001d */
[----:B------:R-:W-:Y:S02]  /*ed30*/  PRMT R26, RZ, 0x7610, R26 ;  /* 0x00007610ff1a7816 */ /* 0x000fe4000000001a */
[----:B------:R-:W-:Y:S02]  /*ed40*/  PRMT R25, RZ, 0x7610, R25 ;  /* 0x00007610ff197816 */ /* 0x000fe40000000019 */
[----:B------:R-:W-:Y:S01]  /*ed50*/  PRMT R22, RZ, 0x7610, R22 ;  /* 0x00007610ff167816 */ /* 0x000fe20000000016 */
[----:B--2---:R-:W2:Y:S01]  /*ed60*/  LDCU UR4, c[0x0][0x3b0] ;  /* 0x00007600ff0477ac */ /* 0x004ea20008000800 */
[----:B------:R-:W-:-:S02]  /*ed70*/  PRMT R13, RZ, 0x7610, R13 ;  /* 0x00007610ff0d7816 */ /* 0x000fc4000000000d */
[----:B------:R-:W-:Y:S01]  /*ed80*/  PRMT R36, RZ, 0x7610, R36 ;  /* 0x00007610ff247816 */ /* 0x000fe20000000024 */
[----:B------:R-:W0:Y:S01]  /*ed90*/  LDCU UR5, c[0x0][0x3b0] ;  /* 0x00007600ff0577ac */ /* 0x000e220008000800 */
[----:B-1----:R-:W-:-:S04]  /*eda0*/  @P4 LOP3.LUT R11, R11, R10, RZ, 0x3c, !PT ;  /* 0x0000000a0b0b4212 */ /* 0x002fc800078e3cff */
[----:B------:R-:W-:-:S04]  /*edb0*/  @P4 LOP3.LUT R10, R11, R10, RZ, 0x3c, !PT ;  /* 0x0000000a0b0a4212 */ /* 0x000fc800078e3cff */
[----:B------:R-:W-:-:S05]  /*edc0*/  @P4 LOP3.LUT R11, R11, R10, RZ, 0x3c, !PT ;  /* 0x0000000a0b0b4212 */ /* 0x000fca00078e3cff */
[----:B------:R-:W2:Y:S01]  /*edd0*/  @P4 LDG.E.U8 R37, desc[UR22][R10.64] ;  /* 0x000000160a254981 */ /* 0x000ea2000c1e1100 */
[----:B0-----:R-:W-:-:S03]  /*ede0*/  LOP3.LUT R6, R6, 0x7f, RZ, 0xc0, !PT ;  /* 0x0000007f06067812 */ /* 0x001fc600078ec0ff */
[----:B---3--:R0:W-:Y:S04]  /*edf0*/  STL [R1+0xc0c], R39 ;  /* 0x000c0c2701007387 */ /* 0x0081e80000100800 */
[----:B------:R1:W-:Y:S04]  /*ee00*/  STS.U8 [R6+UR14], R33 ;  /* 0x0000002106007988 */ /* 0x0003e8000800000e */
[----:B0-----:R-:W3:Y:S04]  /*ee10*/  LDL R39, [R1+0x378] ;  /* 0x0003780001277983 */ /* 0x001ee80000100800 */
[----:B-1----:R-:W3:Y:S04]  /*ee20*/  LDL.LU R33, [R1+0xd1c] ;  /* 0x000d1c0001217983 */ /* 0x002ee80000300800 */
[----:B------:R-:W3:Y:S04]  /*ee30*/  LDL R10, [R1+0x2f4] ;  /* 0x0002f400010a7983 */ /* 0x000ee80000100800 */
[----:B------:R-:W3:Y:S04]  /*ee40*/  LDL R11, [R1+0x2f8] ;  /* 0x0002f800010b7983 */ /* 0x000ee80000100800 */
[----:B--2---:R0:W-:Y:S04]  /*ee50*/  STL [R1+0xc10], R37 ;  /* 0x000c102501007387 */ /* 0x0041e80000100800 */
[----:B0-----:R-:W2:Y:S01]  /*ee60*/  LDL.LU R37, [R1+0x448] ;  /* 0x0004480001257983 */ /* 0x001ea20000300800 */
[----:B---3--:R-:W-:-:S04]  /*ee70*/  @P0 LOP3.LUT R11, R11, R10, RZ, 0x3c, !PT ;  /* 0x0000000a0b0b0212 */ /* 0x008fc800078e3cff */
[----:B------:R-:W-:-:S04]  /*ee80*/  @P0 LOP3.LUT R10, R11, R10, RZ, 0x3c, !PT ;  /* 0x0000000a0b0a0212 */ /* 0x000fc800078e3cff */
[----:B------:R-:W-:-:S05]  /*ee90*/  @P0 LOP3.LUT R11, R11, R10, RZ, 0x3c, !PT ;  /* 0x0000000a0b0b0212 */ /* 0x000fca00078e3cff */
[----:B------:R-:W3:Y:S04]  /*eea0*/  @P0 LDG.E.U8 R34, desc[UR22][R10.64] ;  /* 0x000000160a220981 */ /* 0x000ee8000c1e1100 */
[----:B--2---:R0:W-:Y:S04]  /*eeb0*/  STS.U8 [R6+UR14+0x200], R37 ;  /* 0x0002002506007988 */ /* 0x0041e8000800000e */
[----:B0-----:R-:W2:Y:S04]  /*eec0*/  LDL R37, [R1+0x3fc] ;  /* 0x0003fc0001257983 */ /* 0x001ea80000100800 */
[----:B------:R-:W2:Y:S04]  /*eed0*/  LDL.LU R10, [R1+0x4a0] ;  /* 0x0004a000010a7983 */ /* 0x000ea80000300800 */
[----:B------:R-:W4:Y:S01]  /*eee0*/  LDL R11, [R1+0x2fc] ;  /* 0x0002fc00010b7983 */ /* 0x000f220000100800 */
[----:B------:R-:W-:-:S03]  /*eef0*/  PRMT R33, RZ, 0x7610, R33 ;  /* 0x00007610ff217816 */ /* 0x000fc60000000021 */
[----:B---3--:R0:W-:Y:S04]  /*ef00*/  STL [R1+0xc14], R34 ;  /* 0x000c142201007387 */ /* 0x0081e80000100800 */
[----:B0-----:R-:W3:Y:S04]  /*ef10*/  LDL R34, [R1+0x3f8] ;  /* 0x0003f80001227983 */ /* 0x001ee80000100800 */
[----:B--2---:R4:W-:Y:S02]  /*ef20*/  STS.U8 [R6+UR14+0x400], R10 ;  /* 0x0004000a06007988 */ /* 0x0049e4000800000e */
[----:B----4-:R-:W-:-:S02]  /*ef30*/  @P4 IMAD.MOV.U32 R10, RZ, RZ, R8 ;  /* 0x000000ffff0a4224 */ /* 0x010fc400078e0008 */
[----:B------:R-:W2:Y:S04]  /*ef40*/  LDL.LU R8, [R1+0x460] ;  /* 0x0004600001087983 */ /* 0x000ea80000300800 */
[----:B------:R-:W4:Y:S04]  /*ef50*/  @P4 LDG.E.U8 R33, desc[UR22][R10.64] ;  /* 0x000000160a214981 */ /* 0x000f28000c1e1100 */
[----:B------:R-:W2:Y:S04]  /*ef60*/  LDL.LU R10, [R1+0x458] ;  /* 0x00045800010a7983 */ /* 0x000ea80000300800 */
[----:B------:R-:W3:Y:S04]  /*ef70*/  LDL R11, [R1+0x374] ;  /* 0x00037400010b7983 */ /* 0x000ee80000100800 */
[----:B----4-:R0:W-:Y:S04]  /*ef80*/  STL [R1+0xc18], R33 ;  /* 0x000c182101007387 */ /* 0x0101e80000100800 */
[----:B--2---:R1:W-:Y:S04]  /*ef90*/  STS.U8 [R6+UR14+0x600], R10 ;  /* 0x0006000a06007988 */ /* 0x0043e8000800000e */
[----:B0-----:R-:W2:Y:S01]  /*efa0*/  LDL R33, [R1+0x380] ;  /* 0x0003800001217983 */ /* 0x001ea20000100800 */
[----:B-1----:R-:W-:-:S03]  /*efb0*/  @P0 IMAD.MOV.U32 R10, RZ, RZ, R39 ;  /* 0x000000ffff0a0224 */ /* 0x002fc600078e0027 */
[----:B------:R-:W4:Y:S04]  /*efc0*/  LDL.LU R39, [R1+0x450] ;  /* 0x0004500001277983 */ /* 0x000f280000300800 */
[----:B---3--:R-:W3:Y:S04]  /*efd0*/  @P0 LDG.E.U8 R30, desc[UR22][R10.64] ;  /* 0x000000160a1e0981 */ /* 0x008ee8000c1e1100 */
[----:B------:R-:W2:Y:S04]  /*efe0*/  LDL.LU R10, [R1+0x4b0] ;  /* 0x0004b000010a7983 */ /* 0x000ea80000300800 */
[----:B------:R-:W4:Y:S04]  /*eff0*/  LDL R11, [R1+0x37c] ;  /* 0x00037c00010b7983 */ /* 0x000f280000100800 */
[----:B---3--:R0:W-:Y:S04]  /*f000*/  STL [R1+0xc1c], R30 ;  /* 0x000c1c1e01007387 */ /* 0x0081e80000100800 */
[----:B--2---:R1:W-:Y:S04]  /*f010*/  STS.U8 [R6+UR14+0x800], R10 ;  /* 0x0008000a06007988 */ /* 0x0043e8000800000e */
[----:B0-----:R-:W2:Y:S01]  /*f020*/  LDL R30, [R1+0x478] ;  /* 0x00047800011e7983 */ /* 0x001ea20000100800 */
[----:B-1----:R-:W-:-:S03]  /*f030*/  @P4 IMAD.MOV.U32 R10, RZ, RZ, R33 ;  /* 0x000000ffff0a4224 */ /* 0x002fc600078e0021 */
[----:B------:R-:W3:Y:S04]  /*f040*/  LDL.LU R33, [R1+0x4ac] ;  /* 0x0004ac0001217983 */ /* 0x000ee80000300800 */
[----:B----4-:R0:W4:Y:S04]  /*f050*/  @P4 LDG.E.U8 R29, desc[UR22][R10.64] ;  /* 0x000000160a1d4981 */ /* 0x010128000c1e1100 */
[----:B------:R-:W2:Y:S04]  /*f060*/  LDL.LU R10, [R1+0x444] ;  /* 0x00044400010a7983 */ /* 0x000ea80000300800 */
[----:B------:R-:W3:Y:S04]  /*f070*/  LDL R11, [R1+0x3f4] ;  /* 0x0003f400010b7983 */ /* 0x000ee80000100800 */
[----:B--2---:R0:W-:Y:S02]  /*f080*/  STS.U8 [R6+UR14+0xa00], R10 ;  /* 0x000a000a06007988 */ /* 0x0041e4000800000e */
[----:B0-----:R-:W-:-:S05]  /*f090*/  @P0 IMAD.MOV.U32 R10, RZ, RZ, R34 ;  /* 0x000000ffff0a0224 */ /* 0x001fca00078e0022 */
[----:B---3--:R0:W2:Y:S04]  /*f0a0*/  @P0 LDG.E.U8 R26, desc[UR22][R10.64] ;  /* 0x000000160a1a0981 */ /* 0x0080a8000c1e1100 */
[----:B----4-:R1:W-:Y:S04]  /*f0b0*/  STL [R1+0xc20], R29 ;  /* 0x000c201d01007387 */ /* 0x0103e80000100800 */
[----:B-1----:R-:W3:Y:S04]  /*f0c0*/  LDL R29, [R1+0x470] ;  /* 0x00047000011d7983 */ /* 0x002ee80000100800 */
[----:B------:R-:W4:Y:S04]  /*f0d0*/  LDL.LU R34, [R1+0x43c] ;  /* 0x00043c0001227983 */ /* 0x000f280000300800 */
[----:B------:R-:W3:Y:S01]  /*f0e0*/  LDL.LU R11, [R1+0x454] ;  /* 0x00045400010b7983 */ /* 0x000ee20000300800 */
[----:B0-----:R-:W-:-:S03]  /*f0f0*/  @P4 IMAD.MOV.U32 R10, RZ, RZ, R21 ;  /* 0x000000ffff0a4224 */ /* 0x001fc600078e0015 */
[----:B--2---:R0:W-:Y:S04]  /*f100*/  STL [R1+0xc24], R26 ;  /* 0x000c241a01007387 */ /* 0x0041e80000100800 */
[----:B0-----:R-:W2:Y:S04]  /*f110*/  LDL.LU R26, [R1+0x440] ;  /* 0x00044000011a7983 */ /* 0x001ea80000300800 */
[----:B------:R-:W2:Y:S04]  /*f120*/  LDL.LU R21, [R1+0xd18] ;  /* 0x000d180001157983 */ /* 0x000ea80000300800 */
[----:B---3--:R0:W-:Y:S02]  /*f130*/  STS.U8 [R6+UR14+0xc00], R11 ;  /* 0x000c000b06007988 */ /* 0x0081e4000800000e */
[----:B0-----:R-:W-:-:S02]  /*f140*/  @P4 IMAD.MOV.U32 R11, RZ, RZ, R37 ;  /* 0x000000ffff0b4224 */ /* 0x001fc400078e0025 */
[----:B------:R-:W3:Y:S04]  /*f150*/  LDL.LU R37, [R1+0x44c] ;  /* 0x00044c0001257983 */ /* 0x000ee80000300800 */
[----:B------:R0:W3:Y:S02]  /*f160*/  @P4 LDG.E.U8 R25, desc[UR22][R10.64] ;  /* 0x000000160a194981 */ /* 0x0000e4000c1e1100 */
[----:B0-----:R-:W-:Y:S02]  /*f170*/  @P0 IMAD.MOV.U32 R10, RZ, RZ, R18 ;  /* 0x000000ffff0a0224 */ /* 0x001fe400078e0012 */
[----:B------:R-:W-:-:S05]  /*f180*/  @P0 IMAD.MOV.U32 R11, RZ, RZ, R29 ;  /* 0x000000ffff0b0224 */ /* 0x000fca00078e001d */
[----:B------:R0:W4:Y:S02]  /*f190*/  @P0 LDG.E.U8 R22, desc[UR22][R10.64] ;  /* 0x000000160a160981 */ /* 0x000124000c1e1100 */
[----:B0-----:R-:W-:Y:S02]  /*f1a0*/  @P4 IMAD.MOV.U32 R10, RZ, RZ, R17 ;  /* 0x000000ffff0a4224 */ /* 0x001fe400078e0011 */
[----:B------:R-:W-:Y:S01]  /*f1b0*/  @P4 IMAD.MOV.U32 R11, RZ, RZ, R30 ;  /* 0x000000ffff0b4224 */ /* 0x000fe200078e001e */
[----:B--2---:R-:W-:-:S06]  /*f1c0*/  PRMT R21, RZ, 0x7610, R21 ;  /* 0x00007610ff157816 */ /* 0x004fcc0000000015 */
[----:B------:R0:W2:Y:S04]  /*f1d0*/  @P4 LDG.E.U8 R21, desc[UR22][R10.64] ;  /* 0x000000160a154981 */ /* 0x0000a8000c1e1100 */
[----:B------:R-:W-:Y:S04]  /*f1e0*/  STS.U8 [R6+UR14+0xe00], R26 ;  /* 0x000e001a06007988 */ /* 0x000fe8000800000e */
[----:B------:R1:W-:Y:S04]  /*f1f0*/  STS.U8 [R6+UR14+0x1000], R8 ;  /* 0x0010000806007988 */ /* 0x0003e8000800000e */
[----:B---3--:R-:W-:Y:S04]  /*f200*/  STL [R1+0xc28], R25 ;  /* 0x000c281901007387 */ /* 0x008fe80000100800 */
[----:B------:R-:W3:Y:S01]  /*f210*/  LDL.LU R18, [R1+0xd14] ;  /* 0x000d140001127983 */ /* 0x000ee20000300800 */
[----:B0-----:R-:W-:-:S02]  /*f220*/  @P0 IMAD.MOV.U32 R11, RZ, RZ, R23 ;  /* 0x000000ffff0b0224 */ /* 0x001fc400078e0017 */
[----:B------:R-:W-:Y:S01]  /*f230*/  @P0 IMAD.MOV.U32 R10, RZ, RZ, R14 ;  /* 0x000000ffff0a0224 */ /* 0x000fe200078e000e */
[----:B----4-:R-:W-:Y:S04]  /*f240*/  STL [R1+0xc2c], R22 ;  /* 0x000c2c1601007387 */ /* 0x010fe80000100800 */
[----:B-1----:R-:W4:Y:S04]  /*f250*/  LDL.LU R8, [R1+0x438] ;  /* 0x0004380001087983 */ /* 0x002f280000300800 */
[----:B------:R-:W4:Y:S04]  /*f260*/  LDL.LU R17, [R1+0xd10] ;  /* 0x000d100001117983 */ /* 0x000f280000300800 */
[----:B--2---:R-:W-:Y:S04]  /*f270*/  STL [R1+0xc30], R21 ;  /* 0x000c301501007387 */ /* 0x004fe80000100800 */
[----:B------:R-:W2:Y:S04]  /*f280*/  LDL.LU R23, [R1+0xd0c] ;  /* 0x000d0c0001177983 */ /* 0x000ea80000300800 */
[----:B------:R-:W2:Y:S01]  /*f290*/  LDL.LU R14, [R1+0xd08] ;  /* 0x000d0800010e7983 */ /* 0x000ea20000300800 */
[----:B---3--:R-:W-:-:S06]  /*f2a0*/  PRMT R18, RZ, 0x7610, R18 ;  /* 0x00007610ff127816 */ /* 0x008fcc0000000012 */
[----:B------:R0:W3:Y:S02]  /*f2b0*/  @P0 LDG.E.U8 R18, desc[UR22][R10.64] ;  /* 0x000000160a120981 */ /* 0x0000e4000c1e1100 */
[----:B0-----:R-:W-:Y:S02]  /*f2c0*/  @P4 IMAD.MOV.U32 R10, RZ, RZ, R15 ;  /* 0x000000ffff0a4224 */ /* 0x001fe400078e000f */
[----:B------:R-:W-:Y:S01]  /*f2d0*/  @P4 IMAD.MOV.U32 R11, RZ, RZ, R16 ;  /* 0x000000ffff0b4224 */ /* 0x000fe200078e0010 */
[----:B----4-:R-:W-:-:S06]  /*f2e0*/  PRMT R17, RZ, 0x7610, R17 ;  /* 0x00007610ff117816 */ /* 0x010fcc0000000011 */
[----:B------:R0:W4:Y:S02]  /*f2f0*/  @P4 LDG.E.U8 R17, desc[UR22][R10.64] ;  /* 0x000000160a114981 */ /* 0x000124000c1e1100 */
[----:B0-----:R-:W-:Y:S02]  /*f300*/  @P0 IMAD.MOV.U32 R10, RZ, RZ, R32 ;  /* 0x000000ffff0a0224 */ /* 0x001fe400078e0020 */
[----:B------:R-:W-:Y:S01]  /*f310*/  @P0 IMAD.MOV.U32 R11, RZ, RZ, R24 ;  /* 0x000000ffff0b0224 */ /* 0x000fe200078e0018 */
[----:B--2---:R-:W-:-:S06]  /*f320*/  PRMT R14, RZ, 0x7610, R14 ;  /* 0x00007610ff0e7816 */ /* 0x004fcc000000000e */
[----:B------:R0:W2:Y:S02]  /*f330*/  @P0 LDG.E.U8 R14, desc[UR22][R10.64] ;  /* 0x000000160a0e0981 */ /* 0x0000a4000c1e1100 */
[----:B0-----:R-:W-:Y:S02]  /*f340*/  @P4 IMAD.MOV.U32 R10, RZ, RZ, R20 ;  /* 0x000000ffff0a4224 */ /* 0x001fe400078e0014 */
[----:B------:R-:W-:-:S05]  /*f350*/  @P4 IMAD.MOV.U32 R11, RZ, RZ, R19 ;  /* 0x000000ffff0b4224 */ /* 0x000fca00078e0013 */
[----:B------:R0:W2:Y:S02]  /*f360*/  @P4 LDG.E.U8 R13, desc[UR22][R10.64] ;  /* 0x000000160a0d4981 */ /* 0x0000a4000c1e1100 */
[----:B0-----:R-:W-:-:S06]  /*f370*/  PRMT R11, RZ, 0x7610, R11 ;  /* 0x00007610ff0b7816 */ /* 0x001fcc000000000b */
[----:B------:R0:W2:Y:S04]  /*f380*/  @P0 LDG.E.U8 R11, desc[UR22][R40.64] ;  /* 0x00000016280b0981 */ /* 0x0000a8000c1e1100 */
[----:B------:R1:W-:Y:S04]  /*f390*/  STS.U8 [R6+UR14+0x1200], R39 ;  /* 0x0012002706007988 */ /* 0x0003e8000800000e */
[----:B-1----:R-:W2:Y:S04]  /*f3a0*/  LDL.LU R39, [R1+0x45c] ;  /* 0x00045c0001277983 */ /* 0x002ea80000300800 */
[----:B---3--:R-:W-:Y:S04]  /*f3b0*/  STL [R1+0xc34], R18 ;  /* 0x000c341201007387 */ /* 0x008fe80000100800 */
[----:B------:R-:W3:Y:S04]  /*f3c0*/  LDL.LU R16, [R1+0xd04] ;  /* 0x000d040001107983 */ /* 0x000ee80000300800 */
[----:B------:R-:W3:Y:S04]  /*f3d0*/  LDL.LU R15, [R1+0xd00] ;  /* 0x000d0000010f7983 */ /* 0x000ee80000300800 */
[----:B----4-:R-:W-:Y:S04]  /*f3e0*/  STL [R1+0xc38], R17 ;  /* 0x000c381101007387 */ /* 0x010fe80000100800 */
[----:B------:R-:W4:Y:S04]  /*f3f0*/  LDL.LU R24, [R1+0xcfc] ;  /* 0x000cfc0001187983 */ /* 0x000f280000300800 */
[----:B------:R-:W3:Y:S04]  /*f400*/  LDL.LU R32, [R1+0xcf8] ;  /* 0x000cf80001207983 */ /* 0x000ee80000300800 */
[----:B------:R1:W-:Y:S04]  /*f410*/  STS.U8 [R6+UR14+0x1400], R33 ;  /* 0x0014002106007988 */ /* 0x0003e8000800000e */
[----:B------:R-:W4:Y:S04]  /*f420*/  LDL.LU R29, [R1+0x434] ;  /* 0x00043400011d7983 */ /* 0x000f280000300800 */
[----:B------:R-:W4:Y:S04]  /*f430*/  LDL R30, [R1+0x244] ;  /* 0x00024400011e7983 */ /* 0x000f280000100800 */
[----:B-1----:R-:W4:Y:S04]  /*f440*/  LDL R33, [R1+0x248] ;  /* 0x0002480001217983 */ /* 0x002f280000100800 */
[----:B------:R-:W-:Y:S04]  /*f450*/  STS.U8 [R6+UR14+0x1600], R34 ;  /* 0x0016002206007988 */ /* 0x000fe8000800000e */
[----:B------:R-:W-:Y:S04]  /*f460*/  STS.U8 [R6+UR14+0x1800], R37 ;  /* 0x0018002506007988 */ /* 0x000fe8000800000e */
[----:B------:R-:W-:Y:S01]  /*f470*/  STS.U8 [R6+UR14+0x1a00], R8 ;  /* 0x001a000806007988 */ /* 0x000fe2000800000e */
[----:B0-----:R-:W-:-:S02]  /*f480*/  @P4 IMAD.MOV.U32 R41, RZ, RZ, R31 ;  /* 0x000000ffff294224 */ /* 0x001fc400078e001f */
[----:B------:R-:W-:Y:S01]  /*f490*/  @P4 IMAD.MOV.U32 R40, RZ, RZ, R35 ;  /* 0x000000ffff284224 */ /* 0x000fe200078e0023 */
[----:B--2---:R0:W-:Y:S04]  /*f4a0*/  STL [R1+0xc3c], R14 ;  /* 0x000c3c0e01007387 */ /* 0x0041e80000100800 */
[----:B------:R-:W2:Y:S04]  /*f4b0*/  LDL.LU R19, [R1+0xcf4] ;  /* 0x000cf40001137983 */ /* 0x000ea80000300800 */
[----:B------:R-:W2:Y:S04]  /*f4c0*/  LDL.LU R20, [R1+0xcf0] ;  /* 0x000cf00001147983 */ /* 0x000ea80000300800 */
[----:B0-----:R-:W2:Y:S04]  /*f4d0*/  LDL R14, [R1+0x24c] ;  /* 0x00024c00010e7983 */ /* 0x001ea80000100800 */
[----:B------:R-:W2:Y:S04]  /*f4e0*/  LDL R17, [R1+0x250] ;  /* 0x0002500001117983 */ /* 0x000ea80000100800 */
[----:B------:R0:W-:Y:S04]  /*f4f0*/  STL [R1+0xc40], R13 ;  /* 0x000c400d01007387 */ /* 0x0001e80000100800 */
[----:B0-----:R-:W2:Y:S04]  /*f500*/  LDL.LU R13, [R1+0x4a8] ;  /* 0x0004a800010d7983 */ /* 0x001ea80000300800 */
[----:B------:R-:W2:Y:S04]  /*f510*/  LDL.LU R8, [R1+0x4a4] ;  /* 0x0004a40001087983 */ /* 0x000ea80000300800 */
[----:B------:R-:W2:Y:S04]  /*f520*/  LDL R18, [R1+0x304] ;  /* 0x0003040001127983 */ /* 0x000ea80000100800 */
[----:B------:R-:W2:Y:S04]  /*f530*/  LDL R34, [R1+0x308] ;  /* 0x0003080001227983 */ /* 0x000ea80000100800 */
[----:B------:R-:W2:Y:S04]  /*f540*/  LDL.LU R21, [R1+0x3bc] ;  /* 0x0003bc0001157983 */ /* 0x000ea80000300800 */
[----:B------:R-:W-:Y:S04]  /*f550*/  STL [R1+0xc44], R11 ;  /* 0x000c440b01007387 */ /* 0x000fe80000100800 */
[----:B------:R-:W2:Y:S04]  /*f560*/  LDL R22, [R1+0x30c] ;  /* 0x00030c0001167983 */ /* 0x000ea80000100800 */
[----:B------:R-:W2:Y:S04]  /*f570*/  LDL R37, [R1+0x310] ;  /* 0x0003100001257983 */ /* 0x000ea80000100800 */
[----:B------:R-:W2:Y:S04]  /*f580*/  LDL.LU R31, [R1+0xcec] ;  /* 0x000cec00011f7983 */ /* 0x000ea80000300800 */
[----:B------:R-:W2:Y:S01]  /*f590*/  LDL.LU R35, [R1+0xce8] ;  /* 0x000ce80001237983 */ /* 0x000ea20000300800 */
[----:B------:R-:W-:-:S02]  /*f5a0*/  PRMT R10, RZ, 0x7610, R10 ;  /* 0x00007610ff0a7816 */ /* 0x000fc4000000000a */
[----:B---3--:R-:W-:Y:S01]  /*f5b0*/  PRMT R32, RZ, 0x7610, R32 ;  /* 0x00007610ff207816 */ /* 0x008fe20000000020 */
[----:B------:R0:W-:Y:S04]  /*f5c0*/  STS.U8 [R6+UR14+0x1c00], R39 ;  /* 0x001c002706007988 */ /* 0x0001e8000800000e */
[----:B------:R4:W3:Y:S04]  /*f5d0*/  @P4 LDG.E.U8 R10, desc[UR22][R40.64] ;  /* 0x00000016280a4981 */ /* 0x0008e8000c1e1100 */
[----:B------:R-:W3:Y:S04]  /*f5e0*/  LDL.LU R25, [R1+0x3b4] ;  /* 0x0003b40001197983 */ /* 0x000ee80000300800 */
[----:B------:R-:W3:Y:S01]  /*f5f0*/  LDL R26, [R1+0x384] ;  /* 0x00038400011a7983 */ /* 0x000ee20000100800 */
[----:B----4-:R-:W-:-:S02]  /*f600*/  @P0 IMAD.MOV.U32 R41, RZ, RZ, R30 ;  /* 0x000000ffff290224 */ /* 0x010fc400078e001e */
[----:B------:R-:W-:Y:S01]  /*f610*/  @P0 IMAD.MOV.U32 R40, RZ, RZ, R33 ;  /* 0x000000ffff280224 */ /* 0x000fe200078e0021 */
[----:B0-----:R-:W4:Y:S04]  /*f620*/  LDL R39, [R1+0x388] ;  /* 0x0003880001277983 */ /* 0x001f280000100800 */
[----:B------:R2:W3:Y:S02]  /*f630*/  @P0 LDG.E.U8 R36, desc[UR22][R40.64] ;  /* 0x0000001628240981 */ /* 0x0004e4000c1e1100 */
[----:B--2---:R-:W-:Y:S02]  /*f640*/  @P4 IMAD.MOV.U32 R41, RZ, RZ, R14 ;  /* 0x000000ffff294224 */ /* 0x004fe400078e000e */
[----:B------:R-:W-:Y:S01]  /*f650*/  @P4 IMAD.MOV.U32 R40, RZ, RZ, R17 ;  /* 0x000000ffff284224 */ /* 0x000fe200078e0011 */
[----:B------:R-:W-:-:S06]  /*f660*/  PRMT R35, RZ, 0x7610, R35 ;  /* 0x00007610ff237816 */ /* 0x000fcc0000000023 */
[----:B------:R0:W2:Y:S02]  /*f670*/  @P4 LDG.E.U8 R35, desc[UR22][R40.64] ;  /* 0x0000001628234981 */ /* 0x0000a4000c1e1100 */
[----:B0-----:R-:W-:Y:S02]  /*f680*/  @P0 IMAD.MOV.U32 R40, RZ, RZ, R34 ;  /* 0x000000ffff280224 */ /* 0x001fe400078e0022 */
[----:B------:R-:W-:-:S05]  /*f690*/  @P0 IMAD.MOV.U32 R41, RZ, RZ, R18 ;  /* 0x000000ffff290224 */ /* 0x000fca00078e0012 */
[----:B------:R0:W4:Y:S04]  /*f6a0*/  @P0 LDG.E.U8 R32, desc[UR22][R40.64] ;  /* 0x0000001628200981 */ /* 0x000128000c1e1100 */
[----:B---3--:R-:W-:Y:S04]  /*f6b0*/  STL [R1+0xc48], R10 ;  /* 0x000c480a01007387 */ /* 0x008fe80000100800 */
[----:B------:R1:W-:Y:S04]  /*f6c0*/  STS.U8 [R6+UR14+0x1e00], R29 ;  /* 0x001e001d06007988 */ /* 0x0003e8000800000e */
[----:B------:R-:W-:Y:S04]  /*f6d0*/  STS.U8 [R6+UR14+0x2000], R13 ;  /* 0x0020000d06007988 */ /* 0x000fe8000800000e */
[----:B-1----:R-:W3:Y:S04]  /*f6e0*/  LDL.LU R29, [R1+0x358] ;  /* 0x00035800011d7983 */ /* 0x002ee80000300800 */
[----:B------:R-:W3:Y:S04]  /*f6f0*/  LDL R30, [R1+0x38c] ;  /* 0x00038c00011e7983 */ /* 0x000ee80000100800 */
[----:B------:R-:W3:Y:S04]  /*f700*/  LDL R33, [R1+0x390] ;  /* 0x0003900001217983 */ /* 0x000ee80000100800 */
[----:B------:R-:W-:Y:S04]  /*f710*/  STL [R1+0xc4c], R36 ;  /* 0x000c4c2401007387 */ /* 0x000fe80000100800 */
[----:B------:R1:W-:Y:S01]  /*f720*/  STS.U8 [R6+UR14+0x2200], R8 ;  /* 0x0022000806007988 */ /* 0x0003e2000800000e */
[----:B0-----:R-:W-:-:S03]  /*f730*/  @P4 IMAD.MOV.U32 R40, RZ, RZ, R37 ;  /* 0x000000ffff284224 */ /* 0x001fc600078e0025 */
[----:B--2---:R-:W-:Y:S04]  /*f740*/  STL [R1+0xc50], R35 ;  /* 0x000c502301007387 */ /* 0x004fe80000100800 */
[----:B-1----:R-:W2:Y:S04]  /*f750*/  LDL.LU R8, [R1+0x350] ;  /* 0x0003500001087983 */ /* 0x002ea80000300800 */
[----:B------:R-:W2:Y:S04]  /*f760*/  LDL R34, [R1+0x404] ;  /* 0x0004040001227983 */ /* 0x000ea80000100800 */
[----:B----4-:R-:W-:Y:S04]  /*f770*/  STL [R1+0xc54], R32 ;  /* 0x000c542001007387 */ /* 0x010fe80000100800 */
[----:B------:R-:W4:Y:S04]  /*f780*/  LDL.LU R17, [R1+0x348] ;  /* 0x0003480001117983 */ /* 0x000f280000300800 */
[----:B------:R-:W4:Y:S01]  /*f790*/  LDL R37, [R1+0x40c] ;  /* 0x00040c0001257983 */ /* 0x000f220000100800 */
[----:B------:R-:W-:Y:S01]  /*f7a0*/  PRMT R31, RZ, 0x7610, R31 ;  /* 0x00007610ff1f7816 */ /* 0x000fe2000000001f */
[----:B------:R-:W-:Y:S01]  /*f7b0*/  @P4 IMAD.MOV.U32 R41, RZ, RZ, R22 ;  /* 0x000000ffff294224 */ /* 0x000fe200078e0016 */
[----:B------:R-:W-:-:S04]  /*f7c0*/  PRMT R28, RZ, 0x7610, R28 ;  /* 0x00007610ff1c7816 */ /* 0x000fc8000000001c */
[----:B------:R0:W4:Y:S01]  /*f7d0*/  @P4 LDG.E.U8 R31, desc[UR22][R40.64] ;  /* 0x00000016281f4981 */ /* 0x000122000c1e1100 */
[----:B------:R-:W-:Y:S01]  /*f7e0*/  PRMT R27, RZ, 0x7610, R27 ;  /* 0x00007610ff1b7816 */ /* 0x000fe2000000001b */
[----:B0-----:R-:W-:Y:S02]  /*f7f0*/  @P0 IMAD.MOV.U32 R40, RZ, RZ, R39 ;  /* 0x000000ffff280224 */ /* 0x001fe400078e0027 */
[----:B------:R-:W-:-:S05]  /*f800*/  @P0 IMAD.MOV.U32 R41, RZ, RZ, R26 ;  /* 0x000000ffff290224 */ /* 0x000fca00078e001a */
[----:B------:R3:W4:Y:S01]  /*f810*/  @P0 LDG.E.U8 R28, desc[UR22][R40.64] ;  /* 0x00000016281c0981 */ /* 0x000722000c1e1100 */
[----:B------:R-:W-:Y:S01]  /*f820*/  PRMT R24, RZ, 0x7610, R24 ;  /* 0x00007610ff187816 */ /* 0x000fe20000000018 */
[----:B---3--:R-:W-:Y:S02]  /*f830*/  @P4 IMAD.MOV.U32 R40, RZ, RZ, R33 ;  /* 0x000000ffff284224 */ /* 0x008fe400078e0021 */
[----:B------:R-:W-:-:S05]  /*f840*/  @P4 IMAD.MOV.U32 R41, RZ, RZ, R30 ;  /* 0x000000ffff294224 */ /* 0x000fca00078e001e */
[----:B------:R0:W3:Y:S01]  /*f850*/  @P4 LDG.E.U8 R27, desc[UR22][R40.64] ;  /* 0x00000016281b4981 */ /* 0x0000e2000c1e1100 */
[----:B------:R-:W-:Y:S01]  /*f860*/  PRMT R23, RZ, 0x7610, R23 ;  /* 0x00007610ff177816 */ /* 0x000fe20000000017 */
[----:B0-----:R-:W-:Y:S02]  /*f870*/  @P0 IMAD.MOV.U32 R40, RZ, RZ, R20 ;  /* 0x000000ffff280224 */ /* 0x001fe400078e0014 */
[----:B--2---:R-:W-:-:S05]  /*f880*/  @P0 IMAD.MOV.U32 R41, RZ, RZ, R34 ;  /* 0x000000ffff290224 */ /* 0x004fca00078e0022 */
[----:B------:R0:W2:Y:S02]  /*f890*/  @P0 LDG.E.U8 R24, desc[UR22][R40.64] ;  /* 0x0000001628180981 */ /* 0x0000a4000c1e1100 */
[----:B0-----:R-:W-:Y:S02]  /*f8a0*/  @P4 IMAD.MOV.U32 R40, RZ, RZ, R19 ;  /* 0x000000ffff284224 */ /* 0x001fe400078e0013 */
[----:B----4-:R-:W-:-:S05]  /*f8b0*/  @P4 IMAD.MOV.U32 R41, RZ, RZ, R37 ;  /* 0x000000ffff294224 */ /* 0x010fca00078e0025 */
[----:B------:R0:W4:Y:S04]  /*f8c0*/  @P4 LDG.E.U8 R23, desc[UR22][R40.64] ;  /* 0x0000001628174981 */ /* 0x000128000c1e1100 */
[----:B------:R-:W-:Y:S04]  /*f8d0*/  STL [R1+0xc58], R31 ;  /* 0x000c581f01007387 */ /* 0x000fe80000100800 */
[----:B------:R1:W-:Y:S04]  /*f8e0*/  STS.U8 [R6+UR14+0x2400], R21 ;  /* 0x0024001506007988 */ /* 0x0003e8000800000e */
[----:B------:R-:W4:Y:S04]  /*f8f0*/  LDL.LU R18, [R1+0x344] ;  /* 0x0003440001127983 */ /* 0x000f280000300800 */
[----:B------:R0:W-:Y:S04]  /*f900*/  STS.U8 [R6+UR14+0x2600], R25 ;  /* 0x0026001906007988 */ /* 0x0001e8000800000e */
[----:B-1----:R-:W4:Y:S04]  /*f910*/  LDL.LU R21, [R1+0x338] ;  /* 0x0003380001157983 */ /* 0x002f280000300800 */
[----:B------:R-:W4:Y:S04]  /*f920*/  LDL R22, [R1+0x488] ;  /* 0x0004880001167983 */ /* 0x000f280000100800 */
[----:B------:R-:W4:Y:S04]  /*f930*/  LDL R39, [R1+0x48c] ;  /* 0x00048c0001277983 */ /* 0x000f280000100800 */
[----:B------:R-:W-:Y:S04]  /*f940*/  STL [R1+0xc5c], R28 ;  /* 0x000c5c1c01007387 */ /* 0x000fe80000100800 */
[----:B------:R1:W-:Y:S04]  /*f950*/  STS.U8 [R6+UR14+0x2800], R29 ;  /* 0x0028001d06007988 */ /* 0x0003e8000800000e */
[----:B0-----:R-:W4:Y:S04]  /*f960*/  LDL.LU R25, [R1+0x2e0] ;  /* 0x0002e00001197983 */ /* 0x001f280000300800 */
[----:B------:R-:W4:Y:S04]  /*f970*/  LDL R26, [R1+0x4f0] ;  /* 0x0004f000011a7983 */ /* 0x000f280000100800 */
[----:B-1----:R-:W4:Y:S04]  /*f980*/  LDL R29, [R1+0x4f4] ;  /* 0x0004f400011d7983 */ /* 0x002f280000100800 */
[----:B------:R-:W4:Y:S04]  /*f990*/  LDL.LU R30, [R1+0x2d4] ;  /* 0x0002d400011e7983 */ /* 0x000f280000300800 */
[----:B---3--:R-:W-:Y:S04]  /*f9a0*/  STL [R1+0xc60], R27 ;  /* 0x000c601b01007387 */ /* 0x008fe80000100800 */
[----:B------:R0:W-:Y:S04]  /*f9b0*/  STS.U8 [R6+UR14+0x2a00], R8 ;  /* 0x002a000806007988 */ /* 0x0001e8000800000e */
[----:B0-----:R-:W3:Y:S04]  /*f9c0*/  LDL R8, [R1+0x4f8] ;  /* 0x0004f80001087983 */ /* 0x001ee80000100800 */
[----:B------:R-:W3:Y:S04]  /*f9d0*/  LDL.LU R20, [R1+0xce4] ;  /* 0x000ce40001147983 */ /* 0x000ee80000300800 */
[----:B------:R-:W3:Y:S04]  /*f9e0*/  LDL.LU R33, [R1+0x2bc] ;  /* 0x0002bc0001217983 */ /* 0x000ee80000300800 */
[----:B------:R-:W3:Y:S01]  /*f9f0*/  LDL R34, [R1+0x560] ;  /* 0x0005600001227983 */ /* 0x000ee20000100800 */
[----:B------:R-:W-:-:S03]  /*fa00*/  @P0 IMAD.MOV.U32 R41, RZ, RZ, R16 ;  /* 0x000000ffff290224 */ /* 0x000fc600078e0010 */
[----:B--2---:R-:W-:Y:S04]  /*fa10*/  STL [R1+0xc64], R24 ;  /* 0x000c641801007387 */ /* 0x004fe80000100800 */
[----:B------:R-:W2:Y:S04]  /*fa20*/  LDL.LU R19, [R1+0xce0] ;  /* 0x000ce00001137983 */ /* 0x000ea80000300800 */
[----:B------:R-:W2:Y:S04]  /*fa30*/  LDL.LU R37, [R1+0x2cc] ;  /* 0x0002cc0001257983 */ /* 0x000ea80000300800 */
[----:B----4-:R-:W-:Y:S04]  /*fa40*/  STL [R1+0xc68], R23 ;  /* 0x000c681701007387 */ /* 0x010fe80000100800 */
[----:B------:R-:W4:Y:S01]  /*fa50*/  LDL.LU R16, [R1+0xcdc] ;  /* 0x000cdc0001107983 */ /* 0x000f220000300800 */
[----:B------:R-:W-:-:S03]  /*fa60*/  @P0 IMAD.MOV.U32 R40, RZ, RZ, R15 ;  /* 0x000000ffff280224 */ /* 0x000fc600078e000f */
[----:B------:R-:W4:Y:S01]  /*fa70*/  LDL.LU R15, [R1+0xcd8] ;  /* 0x000cd800010f7983 */ /* 0x000f220000300800 */
[----:B---3--:R-:W-:-:S06]  /*fa80*/  PRMT R20, RZ, 0x7610, R20 ;  /* 0x00007610ff147816 */ /* 0x008fcc0000000014 */
[----:B------:R0:W3:Y:S02]  /*fa90*/  @P0 LDG.E.U8 R20, desc[UR22][R40.64] ;  /* 0x0000001628140981 */ /* 0x0000e4000c1e1100 */
[----:B0-----:R-:W-:Y:S02]  /*faa0*/  @P4 IMAD.MOV.U32 R40, RZ, RZ, R39 ;  /* 0x000000ffff284224 */ /* 0x001fe400078e0027 */
[----:B------:R-:W-:Y:S01]  /*fab0*/  @P4 IMAD.MOV.U32 R41, RZ, RZ, R22 ;  /* 0x000000ffff294224 */ /* 0x000fe200078e0016 */
[----:B--2---:R-:W-:-:S06]  /*fac0*/  PRMT R19, RZ, 0x7610, R19 ;  /* 0x00007610ff137816 */ /* 0x004fcc0000000013 */
[----:B------:R0:W2:Y:S02]  /*fad0*/  @P4 LDG.E.U8 R19, desc[UR22][R40.64] ;  /* 0x0000001628134981 */ /* 0x0000a4000c1e1100 */
[----:B0-----:R-:W-:Y:S01]  /*fae0*/  @P0 IMAD.MOV.U32 R40, RZ, RZ, R29 ;  /* 0x000000ffff280224 */ /* 0x001fe200078e001d */
[----:B----4-:R-:W-:Y:S01]  /*faf0*/  PRMT R16, RZ, 0x7610, R16 ;  /* 0x00007610ff107816 */ /* 0x010fe20000000010 */
[----:B------:R-:W-:-:S05]  /*fb00*/  @P0 IMAD.MOV.U32 R41, RZ, RZ, R26 ;  /* 0x000000ffff290224 */ /* 0x000fca00078e001a */
[----:B------:R0:W4:Y:S02]  /*fb10*/  @P0 LDG.E.U8 R16, desc[UR22][R40.64] ;  /* 0x0000001628100981 */ /* 0x000124000c1e1100 */
[----:B0-----:R-:W-:Y:S02]  /*fb20*/  @P4 IMAD.MOV.U32 R40, RZ, RZ, R47 ;  /* 0x000000ffff284224 */ /* 0x001fe400078e002f */
[----:B---3--:R-:W-:Y:S04]  /*fb30*/  STL [R1+0xc6c], R20 ;  /* 0x000c6c1401007387 */ /* 0x008fe80000100800 */
[----:B------:R-:W3:Y:S04]  /*fb40*/  LDL.LU R39, [R1+0x2c4] ;  /* 0x0002c40001277983 */ /* 0x000ee80000300800 */
[----:B--2---:R-:W-:Y:S04]  /*fb50*/  STL [R1+0xc70], R19 ;  /* 0x000c701301007387 */ /* 0x004fe80000100800 */
[----:B----4-:R-:W-:Y:S04]  /*fb60*/  STL [R1+0xc74], R16 ;  /* 0x000c741001007387 */ /* 0x010fe80000100800 */
[----:B------:R-:W2:Y:S01]  /*fb70*/  LDL.LU R47, [R1+0xcd4] ;  /* 0x000cd400012f7983 */ /* 0x000ea20000300800 */
[----:B------:R-:W-:Y:S01]  /*fb80*/  PRMT R15, RZ, 0x7610, R15 ;  /* 0x00007610ff0f7816 */ /* 0x000fe2000000000f */
[----:B------:R-:W-:Y:S01]  /*fb90*/  @P4 IMAD.MOV.U32 R41, RZ, RZ, R8 ;  /* 0x000000ffff294224 */ /* 0x000fe200078e0008 */
[----:B------:R-:W-:Y:S01]  /*fba0*/  PRMT R12, RZ, 0x7610, R12 ;  /* 0x00007610ff0c7816 */ /* 0x000fe2000000000c */
[----:B------:R-:W4:Y:S04]  /*fbb0*/  LDL.LU R8, [R1+0x2c8] ;  /* 0x0002c80001087983 */ /* 0x000f280000300800 */
[----:B------:R0:W3:Y:S02]  /*fbc0*/  @P4 LDG.E.U8 R15, desc[UR22][R40.64] ;  /* 0x00000016280f4981 */ /* 0x0000e4000c1e1100 */
[----:B0-----:R-:W-:-:S02]  /*fbd0*/  @P0 IMAD.MOV.U32 R40, RZ, RZ, R48 ;  /* 0x000000ffff280224 */ /* 0x001fc400078e0030 */
[----:B------:R-:W-:-:S05]  /*fbe0*/  @P0 IMAD.MOV.U32 R41, RZ, RZ, R34 ;  /* 0x000000ffff290224 */ /* 0x000fca00078e0022 */
[----:B------:R0:W3:Y:S02]  /*fbf0*/  @P0 LDG.E.U8 R12, desc[UR22][R40.64] ;  /* 0x00000016280c0981 */ /* 0x0000e4000c1e1100 */
[----:B0-----:R-:W-:Y:S02]  /*fc00*/  @P4 IMAD.MOV.U32 R40, RZ, RZ, R51 ;  /* 0x000000ffff284224 */ /* 0x001fe400078e0033 */
[----:B------:R-:W-:Y:S01]  /*fc10*/  @P4 IMAD.MOV.U32 R41, RZ, RZ, R49 ;  /* 0x000000ffff294224 */ /* 0x000fe200078e0031 */
[----:B--2---:R-:W-:-:S06]  /*fc20*/  PRMT R47, RZ, 0x7610, R47 ;  /* 0x00007610ff2f7816 */ /* 0x004fcc000000002f */
[----:B------:R0:W2:Y:S02]  /*fc30*/  @P4 LDG.E.U8 R47, desc[UR22][R40.64] ;  /* 0x00000016282f4981 */ /* 0x0000a4000c1e1100 */
[----:B0-----:R-:W-:-:S06]  /*fc40*/  PRMT R41, RZ, 0x7610, R41 ;  /* 0x00007610ff297816 */ /* 0x001fcc0000000029 */
[----:B------:R0:W4:Y:S04]  /*fc50*/  @P0 LDG.E.U8 R41, desc[UR22][R42.64] ;  /* 0x000000162a290981 */ /* 0x000128000c1e1100 */
[----:B------:R-:W-:Y:S04]  /*fc60*/  STS.U8 [R6+UR14+0x2c00], R17 ;  /* 0x002c001106007988 */ /* 0x000fe8000800000e */
[----:B---3--:R-:W-:Y:S04]  /*fc70*/  STL [R1+0xc78], R15 ;  /* 0x000c780f01007387 */ /* 0x008fe80000100800 */
[----:B------:R-:W-:Y:S04]  /*fc80*/  STS.U8 [R6+UR14+0x2e00], R18 ;  /* 0x002e001206007988 */ /* 0x000fe8000800000e */
[----:B------:R-:W3:Y:S04]  /*fc90*/  LDL.LU R48, [R1+0xcd0] ;  /* 0x000cd00001307983 */ /* 0x000ee80000300800 */
[----:B------:R-:W-:Y:S04]  /*fca0*/  STS.U8 [R6+UR14+0x3000], R21 ;  /* 0x0030001506007988 */ /* 0x000fe8000800000e */
[----:B------:R-:W3:Y:S04]  /*fcb0*/  LDL.LU R35, [R1+0x2c0] ;  /* 0x0002c00001237983 */ /* 0x000ee80000300800 */
[----:B------:R-:W-:Y:S04]  /*fcc0*/  STS.U8 [R6+UR14+0x3200], R25 ;  /* 0x0032001906007988 */ /* 0x000fe8000800000e */
[----:B------:R-:W-:Y:S04]  /*fcd0*/  STL [R1+0xc7c], R12 ;  /* 0x000c7c0c01007387 */ /* 0x000fe80000100800 */
[----:B------:R1:W-:Y:S04]  /*fce0*/  STS.U8 [R6+UR14+0x3400], R30 ;  /* 0x0034001e06007988 */ /* 0x0003e8000800000e */
[----:B------:R-:W3:Y:S04]  /*fcf0*/  LDL.LU R36, [R1+0x52c] ;  /* 0x00052c0001247983 */ /* 0x000ee80000300800 */
[----:B------:R-:W3:Y:S04]  /*fd00*/  LDL R34, [R1+0x258] ;  /* 0x0002580001227983 */ /* 0x000ee80000100800 */
[----:B-1----:R-:W3:Y:S04]  /*fd10*/  LDL R30, [R1+0x254] ;  /* 0x00025400011e7983 */ /* 0x002ee80000100800 */
[----:B------:R-:W3:Y:S04]  /*fd20*/  LDL.LU R49, [R1+0xccc] ;  /* 0x000ccc0001317983 */ /* 0x000ee80000300800 */
[----:B------:R-:W3:Y:S04]  /*fd30*/  LDL.LU R51, [R1+0xcc8] ;  /* 0x000cc80001337983 */ /* 0x000ee80000300800 */
[----:B------:R-:W-:Y:S04]  /*fd40*/  STS.U8 [R6+UR14+0x3600], R33 ;  /* 0x0036002106007988 */ /* 0x000fe8000800000e */
[----:B------:R-:W3:Y:S04]  /*fd50*/  LDL.LU R13, [R1+0x54c] ;  /* 0x00054c00010d7983 */ /* 0x000ee80000300800 */
[----:B------:R1:W-:Y:S04]  /*fd60*/  STS.U8 [R6+UR14+0x3800], R37 ;  /* 0x0038002506007988 */ /* 0x0003e8000800000e */
[----:B------:R-:W3:Y:S04]  /*fd70*/  LDL R14, [R1+0x25c] ;  /* 0x00025c00010e7983 */ /* 0x000ee80000100800 */
[----:B------:R-:W3:Y:S04]  /*fd80*/  LDL R17, [R1+0x260] ;  /* 0x0002600001117983 */ /* 0x000ee80000100800 */
[----:B-1----:R-:W3:Y:S01]  /*fd90*/  LDL.LU R37, [R1+0x528] ;  /* 0x0005280001257983 */ /* 0x002ee20000300800 */
[----:B0-----:R-:W-:-:S03]  /*fda0*/  @P4 IMAD.MOV.U32 R43, RZ, RZ, R50 ;  /* 0x000000ffff2b4224 */ /* 0x001fc600078e0032 */
[----:B------:R0:W-:Y:S01]  /*fdb0*/  STS.U8 [R6+UR14+0x3a00], R39 ;  /* 0x003a002706007988 */ /* 0x0001e2000800000e */
[----:B------:R-:W-:-:S03]  /*fdc0*/  @P4 IMAD.MOV.U32 R42, RZ, RZ, R46 ;  /* 0x000000ffff2a4224 */ /* 0x000fc600078e002e */
[----:B--2---:R-:W-:Y:S04]  /*fdd0*/  STL [R1+0xc80], R47 ;  /* 0x000c802f01007387 */ /* 0x004fe80000100800 */
[----:B------:R-:W2:Y:S04]  /*fde0*/  LDL R18, [R1+0x314] ;  /* 0x0003140001127983 */ /* 0x000ea80000100800 */
[----:B------:R-:W2:Y:S04]  /*fdf0*/  LDL R21, [R1+0x318] ;  /* 0x0003180001157983 */ /* 0x000ea80000100800 */
[----:B------:R-:W2:Y:S04]  /*fe00*/  LDL.LU R22, [R1+0x544] ;  /* 0x0005440001167983 */ /* 0x000ea80000300800 */
[----:B------:R-:W2:Y:S04]  /*fe10*/  LDL R25, [R1+0x31c] ;  /* 0x00031c0001197983 */ /* 0x000ea80000100800 */
[----:B------:R-:W2:Y:S04]  /*fe20*/  LDL R33, [R1+0x320] ;  /* 0x0003200001217983 */ /* 0x000ea80000100800 */
[----:B------:R-:W2:Y:S04]  /*fe30*/  LDL.LU R26, [R1+0x524] ;  /* 0x00052400011a7983 */ /* 0x000ea80000300800 */
[----:B----4-:R-:W-:Y:S04]  /*fe40*/  STL [R1+0xc84], R41 ;  /* 0x000c842901007387 */ /* 0x010fe80000100800 */
[----:B------:R-:W4:Y:S04]  /*fe50*/  LDL R29, [R1+0x394] ;  /* 0x00039400011d7983 */ /* 0x000f280000100800 */
[----:B0-----:R-:W4:Y:S04]  /*fe60*/  LDL R39, [R1+0x398] ;  /* 0x0003980001277983 */ /* 0x001f280000100800 */
[----:B------:R-:W4:Y:S04]  /*fe70*/  LDL.LU R50, [R1+0xcc4] ;  /* 0x000cc40001327983 */ /* 0x000f280000300800 */
[----:B------:R-:W4:Y:S01]  /*fe80*/  LDL.LU R46, [R1+0xcc0] ;  /* 0x000cc000012e7983 */ /* 0x000f220000300800 */
[----:B------:R-:W-:-:S02]  /*fe90*/  PRMT R40, RZ, 0x7610, R40 ;  /* 0x00007610ff287816 */ /* 0x000fc40000000028 */
[----:B------:R-:W-:-:S04]  /*fea0*/  PRMT R15, RZ, 0x7610, R15 ;  /* 0x00007610ff0f7816 */ /* 0x000fc8000000000f */
[----:B------:R3:W4:Y:S01]  /*feb0*/  @P4 LDG.E.U8 R40, desc[UR22][R42.64] ;  /* 0x000000162a284981 */ /* 0x000722000c1e1100 */
[----:B------:R-:W-:-:S03]  /*fec0*/  PRMT R11, RZ, 0x7610, R11 ;  /* 0x00007610ff0b7816 */ /* 0x000fc6000000000b */
[----:B------:R0:W-:Y:S01]  /*fed0*/  STS.U8 [R6+UR14+0x3c00], R8 ;  /* 0x003c000806007988 */ /* 0x0001e2000800000e */
[----:B---3--:R-:W-:Y:S02]  /*fee0*/  @P0 IMAD.MOV.U32 R42, RZ, RZ, R34 ;  /* 0x000000ffff2a0224 */ /* 0x008fe400078e0022 */
[----:B------:R-:W-:Y:S01]  /*fef0*/  @P0 IMAD.MOV.U32 R43, RZ, RZ, R30 ;  /* 0x000000ffff2b0224 */ /* 0x000fe200078e001e */
[----:B0-----:R-:W3:Y:S04]  /*ff00*/  LDL.LU R8, [R1+0x510] ;  /* 0x0005100001087983 */ /* 0x001ee80000300800 */
[----:B------:R0:W3:Y:S04]  /*ff10*/  @P0 LDG.E.U8 R15, desc[UR22][R42.64] ;  /* 0x000000162a0f0981 */ /* 0x0000e8000c1e1100 */
[----:B------:R-:W3:Y:S04]  /*ff20*/  LDL R30, [R1+0x39c] ;  /* 0x00039c00011e7983 */ /* 0x000ee80000100800 */
[----:B------:R-:W3:Y:S01]  /*ff30*/  LDL R34, [R1+0x3a0] ;  /* 0x0003a00001227983 */ /* 0x000ee20000100800 */
[----:B0-----:R-:W-:-:S02]  /*ff40*/  @P4 IMAD.MOV.U32 R43, RZ, RZ, R14 ;  /* 0x000000ffff2b4224 */ /* 0x001fc400078e000e */
[----:B------:R-:W-:-:S05]  /*ff50*/  @P4 IMAD.MOV.U32 R42, RZ, RZ, R17 ;  /* 0x000000ffff2a4224 */ /* 0x000fca00078e0011 */
[----:B------:R2:W3:Y:S01]  /*ff60*/  @P4 LDG.E.U8 R11, desc[UR22][R42.64] ;  /* 0x000000162a0b4981 */ /* 0x0004e2000c1e1100 */
[----:B------:R-:W-:Y:S01]  /*ff70*/  PRMT R10, RZ, 0x7610, R10 ;  /* 0x00007610ff0a7816 */ /* 0x000fe2000000000a */
[----:B--2---:R-:W-:Y:S02]  /*ff80*/  @P0 IMAD.MOV.U32 R43, RZ, RZ, R18 ;  /* 0x000000ffff2b0224 */ /* 0x004fe400078e0012 */
[----:B------:R-:W-:Y:S01]  /*ff90*/  @P0 IMAD.MOV.U32 R42, RZ, RZ, R21 ;  /* 0x000000ffff2a0224 */ /* 0x000fe200078e0015 */
[----:B----4-:R-:W-:-:S06]  /*ffa0*/  PRMT R46, RZ, 0x7610, R46 ;  /* 0x00007610ff2e7816 */ /* 0x010fcc000000002e */
[----:B------:R0:W2:Y:S02]  /*ffb0*/  @P0 LDG.E.U8 R46, desc[UR22][R42.64] ;  /* 0x000000162a2e0981 */ /* 0x0000a4000c1e1100 */
[----:B0-----:R-:W-:Y:S02]  /*ffc0*/  @P4 IMAD.MOV.U32 R42, RZ, RZ, R33 ;  /* 0x000000ffff2a4224 */ /* 0x001fe400078e0021 */
[----:B------:R-:W-:-:S05]  /*ffd0*/  @P4 IMAD.MOV.U32 R43, RZ, RZ, R25 ;  /* 0x000000ffff2b4224 */ /* 0x000fca00078e0019 */
[----:B------:R0:W4:Y:S01]  /*ffe0*/  @P4 LDG.E.U8 R10, desc[UR22][R42.64] ;  /* 0x000000162a0a4981 */ /* 0x000122000c1e1100 */
[----:B------:R-:W-:-:S03]  /*fff0*/  PRMT R12, RZ, 0x7610, R12 ;  /* 0x00007610ff0c7816 */ /* 0x000fc6000000000c */
[----:B------:R1:W-:Y:S01]  /*10000*/  STS.U8 [R6+UR14+0x3e00], R35 ;  /* 0x003e002306007988 */ /* 0x0003e2000800000e */
[----:B------:R-:W-:Y:S01]  /*10010*/  PRMT R9, RZ, 0x7610, R9 ;  /* 0x00007610ff097816 */ /* 0x000fe20000000009 */
[----:B0-----:R-:W-:Y:S02]  /*10020*/  @P0 IMAD.MOV.U32 R42, RZ, RZ, R39 ;  /* 0x000000ffff2a0224 */ /* 0x001fe400078e0027 */
[----:B------:R-:W-:Y:S01]  /*10030*/  @P0 IMAD.MOV.U32 R43, RZ, RZ, R29 ;  /* 0x000000ffff2b0224 */ /* 0x000fe200078e001d */
[----:B-1----:R-:W-:-:S04]  /*10040*/  LOP3.LUT R6, R6, 0x10, RZ, 0x3c, !PT ;  /* 0x0000001006067812 */ /* 0x002fc800078e3cff */
[----:B------:R3:W4:Y:S04]  /*10050*/  @P0 LDG.E.U8 R12, desc[UR22][R42.64] ;  /* 0x000000162a0c0981 */ /* 0x000728000c1e1100 */
[----:B------:R-:W-:Y:S01]  /*10060*/  STS.U8 [R6+UR14+0x80], R36 ;  /* 0x0000802406007988 */ /* 0x000fe2000800000e */
[----:B---3--:R-:W-:Y:S02]  /*10070*/  @P4 IMAD.MOV.U32 R42, RZ, RZ, R34 ;  /* 0x000000ffff2a4224 */ /* 0x008fe400078e0022 */
[----:B------:R-:W-:Y:S01]  /*10080*/  @P4 IMAD.MOV.U32 R43, RZ, RZ, R30 ;  /* 0x000000ffff2b4224 */ /* 0x000fe200078e001e */
[----:B------:R-:W-:Y:S04]  /*10090*/  STS.U8 [R6+UR14+0x280], R13 ;  /* 0x0002800d06007988 */ /* 0x000fe8000800000e */
[----:B------:R0:W-:Y:S04]  /*100a0*/  STS.U8 [R6+UR14+0x480], R37 ;  /* 0x0004802506007988 */ /* 0x0001e8000800000e */
[----:B------:R1:W3:Y:S04]  /*100b0*/  @P4 LDG.E.U8 R9, desc[UR22][R42.64] ;  /* 0x000000162a094981 */ /* 0x0002e8000c1e1100 */
[----:B0-----:R-:W3:Y:S04]  /*100c0*/  LDL.LU R37, [R1+0x540] ;  /* 0x0005400001257983 */ /* 0x001ee80000300800 */
[----:B--2---:R-:W-:Y:S04]  /*100d0*/  STL [R1+0xbfc], R46 ;  /* 0x000bfc2e01007387 */ /* 0x004fe80000100800 */
[----:B------:R-:W2:Y:S04]  /*100e0*/  LDL.LU R33, [R1+0x53c] ;  /* 0x00053c0001217983 */ /* 0x000ea80000300800 */
[----:B----4-:R0:W-:Y:S04]  /*100f0*/  STL [R1+0x30], R10 ;  /* 0x0000300a01007387 */ /* 0x0101e80000100800 */
[----:B0-----:R-:W4:Y:S04]  /*10100*/  LDL R10, [R1+0x41c] ;  /* 0x00041c00010a7983 */ /* 0x001f280000100800 */
[----:B------:R0:W-:Y:S04]  /*10110*/  STL [R1+0x38], R11 ;  /* 0x0000380b01007387 */ /* 0x0001e80000100800 */
[----:B0-----:R-:W4:Y:S04]  /*10120*/  LDL.LU R11, [R1+0x520] ;  /* 0x00052000010b7983 */ /* 0x001f280000300800 */
[----:B------:R-:W4:Y:S04]  /*10130*/  LDL R39, [R1+0x490] ;  /* 0x0004900001277983 */ /* 0x000f280000100800 */
[----:B------:R-:W4:Y:S04]  /*10140*/  LDL.LU R13, [R1+0x548] ;  /* 0x00054800010d7983 */ /* 0x000f280000300800 */
[----:B------:R-:W-:Y:S04]  /*10150*/  STS.U8 [R6+UR14+0x680], R22 ;  /* 0x0006801606007988 */ /* 0x000fe8000800000e */
[----:B------:R-:W4:Y:S04]  /*10160*/  LDL R14, [R1+0x498] ;  /* 0x00049800010e7983 */ /* 0x000f280000100800 */
[----:B------:R-:W4:Y:S04]  /*10170*/  LDL R17, [R1+0x49c] ;  /* 0x00049c0001117983 */ /* 0x000f280000100800 */
[----:B------:R-:W-:Y:S04]  /*10180*/  STS.U8 [R6+UR14+0x880], R26 ;  /* 0x0008801a06007988 */ /* 0x000fe8000800000e */
[----:B------:R-:W4:Y:S04]  /*10190*/  LDL.LU R18, [R1+0x51c] ;  /* 0x00051c0001127983 */ /* 0x000f280000300800 */
[----:B------:R0:W-:Y:S04]  /*101a0*/  STS.U8 [R6+UR14+0xa80], R8 ;  /* 0x000a800806007988 */ /* 0x0001e8000800000e */
[----:B------:R-:W-:Y:S04]  /*101b0*/  STL [R1+0x3c], R15 ;  /* 0x00003c0f01007387 */ /* 0x000fe80000100800 */
[----:B------:R-:W4:Y:S04]  /*101c0*/  LDL R21, [R1+0x500] ;  /* 0x0005000001157983 */ /* 0x000f280000100800 */
[----:B0-----:R-:W4:Y:S04]  /*101d0*/  LDL R8, [R1+0x504] ;  /* 0x0005040001087983 */ /* 0x001f280000100800 */
[----:B------:R-:W4:Y:S01]  /*101e0*/  LDL.LU R22, [R1+0x534] ;  /* 0x0005340001167983 */ /* 0x000f220000300800 */
[----:B-1----:R-:W-:-:S03]  /*101f0*/  @P0 IMAD.MOV.U32 R43, RZ, RZ, R51 ;  /* 0x000000ffff2b0224 */ /* 0x002fc600078e0033 */
[----:B------:R-:W4:Y:S04]  /*10200*/  LDL R25, [R1+0x508] ;  /* 0x0005080001197983 */ /* 0x000f280000100800 */
[----:B------:R-:W4:Y:S04]  /*10210*/  LDL R34, [R1+0x50c] ;  /* 0x00050c0001227983 */ /* 0x000f280000100800 */
[----:B---3--:R-:W-:Y:S04]  /*10220*/  STL [R1+0xc00], R9 ;  /* 0x000c000901007387 */ /* 0x008fe80000100800 */
[----:B------:R0:W-:Y:S01]  /*10230*/  STS.U8 [R6+UR14+0xc80], R37 ;  /* 0x000c802506007988 */ /* 0x0001e2000800000e */
[----:B------:R-:W-:Y:S01]  /*10240*/  PRMT R7, RZ, 0x7610, R7 ;  /* 0x00007610ff077816 */ /* 0x000fe20000000007 */
[----:B------:R-:W-:Y:S01]  /*10250*/  @P0 IMAD.MOV.U32 R42, RZ, RZ, R50 ;  /* 0x000000ffff2a0224 */ /* 0x000fe200078e0032 */
[----:B------:R-:W-:-:S04]  /*10260*/  PRMT R52, RZ, 0x7610, R52 ;  /* 0x00007610ff347816 */ /* 0x000fc80000000034 */
[----:B------:R1:W3:Y:S04]  /*10270*/  @P0 LDG.E.U8 R7, desc[UR22][R42.64] ;  /* 0x000000162a070981 */ /* 0x0002e8000c1e1100 */
[----:B0-----:R-:W3:Y:S04]  /*10280*/  LDL.LU R37, [R1+0x518] ;  /* 0x0005180001257983 */ /* 0x001ee80000300800 */
[----:B------:R-:W3:Y:S04]  /*10290*/  LDL R26, [R1+0x570] ;  /* 0x00057000011a7983 */ /* 0x000ee80000100800 */
[----:B------:R-:W3:Y:S04]  /*102a0*/  LDL R29, [R1+0x574] ;  /* 0x00057400011d7983 */ /* 0x000ee80000100800 */
[----:B------:R-:W3:Y:S04]  /*102b0*/  LDL.LU R51, [R1+0xcbc] ;  /* 0x000cbc0001337983 */ /* 0x000ee80000300800 */
[----:B------:R-:W3:Y:S01]  /*102c0*/  LDL.LU R50, [R1+0xcb8] ;  /* 0x000cb80001327983 */ /* 0x000ee20000300800 */
[----:B-1----:R-:W-:-:S03]  /*102d0*/  @P4 IMAD.MOV.U32 R42, RZ, RZ, R49 ;  /* 0x000000ffff2a4224 */ /* 0x002fc600078e0031 */
[----:B------:R-:W3:Y:S04]  /*102e0*/  LDL.LU R30, [R1+0x514] ;  /* 0x00051400011e7983 */ /* 0x000ee80000300800 */
[----:B--2---:R0:W-:Y:S04]  /*102f0*/  STS.U8 [R6+UR14+0xe80], R33 ;  /* 0x000e802106007988 */ /* 0x0041e8000800000e */
[----:B0-----:R-:W2:Y:S04]  /*10300*/  LDL R33, [R1+0x578] ;  /* 0x0005780001217983 */ /* 0x001ea80000100800 */
[----:B------:R-:W2:Y:S01]  /*10310*/  LDL.LU R49, [R1+0xcb4] ;  /* 0x000cb40001317983 */ /* 0x000ea20000300800 */
[----:B----4-:R-:W-:-:S03]  /*10320*/  @P4 IMAD.MOV.U32 R43, RZ, RZ, R10 ;  /* 0x000000ffff2b4224 */ /* 0x010fc600078e000a */
[----:B------:R-:W-:Y:S04]  /*10330*/  STL [R1+0x2c], R12 ;  /* 0x00002c0c01007387 */ /* 0x000fe80000100800 */
[----:B------:R0:W4:Y:S02]  /*10340*/  @P4 LDG.E.U8 R52, desc[UR22][R42.64] ;  /* 0x000000162a344981 */ /* 0x000124000c1e1100 */
[----:B0-----:R-:W-:Y:S02]  /*10350*/  @P0 IMAD.MOV.U32 R42, RZ, RZ, R48 ;  /* 0x000000ffff2a0224 */ /* 0x001fe400078e0030 */
[----:B------:R-:W4:Y:S01]  /*10360*/  LDL.LU R48, [R1+0xcb0] ;  /* 0x000cb00001307983 */ /* 0x000f220000300800 */
[----:B------:R-:W-:-:S03]  /*10370*/  @P0 IMAD.MOV.U32 R43, RZ, RZ, R39 ;  /* 0x000000ffff2b0224 */ /* 0x000fc600078e0027 */
[----:B------:R-:W4:Y:S04]  /*10380*/  LDL.LU R39, [R1+0x538] ;  /* 0x0005380001277983 */ /* 0x000f280000300800 */
[----:B------:R0:W-:Y:S04]  /*10390*/  STS.U8 [R6+UR14+0x1080], R11 ;  /* 0x0010800b06007988 */ /* 0x0001e8000800000e */
[----:B------:R-:W-:Y:S04]  /*103a0*/  STS.U8 [R6+UR14+0x1280], R13 ;  /* 0x0012800d06007988 */ /* 0x000fe8000800000e */
[----:B------:R-:W-:Y:S01]  /*103b0*/  STS.U8 [R6+UR14+0x1480], R18 ;  /* 0x0014801206007988 */ /* 0x000fe2000800000e */
[----:B------:R-:W-:-:S03]  /*103c0*/  PRMT R4, RZ, 0x7610, R4 ;  /* 0x00007610ff047816 */ /* 0x000fc60000000004 */
[----:B------:R-:W-:Y:S01]  /*103d0*/  STS.U8 [R6+UR14+0x1680], R22 ;  /* 0x0016801606007988 */ /* 0x000fe2000800000e */
[----:B---3--:R-:W-:Y:S02]  /*103e0*/  PRMT R51, RZ, 0x7610, R51 ;  /* 0x00007610ff337816 */ /* 0x008fe40000000033 */
[----:B------:R-:W-:-:S04]  /*103f0*/  PRMT R50, RZ, 0x7610, R50 ;  /* 0x00007610ff327816 */ /* 0x000fc80000000032 */
[----:B------:R1:W3:Y:S02]  /*10400*/  @P0 LDG.E.U8 R51, desc[UR22][R42.64] ;  /* 0x000000162a330981 */ /* 0x0002e4000c1e1100 */
[----:B-1----:R-:W-:Y:S02]  /*10410*/  @P4 IMAD.MOV.U32 R42, RZ, RZ, R17 ;  /* 0x000000ffff2a4224 */ /* 0x002fe400078e0011 */
[----:B------:R-:W-:-:S05]  /*10420*/  @P4 IMAD.MOV.U32 R43, RZ, RZ, R14 ;  /* 0x000000ffff2b4224 */ /* 0x000fca00078e000e */
[----:B------:R1:W3:Y:S02]  /*10430*/  @P4 LDG.E.U8 R50, desc[UR22][R42.64] ;  /* 0x000000162a324981 */ /* 0x0002e4000c1e1100 */
[----:B-1----:R-:W-:Y:S02]  /*10440*/  @P0 IMAD.MOV.U32 R42, RZ, RZ, R8 ;  /* 0x000000ffff2a0224 */ /* 0x002fe400078e0008 */
[----:B------:R-:W-:Y:S01]  /*10450*/  @P0 IMAD.MOV.U32 R43, RZ, RZ, R21 ;  /* 0x000000ffff2b0224 */ /* 0x000fe200078e0015 */
[----:B------:R-:W3:Y:S01]  /*10460*/  LDL.LU R8, [R1+0x580] ;  /* 0x0005800001087983 */ /* 0x000ee20000300800 */
[----:B------:R-:W-:Y:S02]  /*10470*/  @P0 IMAD.MOV.U32 R10, RZ, RZ, R29 ;  /* 0x000000ffff0a0224 */ /* 0x000fe400078e001d */
[----:B0-----:R-:W-:Y:S01]  /*10480*/  @P0 IMAD.MOV.U32 R11, RZ, RZ, R26 ;  /* 0x000000ffff0b0224 */ /* 0x001fe200078e001a */
[----:B------:R0:W-:Y:S04]  /*10490*/  STS.U8 [R6+UR14+0x1880], R37 ;  /* 0x0018802506007988 */ /* 0x0001e8000800000e */
[----:B------:R1:W-:Y:S01]  /*104a0*/  STS.U8 [R6+UR14+0x1a80], R30 ;  /* 0x001a801e06007988 */ /* 0x0003e2000800000e */
[----:B--2---:R-:W-:-:S06]  /*104b0*/  PRMT R49, RZ, 0x7610, R49 ;  /* 0x00007610ff317816 */ /* 0x004fcc0000000031 */
[----:B------:R2:W3:Y:S02]  /*104c0*/  @P0 LDG.E.U8 R49, desc[UR22][R42.64] ;  /* 0x000000162a310981 */ /* 0x0004e4000c1e1100 */
[----:B--2---:R-:W-:Y:S02]  /*104d0*/  @P4 IMAD.MOV.U32 R42, RZ, RZ, R34 ;  /* 0x000000ffff2a4224 */ /* 0x004fe400078e0022 */
[----:B------:R-:W-:Y:S01]  /*104e0*/  @P4 IMAD.MOV.U32 R43, RZ, RZ, R25 ;  /* 0x000000ffff2b4224 */ /* 0x000fe200078e0019 */
[----:B------:R-:W2:Y:S04]  /*104f0*/  LDL.LU R34, [R1+0x4dc] ;  /* 0x0004dc0001227983 */ /* 0x000ea80000300800 */
[----:B0-----:R-:W2:Y:S01]  /*10500*/  LDL.LU R37, [R1+0x530] ;  /* 0x0005300001257983 */ /* 0x001ea20000300800 */
[----:B----4-:R-:W-:-:S03]  /*10510*/  PRMT R48, RZ, 0x7610, R48 ;  /* 0x00007610ff307816 */ /* 0x010fc60000000030 */
[----:B------:R-:W4:Y:S04]  /*10520*/  LDL R14, [R1+0x2ac] ;  /* 0x0002ac00010e7983 */ /* 0x000f280000100800 */
[----:B------:R-:W4:Y:S04]  /*10530*/  LDL.LU R17, [R1+0x4d4] ;  /* 0x0004d40001117983 */ /* 0x000f280000300800 */
[----:B------:R0:W4:Y:S02]  /*10540*/  @P4 LDG.E.U8 R48, desc[UR22][R42.64] ;  /* 0x000000162a304981 */ /* 0x000124000c1e1100 */
[----:B0-----:R-:W-:-:S02]  /*10550*/  PRMT R43, RZ, 0x7610, R43 ;  /* 0x00007610ff2b7816 */ /* 0x001fc4000000002b */
[----:B------:R-:W-:-:S04]  /*10560*/  PRMT R42, RZ, 0x7610, R42 ;  /* 0x00007610ff2a7816 */ /* 0x000fc8000000002a */
[----:B------:R0:W4:Y:S02]  /*10570*/  @P0 LDG.E.U8 R43, desc[UR22][R10.64] ;  /* 0x000000160a2b0981 */ /* 0x000124000c1e1100 */
[----:B0-----:R-:W-:Y:S02]  /*10580*/  @P4 IMAD.MOV.U32 R10, RZ, RZ, R38 ;  /* 0x000000ffff0a4224 */ /* 0x001fe400078e0026 */
[----:B------:R-:W-:Y:S01]  /*10590*/  @P4 IMAD.MOV.U32 R11, RZ, RZ, R33 ;  /* 0x000000ffff0b4224 */ /* 0x000fe200078e0021 */
[----:B------:R-:W4:Y:S04]  /*105a0*/  LDL.LU R38, [R1+0xcac] ;  /* 0x000cac0001267983 */ /* 0x000f280000300800 */
[----:B------:R-:W4:Y:S04]  /*105b0*/  LDL R18, [R1+0x324] ;  /* 0x0003240001127983 */ /* 0x000f280000100800 */
[----:B------:R-:W4:Y:S04]  /*105c0*/  LDL.LU R21, [R1+0x4d8] ;  /* 0x0004d80001157983 */ /* 0x000f280000300800 */
[----:B------:R-:W4:Y:S04]  /*105d0*/  LDL R22, [R1+0x32c] ;  /* 0x00032c0001167983 */ /* 0x000f280000100800 */
[----:B------:R-:W4:Y:S04]  /*105e0*/  LDL R25, [R1+0x330] ;  /* 0x0003300001197983 */ /* 0x000f280000100800 */
[----:B------:R-:W4:Y:S04]  /*105f0*/  LDL.LU R26, [R1+0x4d0] ;  /* 0x0004d000011a7983 */ /* 0x000f280000300800 */
[----:B------:R0:W4:Y:S04]  /*10600*/  @P4 LDG.E.U8 R42, desc[UR22][R10.64] ;  /* 0x000000160a2a4981 */ /* 0x000128000c1e1100 */
[----:B------:R-:W4:Y:S04]  /*10610*/  LDL R29, [R1+0x3a4] ;  /* 0x0003a400011d7983 */ /* 0x000f280000100800 */
[----:B-1----:R-:W4:Y:S01]  /*10620*/  LDL R30, [R1+0x3a8] ;  /* 0x0003a800011e7983 */ /* 0x002f220000100800 */
[----:B0-----:R-:W-:-:S03]  /*10630*/  @P0 IMAD.MOV.U32 R11, RZ, RZ, R2 ;  /* 0x000000ffff0b0224 */ /* 0x001fc600078e0002 */
[----:B------:R-:W4:Y:S04]  /*10640*/  LDL.LU R33, [R1+0x4cc] ;  /* 0x0004cc0001217983 */ /* 0x000f280000300800 */
[----:B------:R-:W4:Y:S01]  /*10650*/  LDL.LU R2, [R1+0xca8] ;  /* 0x000ca80001027983 */ /* 0x000f220000300800 */
[----:B------:R-:W-:-:S03]  /*10660*/  @P0 IMAD.MOV.U32 R10, RZ, RZ, R53 ;  /* 0x000000ffff0a0224 */ /* 0x000fc600078e0035 */
[----:B------:R-:W4:Y:S04]  /*10670*/  LDL.LU R53, [R1+0xca4] ;  /* 0x000ca40001357983 */ /* 0x000f280000300800 */
[----:B------:R0:W-:Y:S04]  /*10680*/  STS.U8 [R6+UR14+0x1c80], R39 ;  /* 0x001c802706007988 */ /* 0x0001e8000800000e */
[----:B------:R1:W4:Y:S04]  /*10690*/  @P0 LDG.E.U8 R4, desc[UR22][R10.64] ;  /* 0x000000160a040981 */ /* 0x000328000c1e1100 */
[----:B0-----:R-:W4:Y:S01]  /*106a0*/  LDL R39, [R1+0x3ac] ;  /* 0x0003ac0001277983 */ /* 0x001f220000100800 */
[----:B-1----:R-:W-:-:S02]  /*106b0*/  @P4 IMAD.MOV.U32 R11, RZ, RZ, R44 ;  /* 0x000000ffff0b4224 */ /* 0x002fc400078e002c */
[----:B------:R-:W-:Y:S01]  /*106c0*/  @P4 IMAD.MOV.U32 R10, RZ, RZ, R45 ;  /* 0x000000ffff0a4224 */ /* 0x000fe200078e002d */
[----:B------:R-:W4:Y:S04]  /*106d0*/  LDL.LU R44, [R1+0xca0] ;  /* 0x000ca000012c7983 */ /* 0x000f280000300800 */
[----:B------:R-:W4:Y:S01]  /*106e0*/  LDL.LU R45, [R1+0xc9c] ;  /* 0x000c9c00012d7983 */ /* 0x000f220000300800 */
[----:B------:R-:W-:-:S06]  /*106f0*/  PRMT R5, RZ, 0x7610, R5 ;  /* 0x00007610ff057816 */ /* 0x000fcc0000000005 */
[----:B------:R4:W4:Y:S04]  /*10700*/  @P4 LDG.E.U8 R5, desc[UR22][R10.64] ;  /* 0x000000160a054981 */ /* 0x000928000c1e1100 */
[----:B---3--:R0:W-:Y:S01]  /*10710*/  STS.U8 [R6+UR14+0x1e80], R8 ;  /* 0x001e800806007988 */ /* 0x0081e2000800000e */
[----:B------:R-:W-:-:S03]  /*10720*/  PRMT R0, RZ, 0x7610, R0 ;  /* 0x00007610ff007816 */ /* 0x000fc60000000000 */
[----:B0-----:R-:W3:Y:S04]  /*10730*/  LDL.LU R8, [R1+0x4c8] ;  /* 0x0004c80001087983 */ /* 0x001ee80000300800 */
[----:B--2---:R0:W-:Y:S04]  /*10740*/  STS.U8 [R6+UR14+0x2080], R34 ;  /* 0x0020802206007988 */ /* 0x0041e8000800000e */
[----:B------:R1:W-:Y:S01]  /*10750*/  STS.U8 [R6+UR14+0x2280], R37 ;  /* 0x0022802506007988 */ /* 0x0003e2000800000e */
[----:B----4-:R-:W-:-:S03]  /*10760*/  @P0 IMAD.MOV.U32 R11, RZ, RZ, R2 ;  /* 0x000000ffff0b0224 */ /* 0x010fc600078e0002 */
[----:B------:R-:W2:Y:S01]  /*10770*/  LDL.LU R2, [R1+0xc98] ;  /* 0x000c980001027983 */ /* 0x000ea20000300800 */
[----:B------:R-:W-:-:S03]  /*10780*/  @P0 IMAD.MOV.U32 R10, RZ, RZ, R53 ;  /* 0x000000ffff0a0224 */ /* 0x000fc600078e0035 */
[----:B------:R-:W4:Y:S04]  /*10790*/  LDL.LU R53, [R1+0xc94] ;  /* 0x000c940001357983 */ /* 0x000f280000300800 */
[----:B------:R1:W4:Y:S04]  /*107a0*/  @P0 LDG.E.U8 R0, desc[UR22][R10.64] ;  /* 0x000000160a000981 */ /* 0x000328000c1e1100 */
[----:B0-----:R-:W4:Y:S04]  /*107b0*/  LDL R34, [R1+0x424] ;  /* 0x0004240001227983 */ /* 0x001f280000100800 */
[----:B-1----:R-:W4:Y:S01]  /*107c0*/  LDL R37, [R1+0x428] ;  /* 0x0004280001257983 */ /* 0x002f220000100800 */
[----:B------:R-:W-:-:S03]  /*107d0*/  @P4 IMAD.MOV.U32 R10, RZ, RZ, R45 ;  /* 0x000000ffff0a4224 */ /* 0x000fc600078e002d */
[----:B------:R-:W4:Y:S01]  /*107e0*/  LDL.LU R45, [R1+0xc90] ;  /* 0x000c9000012d7983 */ /* 0x000f220000300800 */
[----:B------:R-:W-:Y:S01]  /*107f0*/  PRMT R3, RZ, 0x7610, R3 ;  /* 0x00007610ff037816 */ /* 0x000fe20000000003 */
[----:B------:R-:W-:-:S05]  /*10800*/  @P4 IMAD.MOV.U32 R11, RZ, RZ, R14 ;  /* 0x000000ffff0b4224 */ /* 0x000fca00078e000e */
[----:B------:R0:W4:Y:S02]  /*10810*/  @P4 LDG.E.U8 R3, desc[UR22][R10.64] ;  /* 0x000000160a034981 */ /* 0x000124000c1e1100 */
[----:B0-----:R-:W-:Y:S02]  /*10820*/  @P0 IMAD.MOV.U32 R10, RZ, RZ, R44 ;  /* 0x000000ffff0a0224 */ /* 0x001fe400078e002c */
[----:B------:R-:W-:Y:S01]  /*10830*/  @P0 IMAD.MOV.U32 R11, RZ, RZ, R18 ;  /* 0x000000ffff0b0224 */ /* 0x000fe200078e0012 */
[----:B------:R-:W4:Y:S04]  /*10840*/  LDL.LU R44, [R1+0xc8c] ;  /* 0x000c8c00012c7983 */ /* 0x000f280000300800 */
[----:B------:R-:W-:Y:S04]  /*10850*/  STS.U8 [R6+UR14+0x2480], R17 ;  /* 0x0024801106007988 */ /* 0x000fe8000800000e */
[----:B------:R-:W-:Y:S04]  /*10860*/  STS.U8 [R6+UR14+0x2680], R21 ;  /* 0x0026801506007988 */ /* 0x000fe8000800000e */
[----:B------:R-:W-:Y:S04]  /*10870*/  STS.U8 [R6+UR14+0x2880], R26 ;  /* 0x0028801a06007988 */ /* 0x000fe8000800000e */
[----:B------:R-:W-:Y:S04]  /*10880*/  STS.U8 [R6+UR14+0x2a80], R33 ;  /* 0x002a802106007988 */ /* 0x000fe8000800000e */
[----:B---3--:R0:W-:Y:S01]  /*10890*/  STS.U8 [R6+UR14+0x2c80], R8 ;  /* 0x002c800806007988 */ /* 0x0081e2000800000e */
[----:B--2---:R-:W-:-:S02]  /*108a0*/  PRMT R2, RZ, 0x7610, R2 ;  /* 0x00007610ff027816 */ /* 0x004fc40000000002 */
[----:B----4-:R-:W-:-:S04]  /*108b0*/  PRMT R53, RZ, 0x7610, R53 ;  /* 0x00007610ff357816 */ /* 0x010fc80000000035 */
[----:B------:R1:W2:Y:S02]  /*108c0*/  @P0 LDG.E.U8 R2, desc[UR22][R10.64] ;  /* 0x000000160a020981 */ /* 0x0002a4000c1e1100 */
[----:B-1----:R-:W-:Y:S02]  /*108d0*/  @P4 IMAD.MOV.U32 R10, RZ, RZ, R25 ;  /* 0x000000ffff0a4224 */ /* 0x002fe400078e0019 */
[----:B------:R-:W-:-:S05]  /*108e0*/  @P4 IMAD.MOV.U32 R11, RZ, RZ, R22 ;  /* 0x000000ffff0b4224 */ /* 0x000fca00078e0016 */
[----:B------:R1:W3:Y:S01]  /*108f0*/  @P4 LDG.E.U8 R53, desc[UR22][R10.64] ;  /* 0x000000160a354981 */ /* 0x0002e2000c1e1100 */
[----:B------:R-:W-:Y:S01]  /*10900*/  PRMT R45, RZ, 0x7610, R45 ;  /* 0x00007610ff2d7816 */ /* 0x000fe2000000002d */
[----:B-1----:R-:W-:Y:S02]  /*10910*/  @P0 IMAD.MOV.U32 R10, RZ, RZ, R30 ;  /* 0x000000ffff0a0224 */ /* 0x002fe400078e001e */
[----:B------:R-:W-:-:S05]  /*10920*/  @P0 IMAD.MOV.U32 R11, RZ, RZ, R29 ;  /* 0x000000ffff0b0224 */ /* 0x000fca00078e001d */
[----:B------:R1:W4:Y:S02]  /*10930*/  @P0 LDG.E.U8 R45, desc[UR22][R10.64] ;  /* 0x000000160a2d0981 */ /* 0x000324000c1e1100 */
[----:B-1----:R-:W-:Y:S02]  /*10940*/  @P4 IMAD.MOV.U32 R10, RZ, RZ, R38 ;  /* 0x000000ffff0a4224 */ /* 0x002fe400078e0026 */
[----:B------:R-:W2:Y:S04]  /*10950*/  LDL.LU R38, [R1+0xc88] ;  /* 0x000c880001267983 */ /* 0x000ea80000300800 */
[----:B------:R-:W2:Y:S04]  /*10960*/  LDL.LU R19, [R1+0x4c4] ;  /* 0x0004c40001137983 */ /* 0x000ea80000300800 */
[----:B------:R-:W3:Y:S04]  /*10970*/  LDL.LU R20, [R1+0x4c0] ;  /* 0x0004c00001147983 */ /* 0x000ee80000300800 */
[----:B------:R-:W4:Y:S04]  /*10980*/  LDL.LU R28, [R1+0x4bc] ;  /* 0x0004bc00011c7983 */ /* 0x000f280000300800 */
[----:B------:R-:W4:Y:S04]  /*10990*/  LDL.LU R23, [R1+0x4b4] ;  /* 0x0004b40001177983 */ /* 0x000f280000300800 */
[----:B------:R-:W4:Y:S04]  /*109a0*/  LDL.LU R24, [R1+0x430] ;  /* 0x0004300001187983 */ /* 0x000f280000300800 */
[----:B------:R-:W4:Y:S04]  /*109b0*/  LDL.LU R27, [R1+0x42c] ;  /* 0x00042c00011b7983 */ /* 0x000f280000300800 */
[----:B------:R-:W4:Y:S04]  /*109c0*/  LDL.LU R31, [R1+0x3e0] ;  /* 0x0003e000011f7983 */ /* 0x000f280000300800 */
[----:B------:R-:W4:Y:S04]  /*109d0*/  LDL.LU R32, [R1+0x3dc] ;  /* 0x0003dc0001207983 */ /* 0x000f280000300800 */
[----:B0-----:R-:W4:Y:S01]  /*109e0*/  LDL.LU R8, [R1+0x3d8] ;  /* 0x0003d80001087983 */ /* 0x001f220000300800 */
[----:B------:R-:W-:-:S03]  /*109f0*/  @P4 IMAD.MOV.U32 R11, RZ, RZ, R39 ;  /* 0x000000ffff0b4224 */ /* 0x000fc600078e0027 */
[----:B------:R-:W4:Y:S01]  /*10a00*/  LDL.LU R39, [R1+0x3d4] ;  /* 0x0003d40001277983 */ /* 0x000f220000300800 */
[----:B------:R-:W-:-:S03]  /*10a10*/  PRMT R44, RZ, 0x7610, R44 ;  /* 0x00007610ff2c7816 */ /* 0x000fc6000000002c */
[----:B------:R-:W4:Y:S04]  /*10a20*/  LDL.LU R35, [R1+0x3d0] ;  /* 0x0003d00001237983 */ /* 0x000f280000300800 */
[----:B------:R-:W4:Y:S04]  /*10a30*/  LDL.LU R36, [R1+0x3cc] ;  /* 0x0003cc0001247983 */ /* 0x000f280000300800 */
[----:B------:R0:W4:Y:S04]  /*10a40*/  @P4 LDG.E.U8 R44, desc[UR22][R10.64] ;  /* 0x000000160a2c4981 */ /* 0x000128000c1e1100 */
[----:B------:R-:W4:Y:S04]  /*10a50*/  LDL.LU R10, [R1+0x3c8] ;  /* 0x0003c800010a7983 */ /* 0x000f280000300800 */
[----:B------:R-:W4:Y:S04]  /*10a60*/  LDL.LU R11, [R1+0x3c4] ;  /* 0x0003c400010b7983 */ /* 0x000f280000300800 */
[----:B------:R-:W4:Y:S04]  /*10a70*/  LDL.LU R13, [R1+0x3c0] ;  /* 0x0003c000010d7983 */ /* 0x000f280000300800 */
[----:B------:R-:W4:Y:S04]  /*10a80*/  LDL.LU R14, [R1+0x3b8] ;  /* 0x0003b800010e7983 */ /* 0x000f280000300800 */
[----:B------:R-:W4:Y:S04]  /*10a90*/  LDL.LU R17, [R1+0x360] ;  /* 0x0003600001117983 */ /* 0x000f280000300800 */
[----:B------:R-:W4:Y:S04]  /*10aa0*/  LDL.LU R18, [R1+0x35c] ;  /* 0x00035c0001127983 */ /* 0x000f280000300800 */
[----:B------:R-:W4:Y:S04]  /*10ab0*/  LDL.LU R21, [R1+0x354] ;  /* 0x0003540001157983 */ /* 0x000f280000300800 */
[----:B------:R-:W4:Y:S04]  /*10ac0*/  LDL.LU R22, [R1+0x34c] ;  /* 0x00034c0001167983 */ /* 0x000f280000300800 */
[----:B------:R-:W4:Y:S01]  /*10ad0*/  LDL.LU R25, [R1+0x340] ;  /* 0x0003400001197983 */ /* 0x000f220000300800 */
[----:B------:R-:W-:-:S03]  /*10ae0*/  @P0 IMAD.MOV.U32 R47, RZ, RZ, R34 ;  /* 0x000000ffff2f0224 */ /* 0x000fc600078e0022 */
[----:B------:R-:W4:Y:S01]  /*10af0*/  LDL.LU R26, [R1+0x33c] ;  /* 0x00033c00011a7983 */ /* 0x000f220000300800 */
[----:B------:R-:W-:-:S03]  /*10b00*/  @P0 IMAD.MOV.U32 R46, RZ, RZ, R37 ;  /* 0x000000ffff2e0224 */ /* 0x000fc600078e0025 */
[----:B------:R-:W4:Y:S04]  /*10b10*/  LDL.LU R29, [R1+0x334] ;  /* 0x00033400011d7983 */ /* 0x000f280000300800 */
[----:B------:R-:W4:Y:S04]  /*10b20*/  LDL.LU R30, [R1+0x2dc] ;  /* 0x0002dc00011e7983 */ /* 0x000f280000300800 */
[----:B------:R-:W4:Y:S04]  /*10b30*/  LDL.LU R33, [R1+0x2d0] ;  /* 0x0002d00001217983 */ /* 0x000f280000300800 */
[----:B------:R-:W4:Y:S04]  /*10b40*/  LDL.LU R34, [R1+0x2b8] ;  /* 0x0002b80001227983 */ /* 0x000f280000300800 */
[----:B------:R-:W4:Y:S04]  /*10b50*/  LDL.LU R37, [R1+0x2b4] ;  /* 0x0002b40001257983 */ /* 0x000f280000300800 */
[----:B--2---:R-:W-:Y:S04]  /*10b60*/  STS.U8 [R6+UR14+0x2e80], R19 ;  /* 0x002e801306007988 */ /* 0x004fe8000800000e */
[----:B---3--:R-:W-:Y:S04]  /*10b70*/  STS.U8 [R6+UR14+0x3080], R20 ;  /* 0x0030801406007988 */ /* 0x008fe8000800000e */
[----:B----4-:R1:W-:Y:S02]  /*10b80*/  STS.U8 [R6+UR14+0x3280], R28 ;  /* 0x0032801c06007988 */ /* 0x0103e4000800000e */
[----:B-1----:R-:W1:Y:S02]  /*10b90*/  S2R R28, SR_TID.X ;  /* 0x00000000001c7919 */ /* 0x002e640000002100 */
[----:B------:R-:W-:Y:S04]  /*10ba0*/  STS.U8 [R6+UR14+0x3480], R23 ;  /* 0x0034801706007988 */ /* 0x000fe8000800000e */
[----:B------:R-:W-:Y:S04]  /*10bb0*/  STS.U8 [R6+UR14+0x3680], R24 ;  /* 0x0036801806007988 */ /* 0x000fe8000800000e */
[----:B------:R-:W-:Y:S04]  /*10bc0*/  STS.U8 [R6+UR14+0x3880], R27 ;  /* 0x0038801b06007988 */ /* 0x000fe8000800000e */
[----:B------:R-:W-:Y:S04]  /*10bd0*/  STS.U8 [R6+UR14+0x3a80], R31 ;  /* 0x003a801f06007988 */ /* 0x000fe8000800000e */
[----:B------:R-:W-:Y:S04]  /*10be0*/  STS.U8 [R6+UR14+0x3c80], R32 ;  /* 0x003c802006007988 */ /* 0x000fe8000800000e */
[----:B------:R2:W-:Y:S01]  /*10bf0*/  STS.U8 [R6+UR14+0x3e80], R8 ;  /* 0x003e800806007988 */ /* 0x0005e2000800000e */
[----:B-1----:R-:W-:-:S04]  /*10c00*/  LOP3.LUT R9, R28, 0x7f, RZ, 0xc0, !PT ;  /* 0x0000007f1c097812 */ /* 0x002fc800078ec0ff */
[----:B--2---:R-:W-:-:S05]  /*10c10*/  LOP3.LUT R8, R9, 0x20, RZ, 0x3c, !PT ;  /* 0x0000002009087812 */ /* 0x004fca00078e3cff */
[----:B------:R1:W-:Y:S04]  /*10c20*/  STS.U8 [R8+UR14+0x100], R39 ;  /* 0x0001002708007988 */ /* 0x0003e8000800000e */
[----:B-1----:R-:W2:Y:S01]  /*10c30*/  LDL.LU R39, [R1+0x2a4] ;  /* 0x0002a40001277983 */ /* 0x002ea20000300800 */
[----:B------:R-:W-:-:S06]  /*10c40*/  PRMT R38, RZ, 0x7610, R38 ;  /* 0x00007610ff267816 */ /* 0x000fcc0000000026 */
[----:B------:R-:W3:Y:S04]  /*10c50*/  @P0 LDG.E.U8 R38, desc[UR22][R46.64] ;  /* 0x000000162e260981 */ /* 0x000ee8000c1e1100 */
[----:B------:R-:W4:Y:S04]  /*10c60*/  LDL.LU R47, [R1+0x2a0] ;  /* 0x0002a000012f7983 */ /* 0x000f280000300800 */
[----:B------:R-:W3:Y:S04]  /*10c70*/  LDL.LU R12, [R1+0x29c] ;  /* 0x00029c00010c7983 */ /* 0x000ee80000300800 */
        /* <DEDUP_REMOVED lines=8> */
[----:B------:R-:W-:Y:S04]  /*10d00*/  STS.U8 [R8+UR14+0x300], R35 ;  /* 0x0003002308007988 */ /* 0x000fe8000800000e */
[----:B------:R-:W3:Y:S04]  /*10d10*/  LDL.LU R31, [R1+0x278] ;  /* 0x00027800011f7983 */ /* 0x000ee80000300800 */
[----:B------:R1:W-:Y:S04]  /*10d20*/  STS.U8 [R8+UR14+0x500], R36 ;  /* 0x0005002408007988 */ /* 0x0003e8000800000e */
[----:B------:R-:W3:Y:S04]  /*10d30*/  LDL.LU R32, [R1+0x274] ;  /* 0x0002740001207983 */ /* 0x000ee80000300800 */
[----:B-1----:R-:W3:Y:S04]  /*10d40*/  LDL.LU R36, [R1+0x78] ;  /* 0x0000780001247983 */ /* 0x002ee80000300800 */
[----:B------:R1:W-:Y:S04]  /*10d50*/  STS.U8 [R8+UR14+0x700], R10 ;  /* 0x0007000a08007988 */ /* 0x0003e8000800000e */
[----:B------:R-:W3:Y:S04]  /*10d60*/  LDL.LU R35, [R1+0x270] ;  /* 0x0002700001237983 */ /* 0x000ee80000300800 */
[----:B------:R0:W-:Y:S04]  /*10d70*/  STS.U8 [R8+UR14+0x900], R11 ;  /* 0x0009000b08007988 */ /* 0x0001e8000800000e */
[----:B-1----:R-:W3:Y:S04]  /*10d80*/  LDL.LU R10, [R1+0x26c] ;  /* 0x00026c00010a7983 */ /* 0x002ee80000300800 */
[----:B------:R1:W-:Y:S04]  /*10d90*/  STS.U8 [R8+UR14+0xb00], R13 ;  /* 0x000b000d08007988 */ /* 0x0003e8000800000e */
[----:B0-----:R-:W3:Y:S04]  /*10da0*/  LDL.LU R11, [R1+0x268] ;  /* 0x00026800010b7983 */ /* 0x001ee80000300800 */
        /* <DEDUP_REMOVED lines=24> */
[----:B-1----:R-:W3:Y:S04]  /*10f30*/  LDL.LU R37, [R1+0x10c] ;  /* 0x00010c0001257983 */ /* 0x002ee80000300800 */
[----:B--2---:R0:W-:Y:S04]  /*10f40*/  STS.U8 [R8+UR14+0x2500], R39 ;  /* 0x0025002708007988 */ /* 0x0041e8000800000e */
[----:B0-----:R-:W2:Y:S04]  /*10f50*/  LDL.LU R39, [R1+0x108] ;  /* 0x0001080001277983 */ /* 0x001ea80000300800 */
[----:B------:R-:W2:Y:S04]  /*10f60*/  LDL.LU R41, [R1+0x104] ;  /* 0x0001040001297983 */ /* 0x000ea80000300800 */
[----:B----4-:R0:W-:Y:S04]  /*10f70*/  STS.U8 [R8+UR14+0x2700], R47 ;  /* 0x0027002f08007988 */ /* 0x0101e8000800000e */
[----:B---3--:R1:W-:Y:S04]  /*10f80*/  STS.U8 [R8+UR14+0x2900], R12 ;  /* 0x0029000c08007988 */ /* 0x0083e8000800000e */
[----:B------:R3:W-:Y:S04]  /*10f90*/  STS.U8 [R8+UR14+0x2b00], R15 ;  /* 0x002b000f08007988 */ /* 0x0007e8000800000e */
[----:B------:R4:W-:Y:S04]  /*10fa0*/  STS.U8 [R8+UR14+0x2d00], R16 ;  /* 0x002d001008007988 */ /* 0x0009e8000800000e */
[----:B------:R0:W-:Y:S04]  /*10fb0*/  STS.U8 [R8+UR14+0x2f00], R19 ;  /* 0x002f001308007988 */ /* 0x0001e8000800000e */
[----:B------:R0:W-:Y:S04]  /*10fc0*/  STS.U8 [R8+UR14+0x3100], R20 ;  /* 0x0031001408007988 */ /* 0x0001e8000800000e */
[----:B------:R1:W-:Y:S04]  /*10fd0*/  STS.U8 [R8+UR14+0x3300], R23 ;  /* 0x0033001708007988 */ /* 0x0003e8000800000e */
[----:B------:R-:W-:Y:S04]  /*10fe0*/  STS.U8 [R8+UR14+0x3500], R24 ;  /* 0x0035001808007988 */ /* 0x000fe8000800000e */
[----:B0-----:R-:W2:Y:S04]  /*10ff0*/  LDL.LU R47, [R1+0x100] ;  /* 0x00010000012f7983 */ /* 0x001ea80000300800 */
[----:B------:R-:W-:Y:S04]  /*11000*/  STS.U8 [R8+UR14+0x3700], R27 ;  /* 0x0037001b08007988 */ /* 0x000fe8000800000e */
[----:B-1----:R-:W2:Y:S04]  /*11010*/  LDL.LU R12, [R1+0xfc] ;  /* 0x0000fc00010c7983 */ /* 0x002ea80000300800 */
[----:B------:R-:W-:Y:S04]  /*11020*/  STS.U8 [R8+UR14+0x3900], R28 ;  /* 0x0039001c08007988 */ /* 0x000fe8000800000e */
[----:B---3--:R-:W3:Y:S04]  /*11030*/  LDL.LU R15, [R1+0xf8] ;  /* 0x0000f800010f7983 */ /* 0x008ee80000300800 */
[----:B------:R-:W-:Y:S04]  /*11040*/  STS.U8 [R8+UR14+0x3b00], R31 ;  /* 0x003b001f08007988 */ /* 0x000fe8000800000e */
[----:B----4-:R-:W4:Y:S04]  /*11050*/  LDL.LU R16, [R1+0xf4] ;  /* 0x0000f40001107983 */ /* 0x010f280000300800 */
[----:B------:R-:W-:Y:S04]  /*11060*/  STS.U8 [R8+UR14+0x3d00], R32 ;  /* 0x003d002008007988 */ /* 0x000fe8000800000e */
[----:B------:R-:W4:Y:S04]  /*11070*/  LDL.LU R19, [R1+0xf0] ;  /* 0x0000f00001137983 */ /* 0x000f280000300800 */
[----:B------:R0:W-:Y:S04]  /*11080*/  STS.U8 [R8+UR14+0x3f00], R36 ;  /* 0x003f002408007988 */ /* 0x0001e8000800000e */
[----:B------:R-:W4:Y:S04]  /*11090*/  LDL.LU R20, [R1+0xec] ;  /* 0x0000ec0001147983 */ /* 0x000f280000300800 */
[----:B------:R-:W4:Y:S01]  /*110a0*/  LDL.LU R23, [R1+0xe8] ;  /* 0x0000e80001177983 */ /* 0x000f220000300800 */
[----:B0-----:R-:W-:-:S03]  /*110b0*/  LOP3.LUT R36, R9, 0x30, RZ, 0x3c, !PT ;  /* 0x0000003009247812 */ /* 0x001fc600078e3cff */
[----:B------:R-:W4:Y:S04]  /*110c0*/  LDL.LU R24, [R1+0xe4] ;  /* 0x0000e40001187983 */ /* 0x000f280000300800 */
[----:B------:R-:W4:Y:S04]  /*110d0*/  LDL.LU R27, [R1+0xe0] ;  /* 0x0000e000011b7983 */ /* 0x000f280000300800 */
[----:B------:R-:W4:Y:S04]  /*110e0*/  LDL.LU R28, [R1+0xdc] ;  /* 0x0000dc00011c7983 */ /* 0x000f280000300800 */
[----:B------:R-:W4:Y:S04]  /*110f0*/  LDL.LU R31, [R1+0xc0] ;  /* 0x0000c000011f7983 */ /* 0x000f280000300800 */
[----:B------:R0:W-:Y:S04]  /*11100*/  STS.U8 [R36+UR14+0x3f80], R35 ;  /* 0x003f802324007988 */ /* 0x0001e8000800000e */
[----:B------:R-:W4:Y:S04]  /*11110*/  LDL.LU R32, [R1+0xac] ;  /* 0x0000ac0001207983 */ /* 0x000f280000300800 */
[----:B------:R1:W-:Y:S04]  /*11120*/  STS.U8 [R36+UR14+0x380], R10 ;  /* 0x0003800a24007988 */ /* 0x0003e8000800000e */
[----:B0-----:R-:W4:Y:S04]  /*11130*/  LDL.LU R35, [R1+0xa4] ;  /* 0x0000a40001237983 */ /* 0x001f280000300800 */
[----:B------:R0:W-:Y:S04]  /*11140*/  STS.U8 [R36+UR14+0x780], R11 ;  /* 0x0007800b24007988 */ /* 0x0001e8000800000e */
[----:B-1----:R-:W4:Y:S04]  /*11150*/  LDL.LU R10, [R1+0x74] ;  /* 0x00007400010a7983 */ /* 0x002f280000300800 */
        /* <DEDUP_REMOVED lines=26> */
[----:B-1----:R-:W4:Y:S04]  /*11300*/  LDL.LU R37, [R1+0x70] ;  /* 0x0000700001257983 */ /* 0x002f280000300800 */
[----:B--2---:R0:W-:Y:S04]  /*11310*/  STS.U8 [R36+UR14+0x180], R39 ;  /* 0x0001802724007988 */ /* 0x0041e8000800000e */
[----:B0-----:R-:W2:Y:S04]  /*11320*/  LDL.LU R39, [R1+0x6c] ;  /* 0x00006c0001277983 */ /* 0x001ea80000300800 */
[----:B------:R-:W2:Y:S04]  /*11330*/  LDL.LU R46, [R1+0x68] ;  /* 0x00006800012e7983 */ /* 0x000ea80000300800 */
[----:B------:R0:W-:Y:S04]  /*11340*/  STS.U8 [R36+UR14+0x580], R41 ;  /* 0x0005802924007988 */ /* 0x0001e8000800000e */
[----:B0-----:R-:W2:Y:S04]  /*11350*/  LDL.LU R41, [R1+0xc84] ;  /* 0x000c840001297983 */ /* 0x001ea80000300800 */
[----:B------:R0:W-:Y:S04]  /*11360*/  STS.U8 [R36+UR14+0x980], R47 ;  /* 0x0009802f24007988 */ /* 0x0001e8000800000e */
[----:B------:R1:W-:Y:S04]  /*11370*/  STS.U8 [R36+UR14+0xd80], R12 ;  /* 0x000d800c24007988 */ /* 0x0003e8000800000e */
[----:B0-----:R-:W2:Y:S04]  /*11380*/  LDL.LU R47, [R1+0xc80] ;  /* 0x000c8000012f7983 */ /* 0x001ea80000300800 */
[----:B---3--:R0:W-:Y:S04]  /*11390*/  STS.U8 [R36+UR14+0x1180], R15 ;  /* 0x0011800f24007988 */ /* 0x0081e8000800000e */
[----:B-1----:R-:W3:Y:S04]  /*113a0*/  LDL.LU R12, [R1+0xc7c] ;  /* 0x000c7c00010c7983 */ /* 0x002ee80000300800 */
[----:B----4-:R1:W-:Y:S04]  /*113b0*/  STS.U8 [R36+UR14+0x1580], R16 ;  /* 0x0015801024007988 */ /* 0x0103e8000800000e */
[----:B0-----:R-:W4:Y:S04]  /*113c0*/  LDL.LU R15, [R1+0xc78] ;  /* 0x000c7800010f7983 */ /* 0x001f280000300800 */
        /* <DEDUP_REMOVED lines=22> */
[----:B------:R-:W3:Y:S04]  /*11530*/  LDL.LU R10, [R1+0xc48] ;  /* 0x000c4800010a7983 */ /* 0x000ee80000300800 */
[----:B0-----:R-:W3:Y:S04]  /*11540*/  LDL.LU R11, [R1+0xc44] ;  /* 0x000c4400010b7983 */ /* 0x001ee80000300800 */
[----:B------:R0:W-:Y:S04]  /*11550*/  STS.U8 [R9+UR14+0x6000], R13 ;  /* 0x0060000d09007988 */ /* 0x0001e8000800000e */
[----:B------:R1:W-:Y:S04]  /*11560*/  STS.U8 [R9+UR14+0x4400], R14 ;  /* 0x0044000e09007988 */ /* 0x0003e8000800000e */
[----:B------:R1:W-:Y:S04]  /*11570*/  STS.U8 [R9+UR14+0x6400], R17 ;  /* 0x0064001109007988 */ /* 0x0003e8000800000e */
[----:B0-----:R-:W3:Y:S04]  /*11580*/  LDL.LU R13, [R1+0xc40] ;  /* 0x000c4000010d7983 */ /* 0x001ee80000300800 */
[----:B-1----:R-:W3:Y:S04]  /*11590*/  LDL.LU R14, [R1+0xc3c] ;  /* 0x000c3c00010e7983 */ /* 0x002ee80000300800 */
[----:B------:R-:W3:Y:S04]  /*115a0*/  LDL.LU R17, [R1+0xc38] ;  /* 0x000c380001117983 */ /* 0x000ee80000300800 */
        /* <DEDUP_REMOVED lines=19> */
[----:B0-----:R-:W3:Y:S04]  /*116e0*/  LDL.LU R37, [R1+0xc10] ;  /* 0x000c100001257983 */ /* 0x001ee80000300800 */
[----:B--2---:R0:W-:Y:S04]  /*116f0*/  STS.U8 [R9+UR14+0x5c00], R39 ;  /* 0x005c002709007988 */ /* 0x0041e8000800000e */
[----:B0-----:R-:W2:Y:S04]  /*11700*/  LDL.LU R39, [R1+0xc0c] ;  /* 0x000c0c0001277983 */ /* 0x001ea80000300800 */
[----:B------:R0:W-:Y:S04]  /*11710*/  STS.U8 [R9+UR14+0x7c00], R46 ;  /* 0x007c002e09007988 */ /* 0x0001e8000800000e */
[----:B0-----:R-:W4:Y:S04]  /*11720*/  LDL.LU R9, [R1+0x3c] ;  /* 0x00003c0001097983 */ /* 0x001f280000300800 */
[----:B------:R-:W4:Y:S04]  /*11730*/  LDL.LU R46, [R1+0x38] ;  /* 0x00003800012e7983 */ /* 0x000f280000300800 */
[----:B--2---:R-:W-:Y:S04]  /*11740*/  STS.U8 [R6+UR14+0x4080], R39 ;  /* 0x0040802706007988 */ /* 0x004fe8000800000e */
[----:B---3--:R-:W-:Y:S04]  /*11750*/  STS.U8 [R6+UR14+0x6080], R37 ;  /* 0x0060802506007988 */ /* 0x008fe8000800000e */
[----:B------:R-:W-:Y:S04]  /*11760*/  STS.U8 [R6+UR14+0x4480], R34 ;  /* 0x0044802206007988 */ /* 0x000fe8000800000e */
        /* <DEDUP_REMOVED lines=9> */
[----:B------:R0:W-:Y:S02]  /*11800*/  STS.U8 [R6+UR14+0x5880], R14 ;  /* 0x0058800e06007988 */ /* 0x0001e4000800000e */
[----:B0-----:R-:W0:Y:S02]  /*11810*/  S2R R14, SR_TID.X ;  /* 0x00000000000e7919 */ /* 0x001e240000002100 */
[----:B------:R-:W2:Y:S01]  /*11820*/  LDL.LU R6, [R1+0xc08] ;  /* 0x000c080001067983 */ /* 0x000ea20000300800 */
[----:B0-----:R-:W-:-:S04]  /*11830*/  LOP3.LUT R14, R14, 0x7f, RZ, 0xc0, !PT ;  /* 0x0000007f0e0e7812 */ /* 0x001fc800078ec0ff */
[----:B------:R-:W-:-:S05]  /*11840*/  LOP3.LUT R14, R14, 0x10, RZ, 0x3c, !PT ;  /* 0x000000100e0e7812 */ /* 0x000fca00078e3cff */
[----:B------:R-:W-:Y:S04]  /*11850*/  STS.U8 [R14+UR14+0x7880], R13 ;  /* 0x0078800d0e007988 */ /* 0x000fe8000800000e */
[----:B------:R0:W-:Y:S04]  /*11860*/  STS.U8 [R14+UR14+0x5c80], R11 ;  /* 0x005c800b0e007988 */ /* 0x0001e8000800000e */
[----:B------:R1:W-:Y:S04]  /*11870*/  STS.U8 [R14+UR14+0x7c80], R10 ;  /* 0x007c800a0e007988 */ /* 0x0003e8000800000e */
[----:B0-----:R-:W3:Y:S01]  /*11880*/  LDL.LU R11, [R1+0x88] ;  /* 0x00008800010b7983 */ /* 0x001ee20000300800 */
[----:B-1----:R-:W0:Y:S03]  /*11890*/  S2R R14, SR_TID.X ;  /* 0x00000000000e7919 */ /* 0x002e260000002100 */
[----:B------:R-:W-:Y:S04]  /*118a0*/  STS.U8 [R8+UR14+0x4100], R36 ;  /* 0x0041002408007988 */ /* 0x000fe8000800000e */
[----:B------:R-:W-:Y:S04]  /*118b0*/  STS.U8 [R8+UR14+0x6100], R35 ;  /* 0x0061002308007988 */ /* 0x000fe8000800000e */
[----:B------:R-:W-:Y:S04]  /*118c0*/  STS.U8 [R8+UR14+0x4500], R32 ;  /* 0x0045002008007988 */ /* 0x000fe8000800000e */
[----:B------:R-:W-:Y:S04]  /*118d0*/  STS.U8 [R8+UR14+0x6500], R31 ;  /* 0x0065001f08007988 */ /* 0x000fe8000800000e */
[----:B------:R-:W-:Y:S04]  /*118e0*/  STS.U8 [R8+UR14+0x4900], R28 ;  /* 0x0049001c08007988 */ /* 0x000fe8000800000e */
[----:B------:R-:W-:Y:S04]  /*118f0*/  STS.U8 [R8+UR14+0x6900], R27 ;  /* 0x0069001b08007988 */ /* 0x000fe8000800000e */
[----:B------:R-:W-:Y:S04]  /*11900*/  STS.U8 [R8+UR14+0x4d00], R24 ;  /* 0x004d001808007988 */ /* 0x000fe8000800000e */
[----:B------:R-:W-:Y:S01]  /*11910*/  STS.U8 [R8+UR14+0x6d00], R23 ;  /* 0x006d001708007988 */ /* 0x000fe2000800000e */
[----:B0-----:R-:W-:-:S03]  /*11920*/  LOP3.LUT R13, R14, 0x7f, RZ, 0xc0, !PT ;  /* 0x0000007f0e0d7812 */ /* 0x001fc600078ec0ff */
[----:B------:R-:W-:Y:S01]  /*11930*/  STS.U8 [R8+UR14+0x5100], R20 ;  /* 0x0051001408007988 */ /* 0x000fe2000800000e */
[----:B------:R-:W-:-:S03]  /*11940*/  LOP3.LUT R14, R13, 0x30, RZ, 0x3c, !PT ;  /* 0x000000300d0e7812 */ /* 0x000fc600078e3cff */
[----:B------:R-:W-:Y:S04]  /*11950*/  STS.U8 [R8+UR14+0x7100], R19 ;  /* 0x0071001308007988 */ /* 0x000fe8000800000e */
[----:B------:R-:W-:Y:S04]  /*11960*/  STS.U8 [R8+UR14+0x5500], R16 ;  /* 0x0055001008007988 */ /* 0x000fe8000800000e */
[----:B----4-:R0:W-:Y:S04]  /*11970*/  STS.U8 [R8+UR14+0x7500], R15 ;  /* 0x0075000f08007988 */ /* 0x0101e8000800000e */
[----:B------:R1:W-:Y:S04]  /*11980*/  STS.U8 [R8+UR14+0x5900], R12 ;  /* 0x0059000c08007988 */ /* 0x0003e8000800000e */
[----:B------:R-:W-:Y:S04]  /*11990*/  STS.U8 [R8+UR14+0x7900], R47 ;  /* 0x0079002f08007988 */ /* 0x000fe8000800000e */
[----:B0-----:R-:W4:Y:S04]  /*119a0*/  LDL.LU R15, [R1+0x2c] ;  /* 0x00002c00010f7983 */ /* 0x001f280000300800 */
[----:B-1----:R-:W2:Y:S04]  /*119b0*/  LDL.LU R12, [R1+0x30] ;  /* 0x00003000010c7983 */ /* 0x002ea80000300800 */
[----:B------:R-:W-:Y:S04]  /*119c0*/  STS.U8 [R8+UR14+0x5d00], R41 ;  /* 0x005d002908007988 */ /* 0x000fe8000800000e */
[----:B------:R-:W2:Y:S04]  /*119d0*/  LDL.LU R10, [R1+0x7c] ;  /* 0x00007c00010a7983 */ /* 0x000ea80000300800 */
[----:B------:R0:W-:Y:S04]  /*119e0*/  STS.U8 [R8+UR14+0x7d00], R40 ;  /* 0x007d002808007988 */ /* 0x0001e8000800000e */
[----:B------:R1:W-:Y:S04]  /*119f0*/  STS.U8 [R14+UR14+0x4180], R9 ;  /* 0x004180090e007988 */ /* 0x0003e8000800000e */
[----:B------:R1:W-:Y:S04]  /*11a00*/  STS.U8 [R14+UR14+0x6180], R46 ;  /* 0x0061802e0e007988 */ /* 0x0003e8000800000e */
[----:B0-----:R-:W2:Y:S04]  /*11a10*/  LDL.LU R8, [R1+0xc04] ;  /* 0x000c040001087983 */ /* 0x001ea80000300800 */
[----:B-1----:R-:W2:Y:S04]  /*11a20*/  LDL.LU R9, [R1+0xc00] ;  /* 0x000c000001097983 */ /* 0x002ea80000300800 */
[----:B------:R-:W2:Y:S01]  /*11a30*/  LDL.LU R46, [R1+0xbfc] ;  /* 0x000bfc00012e7983 */ /* 0x000ea20000300800 */
[----:B------:R-:W-:-:S03]  /*11a40*/  LOP3.LUT R13, R13, 0x40, RZ, 0x3c, !PT ;  /* 0x000000400d0d7812 */ /* 0x000fc600078e3cff */
[----:B--2---:R0:W-:Y:S04]  /*11a50*/  STS.U8 [R14+UR14+0x4580], R46 ;  /* 0x0045802e0e007988 */ /* 0x0041e8000800000e */
[----:B------:R-:W-:Y:S04]  /*11a60*/  STS.U8 [R14+UR14+0x6580], R12 ;  /* 0x0065800c0e007988 */ /* 0x000fe8000800000e */
[----:B----4-:R-:W-:Y:S04]  /*11a70*/  STS.U8 [R14+UR14+0x4980], R15 ;  /* 0x0049800f0e007988 */ /* 0x010fe8000800000e */
[----:B0-----:R-:W2:Y:S04]  /*11a80*/  LDL.LU R46, [R1+0x84] ;  /* 0x00008400012e7983 */ /* 0x001ea80000300800 */
[----:B------:R0:W-:Y:S04]  /*11a90*/  STS.U8 [R14+UR14+0x6980], R9 ;  /* 0x006980090e007988 */ /* 0x0001e8000800000e */
[----:B------:R1:W-:Y:S04]  /*11aa0*/  STS.U8 [R14+UR14+0x4d80], R7 ;  /* 0x004d80070e007988 */ /* 0x0003e8000800000e */
[----:B------:R4:W-:Y:S04]  /*11ab0*/  STS.U8 [R14+UR14+0x6d80], R52 ;  /* 0x006d80340e007988 */ /* 0x0009e8000800000e */
[----:B0-----:R-:W2:Y:S04]  /*11ac0*/  LDL.LU R9, [R1+0xbf8] ;  /* 0x000bf80001097983 */ /* 0x001ea80000300800 */
[----:B-1----:R-:W2:Y:S04]  /*11ad0*/  LDL.LU R7, [R1+0xbf4] ;  /* 0x000bf40001077983 */ /* 0x002ea80000300800 */
[----:B----4-:R-:W3:Y:S04]  /*11ae0*/  LDL.LU R52, [R1+0xbf0] ;  /* 0x000bf00001347983 */ /* 0x010ee80000300800 */
[----:B------:R-:W-:Y:S04]  /*11af0*/  STS.U8 [R14+UR14+0x5180], R51 ;  /* 0x005180330e007988 */ /* 0x000fe8000800000e */
[----:B------:R-:W-:Y:S04]  /*11b00*/  STS.U8 [R14+UR14+0x7180], R50 ;  /* 0x007180320e007988 */ /* 0x000fe8000800000e */
[----:B------:R-:W-:Y:S04]  /*11b10*/  STS.U8 [R14+UR14+0x5580], R49 ;  /* 0x005580310e007988 */ /* 0x000fe8000800000e */
[----:B------:R-:W-:Y:S04]  /*11b20*/  STS.U8 [R14+UR14+0x7580], R48 ;  /* 0x007580300e007988 */ /* 0x000fe8000800000e */
[----:B------:R-:W-:Y:S04]  /*11b30*/  STS.U8 [R14+UR14+0x5980], R43 ;  /* 0x0059802b0e007988 */ /* 0x000fe8000800000e */
[----:B------:R-:W-:Y:S04]  /*11b40*/  STS.U8 [R14+UR14+0x7980], R42 ;  /* 0x0079802a0e007988 */ /* 0x000fe8000800000e */
[----:B------:R0:W-:Y:S04]  /*11b50*/  STS.U8 [R14+UR14+0x5d80], R4 ;  /* 0x005d80040e007988 */ /* 0x0001e8000800000e */
[----:B------:R1:W-:Y:S04]  /*11b60*/  STS.U8 [R14+UR14+0x7d80], R5 ;  /* 0x007d80050e007988 */ /* 0x0003e8000800000e */
[----:B0-----:R-:W4:Y:S04]  /*11b70*/  LDL.LU R4, [R1+0xbec] ;  /* 0x000bec0001047983 */ /* 0x001f280000300800 */
[----:B-1----:R-:W4:Y:S04]  /*11b80*/  LDL.LU R5, [R1+0xbe8] ;  /* 0x000be80001057983 */ /* 0x002f280000300800 */
[----:B------:R0:W-:Y:S04]  /*11b90*/  STS.U8 [R13+UR14+0x4200], R0 ;  /* 0x004200000d007988 */ /* 0x0001e8000800000e */
[----:B------:R1:W-:Y:S04]  /*11ba0*/  STS.U8 [R13+UR14+0x6200], R3 ;  /* 0x006200030d007988 */ /* 0x0003e8000800000e */
[----:B------:R1:W-:Y:S04]  /*11bb0*/  STS.U8 [R13+UR14+0x4600], R2 ;  /* 0x004600020d007988 */ /* 0x0003e8000800000e */
[----:B0-----:R-:W4:Y:S04]  /*11bc0*/  LDL.LU R0, [R1+0xbe4] ;  /* 0x000be40001007983 */ /* 0x001f280000300800 */
[----:B-1----:R-:W4:Y:S04]  /*11bd0*/  LDL.LU R3, [R1+0xbe0] ;  /* 0x000be00001037983 */ /* 0x002f280000300800 */
[----:B------:R-:W4:Y:S04]  /*11be0*/  LDL.LU R2, [R1+0xbdc] ;  /* 0x000bdc0001027983 */ /* 0x000f280000300800 */
[----:B------:R0:W-:Y:S04]  /*11bf0*/  STS.U8 [R13+UR14+0x6600], R53 ;  /* 0x006600350d007988 */ /* 0x0001e8000800000e */
[----:B------:R1:W-:Y:S04]  /*11c00*/  STS.U8 [R13+UR14+0x4a00], R45 ;  /* 0x004a002d0d007988 */ /* 0x0003e8000800000e */
[----:B0-----:R-:W4:Y:S04]  /*11c10*/  LDL.LU R53, [R1+0xbd8] ;  /* 0x000bd80001357983 */ /* 0x001f280000300800 */
[----:B-1----:R-:W4:Y:S01]  /*11c20*/  LDL.LU R45, [R1+0xbd4] ;  /* 0x000bd400012d7983 */ /* 0x002f220000300800 */
[----:B------:R-:W-:Y:S01]  /*11c30*/  @!P6 IMAD.MOV R10, RZ, RZ, -R10 ;  /* 0x000000ffff0ae224 */ /* 0x000fe200078e0a0a */
[----:B------:R-:W-:-:S13]  /*11c40*/  ISETP.GT.U32.AND P6, PT, R6, R8, PT ;  /* 0x000000080600720c */ /* 0x000fda0003fc4070 */
[----:B------:R-:W-:-:S05]  /*11c50*/  @!P6 IMAD.IADD R8, R8, 0x1, -R6 ;  /* 0x000000010808e824 */ /* 0x000fca00078e0a06 */
[----:B------:R-:W-:Y:S01]  /*11c60*/  ISETP.GT.U32.AND P6, PT, R6, R8, PT ;  /* 0x000000080600720c */ /* 0x000fe20003fc4070 */
[----:B------:R-:W-:Y:S04]  /*11c70*/  STS.U8 [R13+UR14+0x6a00], R44 ;  /* 0x006a002c0d007988 */ /* 0x000fe8000800000e */
[----:B------:R0:W-:Y:S08]  /*11c80*/  STS.U8 [R13+UR14+0x4e00], R38 ;  /* 0x004e00260d007988 */ /* 0x0001f0000800000e */
[----:B------:R-:W-:Y:S01]  /*11c90*/  @!P6 IMAD.IADD R8, R8, 0x1, -R6 ;  /* 0x000000010808e824 */ /* 0x000fe200078e0a06 */
[----:B0-----:R-:W4:Y:S01]  /*11ca0*/  LDL.LU R38, [R1+0xbd0] ;  /* 0x000bd00001267983 */ /* 0x001f220000300800 */
[----:B---3--:R-:W-:-:S05]  /*11cb0*/  SEL R11, R52, R11, !P1 ;  /* 0x0000000b340b7207 */ /* 0x008fca0004800000 */
[----:B------:R-:W-:Y:S01]  /*11cc0*/  IMAD R11, R11, UR4, RZ ;  /* 0x000000040b0b7c24 */ /* 0x000fe2000f8e02ff */
[----:B--2---:R-:W-:Y:S01]  /*11cd0*/  SEL R13, R52, R46, !P1 ;  /* 0x0000002e340d7207 */ /* 0x004fe20004800000 */
[----:B------:R-:W0:Y:S03]  /*11ce0*/  LDCU UR4, c[0x0][0x3b0] ;  /* 0x00007600ff0477ac */ /* 0x000e260008000800 */
[----:B------:R-:W-:Y:S02]  /*11cf0*/  SHF.R.S32.HI R12, RZ, 0x1f, R11 ;  /* 0x0000001fff0c7819 */ /* 0x000fe4000001140b */
[----:B----4-:R-:W-:-:S05]  /*11d00*/  IADD3 R44, P6, PT, R11, R5, RZ ;  /* 0x000000050b2c7210 */ /* 0x010fca0007fde0ff */
[----:B------:R-:W-:Y:S01]  /*11d10*/  IMAD.X R46, R12, 0x1, R4, P6 ;  /* 0x000000010c2e7824 */ /* 0x000fe200030e0604 */
[----:B------:R-:W-:Y:S01]  /*11d20*/  IADD3 R14, P6, PT, R11, R3, RZ ;  /* 0x000000030b0e7210 */ /* 0x000fe20007fde0ff */
[----:B------:R-:W-:Y:S01]  /*11d30*/  IMAD R11, R13, UR5, RZ ;  /* 0x000000050d0b7c24 */ /* 0x000fe2000f8e02ff */
[----:B------:R-:W-:-:S03]  /*11d40*/  PRMT R53, RZ, 0x7610, R53 ;  /* 0x00007610ff357816 */ /* 0x000fc60000000035 */
[----:B------:R-:W-:Y:S01]  /*11d50*/  IMAD.X R15, R12, 0x1, R0, P6 ;  /* 0x000000010c0f7824 */ /* 0x000fe200030e0600 */
[----:B------:R-:W-:Y:S01]  /*11d60*/  PRMT R45, RZ, 0x7610, R45 ;  /* 0x00007610ff2d7816 */ /* 0x000fe2000000002d */
[----:B------:R-:W-:Y:S01]  /*11d70*/  @P0 IMAD.MOV.U32 R12, RZ, RZ, R44 ;  /* 0x000000ffff0c0224 */ /* 0x000fe200078e002c */
[----:B------:R-:W-:Y:S01]  /*11d80*/  STL [R1+0x2b8], R44 ;  /* 0x0002b82c01007387 */ /* 0x000fe20000100800 */
[----:B------:R-:W-:Y:S01]  /*11d90*/  @P0 IMAD.MOV.U32 R13, RZ, RZ, R46 ;  /* 0x000000ffff0d0224 */ /* 0x000fe200078e002e */
[----:B------:R-:W-:Y:S01]  /*11da0*/  PRMT R2, RZ, 0x7610, R2 ;  /* 0x00007610ff027816 */ /* 0x000fe20000000002 */
[----:B------:R-:W1:Y:S01]  /*11db0*/  LDCU UR5, c[0x0][0x3b0] ;  /* 0x00007600ff0577ac */ /* 0x000e620008000800 */
[----:B------:R-:W2:Y:S04]  /*11dc0*/  @P4 LDG.E.U8 R45, desc[UR22][R14.64] ;  /* 0x000000160e2d4981 */ /* 0x000ea8000c1e1100 */
[----:B------:R3:W4:Y:S04]  /*11dd0*/  @P0 LDG.E.U8 R53, desc[UR22][R12.64] ;  /* 0x000000160c350981 */ /* 0x000728000c1e1100 */
[----:B------:R0:W-:Y:S04]  /*11de0*/  STL [R1+0x2b4], R46 ;  /* 0x0002b42e01007387 */ /* 0x0001e80000100800 */
[----:B------:R1:W-:Y:S01]  /*11df0*/  STL [R1+0x2c0], R14 ;  /* 0x0002c00e01007387 */ /* 0x0003e20000100800 */
[----:B---3--:R-:W-:-:S02]  /*11e00*/  IADD3 R13, P6, PT, R11, R5, RZ ;  /* 0x000000050b0d7210 */ /* 0x008fc40007fde0ff */
[----:B------:R-:W-:Y:S01]  /*11e10*/  SHF.R.S32.HI R12, RZ, 0x1f, R11 ;  /* 0x0000001fff0c7819 */ /* 0x000fe2000001140b */
[----:B0-----:R-:W3:Y:S04]  /*11e20*/  LDL.LU R46, [R1+0xbcc] ;  /* 0x000bcc00012e7983 */ /* 0x001ee80000300800 */
[----:B------:R-:W3:Y:S04]  /*11e30*/  LDL.LU R44, [R1+0xbc8] ;  /* 0x000bc800012c7983 */ /* 0x000ee80000300800 */
[----:B------:R-:W-:Y:S04]  /*11e40*/  STL [R1+0x2bc], R15 ;  /* 0x0002bc0f01007387 */ /* 0x000fe80000100800 */
[----:B------:R-:W-:Y:S01]  /*11e50*/  STL [R1+0x2c8], R13 ;  /* 0x0002c80d01007387 */ /* 0x000fe20000100800 */
[----:B-1----:R-:W-:-:S03]  /*11e60*/  PRMT R14, RZ, 0x7610, R14 ;  /* 0x00007610ff0e7816 */ /* 0x002fc6000000000e */
[----:B--2---:R0:W-:Y:S04]  /*11e70*/  STL [R1+0x3c], R45 ;  /* 0x00003c2d01007387 */ /* 0x0041e80000100800 */
[----:B----4-:R1:W-:Y:S01]  /*11e80*/  STL [R1+0x44], R53 ;  /* 0x0000443501007387 */ /* 0x0103e20000100800 */
[----:B0-----:R-:W-:Y:S01]  /*11e90*/  IMAD.X R45, R12, 0x1, R4, P6 ;  /* 0x000000010c2d7824 */ /* 0x001fe200030e0604 */
[----:B-1----:R-:W-:-:S05]  /*11ea0*/  IADD3 R53, P6, PT, R11, R3, RZ ;  /* 0x000000030b357210 */ /* 0x002fca0007fde0ff */
[----:B------:R-:W-:Y:S02]  /*11eb0*/  IMAD.X R15, R12, 0x1, R0, P6 ;  /* 0x000000010c0f7824 */ /* 0x000fe400030e0600 */
[----:B------:R-:W-:Y:S02]  /*11ec0*/  @P0 IMAD.MOV.U32 R12, RZ, RZ, R13 ;  /* 0x000000ffff0c0224 */ /* 0x000fe400078e000d */
[----:B------:R-:W-:-:S05]  /*11ed0*/  @P0 IMAD.MOV.U32 R13, RZ, RZ, R45 ;  /* 0x000000ffff0d0224 */ /* 0x000fca00078e002d */
[----:B------:R-:W2:Y:S04]  /*11ee0*/  @P0 LDG.E.U8 R14, desc[UR22][R12.64] ;  /* 0x000000160c0e0981 */ /* 0x000ea8000c1e1100 */
[----:B------:R0:W-:Y:S01]  /*11ef0*/  STL [R1+0x2c4], R45 ;  /* 0x0002c42d01007387 */ /* 0x0001e20000100800 */
[----:B---3--:R-:W-:-:S03]  /*11f00*/  PRMT R46, RZ, 0x7610, R46 ;  /* 0x00007610ff2e7816 */ /* 0x008fc6000000002e */
[----:B------:R-:W-:Y:S04]  /*11f10*/  STL [R1+0x2d0], R53 ;  /* 0x0002d03501007387 */ /* 0x000fe80000100800 */
[----:B0-----:R-:W3:Y:S04]  /*11f20*/  LDL.LU R45, [R1+0xbc4] ;  /* 0x000bc400012d7983 */ /* 0x001ee80000300800 */
[----:B------:R-:W-:Y:S04]  /*11f30*/  STL [R1+0x2cc], R15 ;  /* 0x0002cc0f01007387 */ /* 0x000fe80000100800 */
[----:B--2---:R0:W-:Y:S02]  /*11f40*/  STL [R1+0x38], R14 ;  /* 0x0000380e01007387 */ /* 0x0041e40000100800 */
[----:B0-----:R-:W-:-:S05]  /*11f50*/  @P4 IMAD.MOV.U32 R14, RZ, RZ, R53 ;  /* 0x000000ffff0e4224 */ /* 0x001fca00078e0035 */
[----:B------:R0:W2:Y:S01]  /*11f60*/  @P4 LDG.E.U8 R46, desc[UR22][R14.64] ;  /* 0x000000160e2e4981 */ /* 0x0000a2000c1e1100 */
[----:B------:R-:W-:-:S05]  /*11f70*/  SEL R38, R52, R38, !P1 ;  /* 0x0000002634267207 */ /* 0x000fca0004800000 */
[----:B------:R-:W-:Y:S01]  /*11f80*/  IMAD R11, R38, UR4, RZ ;  /* 0x00000004260b7c24 */ /* 0x000fe2000f8e02ff */
[----:B------:R-:W-:Y:S01]  /*11f90*/  SEL R44, R52, R44, !P1 ;  /* 0x0000002c342c7207 */ /* 0x000fe20004800000 */
[----:B------:R-:W1:Y:S03]  /*11fa0*/  LDCU UR4, c[0x0][0x3b0] ;  /* 0x00007600ff0477ac */ /* 0x000e660008000800 */
[----:B------:R-:W-:Y:S02]  /*11fb0*/  IADD3 R13, P6, PT, R11, R5, RZ ;  /* 0x000000050b0d7210 */ /* 0x000fe40007fde0ff */
[----:B------:R-:W-:-:S03]  /*11fc0*/  SHF.R.S32.HI R12, RZ, 0x1f, R11 ;  /* 0x0000001fff0c7819 */ /* 0x000fc6000001140b */
[----:B------:R-:W-:Y:S01]  /*11fd0*/  STL [R1+0x2d8], R13 ;  /* 0x0002d80d01007387 */ /* 0x000fe20000100800 */
[----:B0-----:R-:W-:-:S03]  /*11fe0*/  PRMT R14, RZ, 0x7610, R14 ;  /* 0x00007610ff0e7816 */ /* 0x001fc6000000000e */
[----:B--2---:R0:W-:Y:S02]  /*11ff0*/  STL [R1+0x34], R46 ;  /* 0x0000342e01007387 */ /* 0x0041e40000100800 */
[----:B0-----:R-:W-:Y:S01]  /*12000*/  IMAD.X R46, R12, 0x1, R4, P6 ;  /* 0x000000010c2e7824 */ /* 0x001fe200030e0604 */
[----:B------:R-:W-:-:S05]  /*12010*/  IADD3 R53, P6, PT, R11, R3, RZ ;  /* 0x000000030b357210 */ /* 0x000fca0007fde0ff */
[----:B------:R-:W-:Y:S02]  /*12020*/  IMAD.X R15, R12, 0x1, R0, P6 ;  /* 0x000000010c0f7824 */ /* 0x000fe400030e0600 */
[----:B------:R-:W-:Y:S02]  /*12030*/  @P0 IMAD.MOV.U32 R12, RZ, RZ, R13 ;  /* 0x000000ffff0c0224 */ /* 0x000fe400078e000d */
[----:B------:R-:W-:-:S05]  /*12040*/  @P0 IMAD.MOV.U32 R13, RZ, RZ, R46 ;  /* 0x000000ffff0d0224 */ /* 0x000fca00078e002e */
[----:B------:R-:W2:Y:S04]  /*12050*/  @P0 LDG.E.U8 R14, desc[UR22][R12.64] ;  /* 0x000000160c0e0981 */ /* 0x000ea8000c1e1100 */
[----:B------:R0:W-:Y:S04]  /*12060*/  STL [R1+0x2d4], R46 ;  /* 0x0002d42e01007387 */ /* 0x0001e80000100800 */
[----:B------:R-:W-:Y:S04]  /*12070*/  STL [R1+0x2e0], R53 ;  /* 0x0002e03501007387 */ /* 0x000fe80000100800 */
[----:B0-----:R-:W4:Y:S04]  /*12080*/  LDL.LU R46, [R1+0xbc0] ;  /* 0x000bc000012e7983 */ /* 0x001f280000300800 */
[----:B------:R-:W-:Y:S04]  /*12090*/  STL [R1+0x2dc], R15 ;  /* 0x0002dc0f01007387 */ /* 0x000fe80000100800 */
[----:B--2---:R0:W-:Y:S02]  /*120a0*/  STL [R1+0x30], R14 ;  /* 0x0000300e01007387 */ /* 0x0041e40000100800 */
[----:B0-----:R-:W-:-:S05]  /*120b0*/  @P4 IMAD.MOV.U32 R14, RZ, RZ, R53 ;  /* 0x000000ffff0e4224 */ /* 0x001fca00078e0035 */
[----:B------:R0:W2:Y:S01]  /*120c0*/  @P4 LDG.E.U8 R2, desc[UR22][R14.64] ;  /* 0x000000160e024981 */ /* 0x0000a2000c1e1100 */
[----:B------:R-:W-:Y:S01]  /*120d0*/  IMAD R11, R44, UR5, RZ ;  /* 0x000000052c0b7c24 */ /* 0x000fe2000f8e02ff */
[----:B------:R-:W-:Y:S01]  /*120e0*/  PRMT R16, RZ, 0x7610, R16 ;  /* 0x00007610ff107816 */ /* 0x000fe20000000010 */
[----:B------:R-:W1:Y:S03]  /*120f0*/  LDCU UR5, c[0x0][0x3b0] ;  /* 0x00007600ff0577ac */ /* 0x000e660008000800 */
[----:B------:R-:W-:Y:S02]  /*12100*/  SHF.R.S32.HI R12, RZ, 0x1f, R11 ;  /* 0x0000001fff0c7819 */ /* 0x000fe4000001140b */
[----:B------:R-:W-:-:S05]  /*12110*/  IADD3 R13, P6, PT, R11, R5, RZ ;  /* 0x000000050b0d7210 */ /* 0x000fca0007fde0ff */
[----:B------:R-:W-:Y:S01]  /*12120*/  IMAD.X R53, R12, 0x1, R4, P6 ;  /* 0x000000010c357824 */ /* 0x000fe200030e0604 */
[----:B0-----:R-:W-:-:S05]  /*12130*/  IADD3 R15, P6, PT, R11, R3, RZ ;  /* 0x000000030b0f7210 */ /* 0x001fca0007fde0ff */
[----:B------:R-:W-:Y:S02]  /*12140*/  IMAD.X R14, R12, 0x1, R0, P6 ;  /* 0x000000010c0e7824 */ /* 0x000fe400030e0600 */
[----:B------:R-:W-:Y:S01]  /*12150*/  @P0 IMAD.MOV.U32 R12, RZ, RZ, R13 ;  /* 0x000000ffff0c0224 */ /* 0x000fe200078e000d */
[----:B--2---:R-:W-:Y:S04]  /*12160*/  STL [R1+0xba0], R2 ;  /* 0x000ba00201007387 */ /* 0x004fe80000100800 */
[----:B------:R0:W-:Y:S02]  /*12170*/  STL [R1+0x338], R13 ;  /* 0x0003380d01007387 */ /* 0x0001e40000100800 */
[----:B0-----:R-:W-:-:S05]  /*12180*/  @P0 IMAD.MOV.U32 R13, RZ, RZ, R53 ;  /* 0x000000ffff0d0224 */ /* 0x001fca00078e0035 */
[----:B------:R0:W2:Y:S01]  /*12190*/  @P0 LDG.E.U8 R16, desc[UR22][R12.64] ;  /* 0x000000160c100981 */ /* 0x0000a2000c1e1100 */
[----:B---3--:R-:W-:-:S03]  /*121a0*/  SEL R45, R52, R45, !P1 ;  /* 0x0000002d342d7207 */ /* 0x008fc60004800000 */
[----:B------:R3:W-:Y:S04]  /*121b0*/  STL [R1+0x334], R53 ;  /* 0x0003343501007387 */ /* 0x0007e80000100800 */
[----:B------:R0:W-:Y:S01]  /*121c0*/  STL [R1+0x340], R15 ;  /* 0x0003400f01007387 */ /* 0x0001e20000100800 */
[----:B-1----:R-:W-:Y:S01]  /*121d0*/  IMAD R11, R45, UR4, RZ ;  /* 0x000000042d0b7c24 */ /* 0x002fe2000f8e02ff */
[----:B------:R-:W-:Y:S01]  /*121e0*/  PRMT R17, RZ, 0x7610, R17 ;  /* 0x00007610ff117816 */ /* 0x000fe20000000011 */
[----:B------:R-:W1:Y:S01]  /*121f0*/  LDCU UR4, c[0x0][0x3b0] ;  /* 0x00007600ff0477ac */ /* 0x000e620008000800 */
[----:B---3--:R-:W3:Y:S01]  /*12200*/  LDL.LU R53, [R1+0xbbc] ;  /* 0x000bbc0001357983 */ /* 0x008ee20000300800 */
[----:B0-----:R-:W-:-:S03]  /*12210*/  @P4 LOP3.LUT R15, R15, R14, RZ, 0x3c, !PT ;  /* 0x0000000e0f0f4212 */ /* 0x001fc600078e3cff */
[----:B------:R0:W-:Y:S01]  /*12220*/  STL [R1+0x33c], R14 ;  /* 0x00033c0e01007387 */ /* 0x0001e20000100800 */
[----:B------:R-:W-:Y:S02]  /*12230*/  SHF.R.S32.HI R12, RZ, 0x1f, R11 ;  /* 0x0000001fff0c7819 */ /* 0x000fe4000001140b */
[----:B0-----:R-:W-:-:S04]  /*12240*/  @P4 LOP3.LUT R14, R15, R14, RZ, 0x3c, !PT ;  /* 0x0000000e0f0e4212 */ /* 0x001fc800078e3cff */
[----:B------:R-:W-:-:S05]  /*12250*/  @P4 LOP3.LUT R15, R15, R14, RZ, 0x3c, !PT ;  /* 0x0000000e0f0f4212 */ /* 0x000fca00078e3cff */
[----:B------:R0:W3:Y:S01]  /*12260*/  @P4 LDG.E.U8 R17, desc[UR22][R14.64] ;  /* 0x000000160e114981 */ /* 0x0000e2000c1e1100 */
[----:B------:R-:W-:-:S03]  /*12270*/  PRMT R2, RZ, 0x7610, R2 ;  /* 0x00007610ff027816 */ /* 0x000fc60000000002 */
[----:B--2---:R2:W-:Y:S02]  /*12280*/  STL [R1+0x28], R16 ;  /* 0x0000281001007387 */ /* 0x0045e40000100800 */
[----:B--2---:R-:W-:-:S05]  /*12290*/  IADD3 R16, P6, PT, R11, R5, RZ ;  /* 0x000000050b107210 */ /* 0x004fca0007fde0ff */
[----:B------:R-:W-:Y:S01]  /*122a0*/  IMAD.X R13, R12, 0x1, R4, P6 ;  /* 0x000000010c0d7824 */ /* 0x000fe200030e0604 */
[----:B0-----:R-:W-:-:S05]  /*122b0*/  IADD3 R14, P6, PT, R11, R3, RZ ;  /* 0x000000030b0e7210 */ /* 0x001fca0007fde0ff */
[----:B------:R-:W-:Y:S02]  /*122c0*/  IMAD.X R15, R12, 0x1, R0, P6 ;  /* 0x000000010c0f7824 */ /* 0x000fe400030e0600 */
[----:B------:R-:W-:-:S05]  /*122d0*/  @P0 IMAD.MOV.U32 R12, RZ, RZ, R16 ;  /* 0x000000ffff0c0224 */ /* 0x000fca00078e0010 */
[----:B------:R0:W2:Y:S01]  /*122e0*/  @P0 LDG.E.U8 R2, desc[UR22][R12.64] ;  /* 0x000000160c020981 */ /* 0x0000a2000c1e1100 */
[----:B----4-:R-:W-:Y:S02]  /*122f0*/  SEL R46, R52, R46, !P1 ;  /* 0x0000002e342e7207 */ /* 0x010fe40004800000 */
[----:B------:R-:W-:Y:S01]  /*12300*/  PRMT R51, RZ, 0x7610, R51 ;  /* 0x00007610ff337816 */ /* 0x000fe20000000033 */
[----:B------:R-:W4:Y:S02]  /*12310*/  LDL.LU R52, [R1+0xbb8] ;  /* 0x000bb80001347983 */ /* 0x000f240000300800 */
[----:B------:R-:W-:Y:S01]  /*12320*/  IMAD R11, R46, UR5, RZ ;  /* 0x000000052e0b7c24 */ /* 0x000fe2000f8e02ff */
[----:B------:R-:W-:Y:S01]  /*12330*/  PRMT R50, RZ, 0x7610, R50 ;  /* 0x00007610ff327816 */ /* 0x000fe20000000032 */
[----:B------:R-:W-:Y:S01]  /*12340*/  STL [R1+0x348], R16 ;  /* 0x0003481001007387 */ /* 0x000fe20000100800 */
[----:B------:R-:W-:Y:S01]  /*12350*/  PRMT R49, RZ, 0x7610, R49 ;  /* 0x00007610ff317816 */ /* 0x000fe20000000031 */
[----:B------:R-:W1:Y:S01]  /*12360*/  LDCU UR5, c[0x0][0x3b0] ;  /* 0x00007600ff0577ac */ /* 0x000e620008000800 */
[----:B0-----:R-:W-:Y:S01]  /*12370*/  SHF.R.S32.HI R12, RZ, 0x1f, R11 ;  /* 0x0000001fff0c7819 */ /* 0x001fe2000001140b */
[----:B------:R0:W-:Y:S04]  /*12380*/  STL [R1+0x344], R13 ;  /* 0x0003440d01007387 */ /* 0x0001e80000100800 */
[----:B------:R1:W-:Y:S04]  /*12390*/  STL [R1+0x350], R14 ;  /* 0x0003500e01007387 */ /* 0x0003e80000100800 */
[----:B------:R1:W4:Y:S01]  /*123a0*/  @P4 LDG.E.U8 R51, desc[UR22][R14.64] ;  /* 0x000000160e334981 */ /* 0x000322000c1e1100 */
[----:B0-----:R-:W-:-:S05]  /*123b0*/  IADD3 R13, P6, PT, R11, R5, RZ ;  /* 0x000000050b0d7210 */ /* 0x001fca0007fde0ff */
[C---:B-1----:R-:W-:Y:S01]  /*123c0*/  IMAD.X R14, R12.reuse, 0x1, R4, P6 ;  /* 0x000000010c0e7824 */ /* 0x042fe200030e0604 */
[----:B------:R-:W-:Y:S01]  /*123d0*/  IADD3 R16, P6, PT, R11, R3, RZ ;  /* 0x000000030b107210 */ /* 0x000fe20007fde0ff */
[----:B--2---:R0:W-:Y:S04]  /*123e0*/  STL [R1+0xba4], R2 ;  /* 0x000ba40201007387 */ /* 0x0041e80000100800 */
[----:B------:R1:W-:Y:S04]  /*123f0*/  STL [R1+0x34c], R15 ;  /* 0x00034c0f01007387 */ /* 0x0003e80000100800 */
[----:B0-----:R-:W4:Y:S04]  /*12400*/  LDL.LU R2, [R1+0x148] ;  /* 0x0001480001027983 */ /* 0x001f280000300800 */
[----:B---3--:R0:W-:Y:S01]  /*12410*/  STL [R1+0x24], R17 ;  /* 0x0000241101007387 */ /* 0x0081e20000100800 */
[----:B-1----:R-:W-:-:S02]  /*12420*/  IMAD.X R15, R12, 0x1, R0, P6 ;  /* 0x000000010c0f7824 */ /* 0x002fc400030e0600 */
[----:B------:R-:W-:Y:S01]  /*12430*/  @P0 IMAD.MOV.U32 R12, RZ, RZ, R13 ;  /* 0x000000ffff0c0224 */ /* 0x000fe200078e000d */
[----:B0-----:R-:W2:Y:S04]  /*12440*/  LDL.LU R17, [R1+0x8c] ;  /* 0x00008c0001117983 */ /* 0x001ea80000300800 */
[----:B------:R0:W-:Y:S02]  /*12450*/  STL [R1+0x358], R13 ;  /* 0x0003580d01007387 */ /* 0x0001e40000100800 */
[----:B0-----:R-:W-:-:S05]  /*12460*/  @P0 IMAD.MOV.U32 R13, RZ, RZ, R14 ;  /* 0x000000ffff0d0224 */ /* 0x001fca00078e000e */
[----:B------:R0:W3:Y:S04]  /*12470*/  @P0 LDG.E.U8 R50, desc[UR22][R12.64] ;  /* 0x000000160c320981 */ /* 0x0000e8000c1e1100 */
[----:B------:R1:W-:Y:S04]  /*12480*/  STL [R1+0x354], R14 ;  /* 0x0003540e01007387 */ /* 0x0003e80000100800 */
[----:B------:R-:W-:Y:S01]  /*12490*/  STL [R1+0x360], R16 ;  /* 0x0003601001007387 */ /* 0x000fe20000100800 */
[----:B-1----:R-:W-:Y:S01]  /*124a0*/  @P4 IMAD.MOV.U32 R14, RZ, RZ, R16 ;  /* 0x000000ffff0e4224 */ /* 0x002fe200078e0010 */
[----:B------:R-:W-:-:S04]  /*124b0*/  PRMT R48, RZ, 0x7610, R48 ;  /* 0x00007610ff307816 */ /* 0x000fc80000000030 */
[----:B------:R1:W2:Y:S01]  /*124c0*/  @P4 LDG.E.U8 R49, desc[UR22][R14.64] ;  /* 0x000000160e314981 */ /* 0x0002a2000c1e1100 */
[----:B----4-:R-:W-:-:S05]  /*124d0*/  SEL R52, R2, R52, !P1 ;  /* 0x0000003402347207 */ /* 0x010fca0004800000 */
[----:B------:R-:W-:Y:S01]  /*124e0*/  IMAD R11, R52, UR4, RZ ;  /* 0x00000004340b7c24 */ /* 0x000fe2000f8e02ff */
[----:B------:R-:W-:Y:S01]  /*124f0*/  SEL R53, R2, R53, !P1 ;  /* 0x0000003502357207 */ /* 0x000fe20004800000 */
[----:B------:R-:W4:Y:S03]  /*12500*/  LDCU UR4, c[0x0][0x3b0] ;  /* 0x00007600ff0477ac */ /* 0x000f260008000800 */
[----:B0-----:R-:W-:Y:S02]  /*12510*/  SHF.R.S32.HI R12, RZ, 0x1f, R11 ;  /* 0x0000001fff0c7819 */ /* 0x001fe4000001140b */
[C---:B------:R-:W-:Y:S01]  /*12520*/  IADD3 R13, P6, PT, R11.reuse, R5, RZ ;  /* 0x000000050b0d7210 */ /* 0x040fe20007fde0ff */
[----:B---3--:R0:W-:Y:S04]  /*12530*/  STL.64 [R1+0xba8], R50 ;  /* 0x000ba83201007387 */ /* 0x0081e80000100a00 */
[----:B------:R-:W-:Y:S01]  /*12540*/  STL [R1+0x35c], R15 ;  /* 0x00035c0f01007387 */ /* 0x000fe20000100800 */
[----:B0-----:R-:W-:Y:S01]  /*12550*/  IMAD.X R51, R12, 0x1, R4, P6 ;  /* 0x000000010c337824 */ /* 0x001fe200030e0604 */
[----:B------:R-:W-:-:S02]  /*12560*/  IADD3 R16, P6, PT, R11, R3, RZ ;  /* 0x000000030b107210 */ /* 0x000fc40007fde0ff */
[----:B------:R-:W3:Y:S03]  /*12570*/  LDL.LU R50, [R1] ;  /* 0x0000000001327983 */ /* 0x000ee60000300800 */
[----:B------:R-:W-:Y:S01]  /*12580*/  IMAD.X R52, R12, 0x1, R0, P6 ;  /* 0x000000010c347824 */ /* 0x000fe200030e0600 */
[----:B------:R0:W-:Y:S01]  /*12590*/  STL [R1+0x3b8], R13 ;  /* 0x0003b80d01007387 */ /* 0x0001e20000100800 */
[----:B------:R-:W-:Y:S02]  /*125a0*/  @P0 IMAD.MOV.U32 R12, RZ, RZ, R13 ;  /* 0x000000ffff0c0224 */ /* 0x000fe400078e000d */
[----:B0-----:R-:W-:-:S05]  /*125b0*/  @P0 IMAD.MOV.U32 R13, RZ, RZ, R51 ;  /* 0x000000ffff0d0224 */ /* 0x001fca00078e0033 */
[----:B------:R2:W3:Y:S01]  /*125c0*/  @P0 LDG.E.U8 R48, desc[UR22][R12.64] ;  /* 0x000000160c300981 */ /* 0x0004e2000c1e1100 */
[----:B-1----:R-:W-:-:S03]  /*125d0*/  @P4 IMAD.MOV.U32 R15, RZ, RZ, R52 ;  /* 0x000000ffff0f4224 */ /* 0x002fc600078e0034 */
[----:B------:R0:W-:Y:S04]  /*125e0*/  STL [R1+0x3b4], R51 ;  /* 0x0003b43301007387 */ /* 0x0001e80000100800 */
[----:B------:R-:W-:Y:S01]  /*125f0*/  STL [R1+0x3c0], R16 ;  /* 0x0003c01001007387 */ /* 0x000fe20000100800 */
[----:B------:R-:W-:Y:S01]  /*12600*/  IMAD R11, R53, UR5, RZ ;  /* 0x00000005350b7c24 */ /* 0x000fe2000f8e02ff */
[----:B------:R-:W-:Y:S01]  /*12610*/  PRMT R47, RZ, 0x7610, R47 ;  /* 0x00007610ff2f7816 */ /* 0x000fe2000000002f */
[----:B------:R-:W-:Y:S01]  /*12620*/  @P4 IMAD.MOV.U32 R14, RZ, RZ, R16 ;  /* 0x000000ffff0e4224 */ /* 0x000fe200078e0010 */
[----:B--2---:R-:W-:Y:S01]  /*12630*/  SEL R13, R2, R17, !P1 ;  /* 0x00000011020d7207 */ /* 0x004fe20004800000 */
[----:B------:R-:W1:Y:S01]  /*12640*/  LDCU UR5, c[0x0][0x3b0] ;  /* 0x00007600ff0577ac */ /* 0x000e620008000800 */
[----:B0-----:R-:W-:-:S02]  /*12650*/  IADD3 R51, P6, PT, R11, R5, RZ ;  /* 0x000000050b337210 */ /* 0x001fc40007fde0ff */
[----:B------:R-:W-:Y:S01]  /*12660*/  SHF.R.S32.HI R12, RZ, 0x1f, R11 ;  /* 0x0000001fff0c7819 */ /* 0x000fe2000001140b */
[----:B------:R0:W2:Y:S04]  /*12670*/  @P4 LDG.E.U8 R47, desc[UR22][R14.64] ;  /* 0x000000160e2f4981 */ /* 0x0000a8000c1e1100 */
[----:B---3--:R-:W-:Y:S04]  /*12680*/  STL.64 [R1+0xbb0], R48 ;  /* 0x000bb03001007387 */ /* 0x008fe80000100a00 */
[----:B------:R3:W-:Y:S04]  /*12690*/  STL [R1+0x3bc], R52 ;  /* 0x0003bc3401007387 */ /* 0x0007e80000100800 */
[----:B---3--:R-:W3:Y:S01]  /*126a0*/  LDL.LU R52, [R1+0x118] ;  /* 0x0001180001347983 */ /* 0x008ee20000300800 */
[----:B------:R-:W-:-:S03]  /*126b0*/  IMAD.X R48, R12, 0x1, R4, P6 ;  /* 0x000000010c307824 */ /* 0x000fc600030e0604 */
[----:B------:R-:W-:Y:S01]  /*126c0*/  STL [R1+0x3c8], R51 ;  /* 0x0003c83301007387 */ /* 0x000fe20000100800 */
[----:B0-----:R-:W-:-:S03]  /*126d0*/  IADD3 R14, P6, PT, R11, R3, RZ ;  /* 0x000000030b0e7210 */ /* 0x001fc60007fde0ff */
[----:B------:R-:W2:Y:S01]  /*126e0*/  LDL.LU R17, [R1+0x120] ;  /* 0x0001200001117983 */ /* 0x000ea20000300800 */
[----:B------:R-:W-:Y:S01]  /*126f0*/  PRMT R46, RZ, 0x7610, R46 ;  /* 0x00007610ff2e7816 */ /* 0x000fe2000000002e */
[----:B----4-:R-:W-:Y:S01]  /*12700*/  IMAD R11, R13, UR4, RZ ;  /* 0x000000040d0b7c24 */ /* 0x010fe2000f8e02ff */
[----:B------:R-:W-:Y:S01]  /*12710*/  PRMT R45, RZ, 0x7610, R45 ;  /* 0x00007610ff2d7816 */ /* 0x000fe2000000002d */
[----:B------:R-:W4:Y:S01]  /*12720*/  LDL.LU R16, [R1+0x4] ;  /* 0x0000040001107983 */ /* 0x000f220000300800 */
[----:B------:R-:W-:Y:S01]  /*12730*/  IMAD.X R15, R12, 0x1, R0, P6 ;  /* 0x000000010c0f7824 */ /* 0x000fe200030e0600 */
[----:B------:R-:W-:Y:S01]  /*12740*/  PRMT R44, RZ, 0x7610, R44 ;  /* 0x00007610ff2c7816 */ /* 0x000fe2000000002c */
[----:B------:R-:W-:Y:S02]  /*12750*/  @P0 IMAD.MOV.U32 R12, RZ, RZ, R51 ;  /* 0x000000ffff0c0224 */ /* 0x000fe400078e0033 */
[----:B------:R-:W-:Y:S01]  /*12760*/  @P0 IMAD.MOV.U32 R13, RZ, RZ, R48 ;  /* 0x000000ffff0d0224 */ /* 0x000fe200078e0030 */
[----:B------:R-:W-:Y:S01]  /*12770*/  IADD3 R49, P6, PT, R11, R5, RZ ;  /* 0x000000050b317210 */ /* 0x000fe20007fde0ff */
[----:B------:R0:W-:Y:S01]  /*12780*/  STL [R1+0x3c4], R48 ;  /* 0x0003c43001007387 */ /* 0x0001e20000100800 */
[----:B------:R-:W0:Y:S03]  /*12790*/  LDCU UR4, c[0x0][0x3b0] ;  /* 0x00007600ff0477ac */ /* 0x000e260008000800 */
[----:B------:R1:W2:Y:S04]  /*127a0*/  @P0 LDG.E.U8 R46, desc[UR22][R12.64] ;  /* 0x000000160c2e0981 */ /* 0x0002a8000c1e1100 */
[----:B------:R0:W2:Y:S01]  /*127b0*/  @P4 LDG.E.U8 R45, desc[UR22][R14.64] ;  /* 0x000000160e2d4981 */ /* 0x0000a2000c1e1100 */
[----:B-1----:R-:W-:-:S03]  /*127c0*/  SHF.R.S32.HI R12, RZ, 0x1f, R11 ;  /* 0x0000001fff0c7819 */ /* 0x002fc6000001140b */
[----:B------:R-:W-:Y:S02]  /*127d0*/  STL [R1+0x3d0], R14 ;  /* 0x0003d00e01007387 */ /* 0x000fe40000100800 */
[C---:B------:R-:W-:Y:S01]  /*127e0*/  IMAD.X R13, R12.reuse, 0x1, R4, P6 ;  /* 0x000000010c0d7824 */ /* 0x040fe200030e0604 */
[----:B0-----:R-:W-:Y:S01]  /*127f0*/  IADD3 R48, P6, PT, R11, R3, RZ ;  /* 0x000000030b307210 */ /* 0x001fe20007fde0ff */
[----:B------:R0:W-:Y:S04]  /*12800*/  STL [R1+0x3cc], R15 ;  /* 0x0003cc0f01007387 */ /* 0x0001e80000100800 */
[----:B------:R-:W4:Y:S04]  /*12810*/  LDL.LU R51, [R1+0xc] ;  /* 0x00000c0001337983 */ /* 0x000f280000300800 */
[----:B------:R-:W-:Y:S01]  /*12820*/  STL [R1+0x3d8], R49 ;  /* 0x0003d83101007387 */ /* 0x000fe20000100800 */
[----:B0-----:R-:W-:-:S03]  /*12830*/  IMAD.X R15, R12, 0x1, R0, P6 ;  /* 0x000000010c0f7824 */ /* 0x001fc600030e0600 */
[----:B------:R0:W-:Y:S04]  /*12840*/  STL [R1+0x3d4], R13 ;  /* 0x0003d40d01007387 */ /* 0x0001e80000100800 */
[----:B------:R-:W-:Y:S04]  /*12850*/  STL [R1+0x3e0], R48 ;  /* 0x0003e03001007387 */ /* 0x000fe80000100800 */
[----:B------:R2:W-:Y:S01]  /*12860*/  STL [R1+0x3dc], R15 ;  /* 0x0003dc0f01007387 */ /* 0x0005e20000100800 */
[----:B---3--:R-:W-:-:S05]  /*12870*/  IADD3 R14, P6, PT, R52, R3, RZ ;  /* 0x00000003340e7210 */ /* 0x008fca0007fde0ff */
[----:B------:R1:W-:Y:S04]  /*12880*/  STL [R1+0x430], R14 ;  /* 0x0004300e01007387 */ /* 0x0003e80000100800 */
[----:B------:R-:W3:Y:S01]  /*12890*/  LDL.LU R52, [R1+0x8] ;  /* 0x0000080001347983 */ /* 0x000ee20000300800 */
[----:B------:R-:W-:Y:S01]  /*128a0*/  @P0 IMAD.MOV.U32 R12, RZ, RZ, R49 ;  /* 0x000000ffff0c0224 */ /* 0x000fe200078e0031 */
[----:B------:R-:W-:Y:S02]  /*128b0*/  SEL R11, R2, R50, !P1 ;  /* 0x00000032020b7207 */ /* 0x000fe40004800000 */
[----:B------:R-:W-:Y:S02]  /*128c0*/  PRMT R43, RZ, 0x7610, R43 ;  /* 0x00007610ff2b7816 */ /* 0x000fe4000000002b */
[----:B------:R0:W3:Y:S01]  /*128d0*/  @P0 LDG.E.U8 R44, desc[UR22][R12.64] ;  /* 0x000000160c2c0981 */ /* 0x0000e2000c1e1100 */
[----:B------:R-:W-:Y:S01]  /*128e0*/  IMAD R11, R11, UR5, RZ ;  /* 0x000000050b0b7c24 */ /* 0x000fe2000f8e02ff */
[----:B------:R-:W-:Y:S01]  /*128f0*/  PRMT R42, RZ, 0x7610, R42 ;  /* 0x00007610ff2a7816 */ /* 0x000fe2000000002a */
[----:B------:R-:W1:Y:S01]  /*12900*/  LDCU UR5, c[0x0][0x3b0] ;  /* 0x00007600ff0577ac */ /* 0x000e620008000800 */
[----:B0-----:R-:W-:-:S02]  /*12910*/  @P4 IMAD.MOV.U32 R12, RZ, RZ, R48 ;  /* 0x000000ffff0c4224 */ /* 0x001fc400078e0030 */
[----:B------:R-:W-:Y:S02]  /*12920*/  @P4 IMAD.MOV.U32 R13, RZ, RZ, R15 ;  /* 0x000000ffff0d4224 */ /* 0x000fe400078e000f */
[----:B--2---:R-:W-:Y:S01]  /*12930*/  IMAD.X R15, R17, 0x1, R0, P6 ;  /* 0x00000001110f7824 */ /* 0x004fe200030e0600 */
[----:B------:R-:W-:Y:S02]  /*12940*/  IADD3 R17, P6, PT, R11, R5, RZ ;  /* 0x000000050b117210 */ /* 0x000fe40007fde0ff */
[----:B------:R0:W2:Y:S01]  /*12950*/  @P4 LDG.E.U8 R43, desc[UR22][R12.64] ;  /* 0x000000160c2b4981 */ /* 0x0000a2000c1e1100 */
[----:B------:R-:W-:-:S03]  /*12960*/  PRMT R41, RZ, 0x7610, R41 ;  /* 0x00007610ff297816 */ /* 0x000fc60000000029 */
[----:B------:R1:W2:Y:S01]  /*12970*/  @P4 LDG.E.U8 R42, desc[UR22][R14.64] ;  /* 0x000000160e2a4981 */ /* 0x0002a2000c1e1100 */
[----:B0-----:R-:W-:Y:S02]  /*12980*/  SHF.R.S32.HI R13, RZ, 0x1f, R11 ;  /* 0x0000001fff0d7819 */ /* 0x001fe4000001140b */
[----:B----4-:R-:W-:-:S03]  /*12990*/  SEL R12, R2, R16, !P1 ;  /* 0x00000010020c7207 */ /* 0x010fc60004800000 */
[----:B------:R-:W-:Y:S01]  /*129a0*/  IMAD.X R48, R13, 0x1, R4, P6 ;  /* 0x000000010d307824 */ /* 0x000fe200030e0604 */
[----:B------:R-:W-:Y:S01]  /*129b0*/  IADD3 R16, P6, PT, R11, R3, RZ ;  /* 0x000000030b107210 */ /* 0x000fe20007fde0ff */
[----:B------:R0:W-:Y:S01]  /*129c0*/  STL [R1+0x42c], R15 ;  /* 0x00042c0f01007387 */ /* 0x0001e20000100800 */
[----:B-1----:R-:W-:Y:S02]  /*129d0*/  @P0 IMAD.MOV.U32 R14, RZ, RZ, R17 ;  /* 0x000000ffff0e0224 */ /* 0x002fe400078e0011 */
[----:B------:R-:W-:Y:S01]  /*129e0*/  IMAD R12, R12, UR4, RZ ;  /* 0x000000040c0c7c24 */ /* 0x000fe2000f8e02ff */
[----:B------:R1:W-:Y:S01]  /*129f0*/  STL [R1+0x438], R17 ;  /* 0x0004381101007387 */ /* 0x0003e20000100800 */
[----:B------:R-:W-:Y:S01]  /*12a00*/  PRMT R39, RZ, 0x7610, R39 ;  /* 0x00007610ff277816 */ /* 0x000fe20000000027 */
[----:B------:R-:W4:Y:S01]  /*12a10*/  LDCU UR4, c[0x0][0x3b0] ;  /* 0x00007600ff0477ac */ /* 0x000f220008000800 */
[----:B0-----:R-:W-:Y:S01]  /*12a20*/  @P0 IMAD.MOV.U32 R15, RZ, RZ, R48 ;  /* 0x000000ffff0f0224 */ /* 0x001fe200078e0030 */
[----:B------:R0:W-:Y:S01]  /*12a30*/  STL [R1+0x434], R48 ;  /* 0x0004343001007387 */ /* 0x0001e20000100800 */
[----:B-1----:R-:W-:-:S03]  /*12a40*/  IMAD.X R17, R13, 0x1, R0, P6 ;  /* 0x000000010d117824 */ /* 0x002fc600030e0600 */
[----:B------:R1:W2:Y:S04]  /*12a50*/  @P0 LDG.E.U8 R41, desc[UR22][R14.64] ;  /* 0x000000160e290981 */ /* 0x0002a8000c1e1100 */
[----:B------:R-:W-:Y:S01]  /*12a60*/  STL [R1+0x440], R16 ;  /* 0x0004401001007387 */ /* 0x000fe20000100800 */
[----:B0-----:R-:W-:-:S03]  /*12a70*/  IADD3 R48, P6, PT, R12, R5, RZ ;  /* 0x000000050c307210 */ /* 0x001fc60007fde0ff */
[----:B------:R-:W-:Y:S01]  /*12a80*/  STL [R1+0x43c], R17 ;  /* 0x00043c1101007387 */ /* 0x000fe20000100800 */
[----:B-1----:R-:W-:-:S03]  /*12a90*/  SHF.R.S32.HI R14, RZ, 0x1f, R12 ;  /* 0x0000001fff0e7819 */ /* 0x002fc6000001140c */
[----:B------:R-:W2:Y:S02]  /*12aa0*/  LDL.LU R50, [R1+0x10] ;  /* 0x0000100001327983 */ /* 0x000ea40000300800 */
[----:B------:R-:W-:Y:S01]  /*12ab0*/  IMAD.X R13, R14, 0x1, R4, P6 ;  /* 0x000000010e0d7824 */ /* 0x000fe200030e0604 */
[----:B------:R-:W-:Y:S01]  /*12ac0*/  IADD3 R15, P6, PT, R12, R3, RZ ;  /* 0x000000030c0f7210 */ /* 0x000fe20007fde0ff */
[----:B------:R-:W-:Y:S01]  /*12ad0*/  @P0 IMAD.MOV.U32 R12, RZ, RZ, R48 ;  /* 0x000000ffff0c0224 */ /* 0x000fe200078e0030 */
[----:B------:R-:W-:Y:S01]  /*12ae0*/  SEL R11, R2, R51, !P1 ;  /* 0x00000033020b7207 */ /* 0x000fe20004800000 */
[----:B------:R-:W-:Y:S02]  /*12af0*/  STL [R1+0x448], R48 ;  /* 0x0004483001007387 */ /* 0x000fe40000100800 */
[----:B------:R-:W-:Y:S01]  /*12b00*/  IMAD.X R14, R14, 0x1, R0, P6 ;  /* 0x000000010e0e7824 */ /* 0x000fe200030e0600 */
[----:B------:R-:W-:Y:S01]  /*12b10*/  PRMT R40, RZ, 0x7610, R40 ;  /* 0x00007610ff287816 */ /* 0x000fe20000000028 */
[----:B------:R0:W-:Y:S01]  /*12b20*/  STL [R1+0x444], R13 ;  /* 0x0004440d01007387 */ /* 0x0001e20000100800 */
[----:B------:R-:W-:Y:S01]  /*12b30*/  IMAD R11, R11, UR5, RZ ;  /* 0x000000050b0b7c24 */ /* 0x000fe2000f8e02ff */
[----:B------:R-:W-:Y:S01]  /*12b40*/  PRMT R38, RZ, 0x7610, R38 ;  /* 0x00007610ff267816 */ /* 0x000fe20000000026 */
[----:B------:R-:W1:Y:S01]  /*12b50*/  LDCU UR5, c[0x0][0x3b0] ;  /* 0x00007600ff0577ac */ /* 0x000e620008000800 */
[----:B------:R0:W2:Y:S04]  /*12b60*/  @P0 LDG.E.U8 R39, desc[UR22][R12.64] ;  /* 0x000000160c270981 */ /* 0x0000a8000c1e1100 */
[----:B------:R1:W-:Y:S04]  /*12b70*/  STL [R1+0x450], R15 ;  /* 0x0004500f01007387 */ /* 0x0003e80000100800 */
[----:B------:R1:W-:Y:S01]  /*12b80*/  STL [R1+0x44c], R14 ;  /* 0x00044c0e01007387 */ /* 0x0003e20000100800 */
[----:B0-----:R-:W-:-:S03]  /*12b90*/  SHF.R.S32.HI R13, RZ, 0x1f, R11 ;  /* 0x0000001fff0d7819 */ /* 0x001fc6000001140b */
[----:B------:R0:W2:Y:S02]  /*12ba0*/  @P4 LDG.E.U8 R40, desc[UR22][R16.64] ;  /* 0x0000001610284981 */ /* 0x0000a4000c1e1100 */
[----:B0-----:R-:W-:-:S05]  /*12bb0*/  IADD3 R17, P6, PT, R11, R5, RZ ;  /* 0x000000050b117210 */ /* 0x001fca0007fde0ff */
[----:B------:R-:W-:Y:S01]  /*12bc0*/  IMAD.X R48, R13, 0x1, R4, P6 ;  /* 0x000000010d307824 */ /* 0x000fe200030e0604 */
[----:B---3--:R-:W-:Y:S02]  /*12bd0*/  SEL R12, R2, R52, !P1 ;  /* 0x00000034020c7207 */ /* 0x008fe40004800000 */
[----:B------:R-:W3:Y:S04]  /*12be0*/  LDL.LU R52, [R1+0x14] ;  /* 0x0000140001347983 */ /* 0x000ee80000300800 */
[----:B------:R0:W-:Y:S04]  /*12bf0*/  STL [R1+0x458], R17 ;  /* 0x0004581101007387 */ /* 0x0001e80000100800 */
[----:B------:R0:W-:Y:S04]  /*12c00*/  STL [R1+0x454], R48 ;  /* 0x0004543001007387 */ /* 0x0001e80000100800 */
[----:B------:R-:W3:Y:S01]  /*12c10*/  LDL.LU R51, [R1+0x18] ;  /* 0x0000180001337983 */ /* 0x000ee20000300800 */
[----:B-1----:R-:W-:-:S04]  /*12c20*/  @P4 LOP3.LUT R15, R15, R14, RZ, 0x3c, !PT ;  /* 0x0000000e0f0f4212 */ /* 0x002fc800078e3cff */
[----:B------:R-:W-:-:S04]  /*12c30*/  @P4 LOP3.LUT R14, R15, R14, RZ, 0x3c, !PT ;  /* 0x0000000e0f0e4212 */ /* 0x000fc800078e3cff */
[----:B------:R-:W-:Y:S02]  /*12c40*/  @P4 LOP3.LUT R15, R15, R14, RZ, 0x3c, !PT ;  /* 0x0000000e0f0f4212 */ /* 0x000fe400078e3cff */
[----:B------:R-:W-:Y:S01]  /*12c50*/  PRMT R37, RZ, 0x7610, R37 ;  /* 0x00007610ff257816 */ /* 0x000fe20000000025 */
[----:B----4-:R-:W-:Y:S01]  /*12c60*/  IMAD R12, R12, UR4, RZ ;  /* 0x000000040c0c7c24 */ /* 0x010fe2000f8e02ff */
[----:B------:R-:W-:Y:S01]  /*12c70*/  IADD3 R16, P6, PT, R11, R3, RZ ;  /* 0x000000030b107210 */ /* 0x000fe20007fde0ff */
[----:B------:R1:W4:Y:S01]  /*12c80*/  @P4 LDG.E.U8 R38, desc[UR22][R14.64] ;  /* 0x000000160e264981 */ /* 0x000322000c1e1100 */
[----:B------:R-:W2:Y:S01]  /*12c90*/  LDCU UR4, c[0x0][0x3b0] ;  /* 0x00007600ff0477ac */ /* 0x000ea20008000800 */
[----:B-1----:R-:W-:Y:S02]  /*12ca0*/  @P0 IMAD.MOV.U32 R14, RZ, RZ, R17 ;  /* 0x000000ffff0e0224 */ /* 0x002fe400078e0011 */
[----:B------:R-:W-:Y:S02]  /*12cb0*/  @P0 IMAD.MOV.U32 R15, RZ, RZ, R48 ;  /* 0x000000ffff0f0224 */ /* 0x000fe400078e0030 */
[----:B0-----:R-:W-:Y:S01]  /*12cc0*/  IMAD.X R17, R13, 0x1, R0, P6 ;  /* 0x000000010d117824 */ /* 0x001fe200030e0600 */
[----:B------:R-:W-:-:S02]  /*12cd0*/  IADD3 R48, P6, PT, R12, R5, RZ ;  /* 0x000000050c307210 */ /* 0x000fc40007fde0ff */
[----:B------:R0:W4:Y:S02]  /*12ce0*/  @P0 LDG.E.U8 R37, desc[UR22][R14.64] ;  /* 0x000000160e250981 */ /* 0x000124000c1e1100 */
[----:B0-----:R-:W-:-:S05]  /*12cf0*/  SHF.R.S32.HI R14, RZ, 0x1f, R12 ;  /* 0x0000001fff0e7819 */ /* 0x001fca000001140c */
[----:B------:R-:W-:Y:S01]  /*12d00*/  IMAD.X R13, R14, 0x1, R4, P6 ;  /* 0x000000010e0d7824 */ /* 0x000fe200030e0604 */
[----:B------:R-:W-:Y:S02]  /*12d10*/  IADD3 R15, P6, PT, R12, R3, RZ ;  /* 0x000000030c0f7210 */ /* 0x000fe40007fde0ff */
[----:B--2---:R-:W-:Y:S01]  /*12d20*/  SEL R11, R2, R50, !P1 ;  /* 0x00000032020b7207 */ /* 0x004fe20004800000 */
[----:B------:R-:W-:Y:S02]  /*12d30*/  STL [R1+0x460], R16 ;  /* 0x0004601001007387 */ /* 0x000fe40000100800 */
[----:B------:R-:W-:Y:S02]  /*12d40*/  IMAD.X R14, R14, 0x1, R0, P6 ;  /* 0x000000010e0e7824 */ /* 0x000fe400030e0600 */
[----:B------:R-:W-:Y:S01]  /*12d50*/  IMAD R11, R11, UR5, RZ ;  /* 0x000000050b0b7c24 */ /* 0x000fe2000f8e02ff */
[----:B------:R-:W-:Y:S01]  /*12d60*/  STL [R1+0x45c], R17 ;  /* 0x00045c1101007387 */ /* 0x000fe20000100800 */
[----:B------:R-:W-:Y:S01]  /*12d70*/  PRMT R33, RZ, 0x7610, R33 ;  /* 0x00007610ff217816 */ /* 0x000fe20000000021 */
[----:B------:R-:W-:Y:S01]  /*12d80*/  @P0 IMAD.MOV.U32 R12, RZ, RZ, R48 ;  /* 0x000000ffff0c0224 */ /* 0x000fe200078e0030 */
[----:B------:R-:W0:Y:S01]  /*12d90*/  LDCU UR5, c[0x0][0x3b0] ;  /* 0x00007600ff0577ac */ /* 0x000e220008000800 */
[----:B------:R1:W-:Y:S04]  /*12da0*/  STL [R1+0x4a4], R48 ;  /* 0x0004a43001007387 */ /* 0x0003e80000100800 */
[----:B------:R-:W-:Y:S04]  /*12db0*/  STL [R1+0x4a0], R13 ;  /* 0x0004a00d01007387 */ /* 0x000fe80000100800 */
[----:B------:R2:W-:Y:S01]  /*12dc0*/  STL [R1+0x4ac], R15 ;  /* 0x0004ac0f01007387 */ /* 0x0005e20000100800 */
[----:B-1----:R-:W-:-:S03]  /*12dd0*/  IADD3 R48, P6, PT, R11, R5, RZ ;  /* 0x000000050b307210 */ /* 0x002fc60007fde0ff */
[----:B------:R1:W4:Y:S01]  /*12de0*/  @P0 LDG.E.U8 R33, desc[UR22][R12.64] ;  /* 0x000000160c210981 */ /* 0x000322000c1e1100 */
[----:B--2---:R-:W-:-:S03]  /*12df0*/  @P4 LOP3.LUT R15, R15, R14, RZ, 0x3c, !PT ;  /* 0x0000000e0f0f4212 */ /* 0x004fc600078e3cff */
[----:B------:R2:W-:Y:S01]  /*12e00*/  STL [R1+0x4a8], R14 ;  /* 0x0004a80e01007387 */ /* 0x0005e20000100800 */
[----:B-1----:R-:W-:-:S03]  /*12e10*/  SHF.R.S32.HI R12, RZ, 0x1f, R11 ;  /* 0x0000001fff0c7819 */ /* 0x002fc6000001140b */
[----:B------:R-:W-:Y:S01]  /*12e20*/  STL [R1+0x4b4], R48 ;  /* 0x0004b43001007387 */ /* 0x000fe20000100800 */
[----:B------:R-:W-:Y:S02]  /*12e30*/  PRMT R32, RZ, 0x7610, R32 ;  /* 0x00007610ff207816 */ /* 0x000fe40000000020 */
[----:B--2---:R-:W-:Y:S01]  /*12e40*/  @P4 LOP3.LUT R14, R15, R14, RZ, 0x3c, !PT ;  /* 0x0000000e0f0e4212 */ /* 0x004fe200078e3cff */
[----:B------:R-:W-:Y:S01]  /*12e50*/  IMAD.X R50, R12, 0x1, R4, P6 ;  /* 0x000000010c327824 */ /* 0x000fe200030e0604 */
[----:B------:R-:W-:Y:S02]  /*12e60*/  IADD3 R49, P6, PT, R11, R3, RZ ;  /* 0x000000030b317210 */ /* 0x000fe40007fde0ff */
[----:B------:R-:W-:Y:S02]  /*12e70*/  @P4 LOP3.LUT R15, R15, R14, RZ, 0x3c, !PT ;  /* 0x0000000e0f0f4212 */ /* 0x000fe400078e3cff */
[----:B------:R-:W-:-:S03]  /*12e80*/  PRMT R35, RZ, 0x7610, R35 ;  /* 0x00007610ff237816 */ /* 0x000fc60000000023 */
[----:B------:R1:W2:Y:S02]  /*12e90*/  @P4 LDG.E.U8 R32, desc[UR22][R14.64] ;  /* 0x000000160e204981 */ /* 0x0002a4000c1e1100 */
[----:B-1----:R-:W-:Y:S02]  /*12ea0*/  @P0 IMAD.MOV.U32 R14, RZ, RZ, R48 ;  /* 0x000000ffff0e0224 */ /* 0x002fe400078e0030 */
[----:B------:R-:W-:-:S05]  /*12eb0*/  @P0 IMAD.MOV.U32 R15, RZ, RZ, R50 ;  /* 0x000000ffff0f0224 */ /* 0x000fca00078e0032 */
[----:B------:R1:W2:Y:S01]  /*12ec0*/  @P0 LDG.E.U8 R35, desc[UR22][R14.64] ;  /* 0x000000160e230981 */ /* 0x0002a2000c1e1100 */
[----:B------:R-:W-:Y:S01]  /*12ed0*/  PRMT R31, RZ, 0x7610, R31 ;  /* 0x00007610ff1f7816 */ /* 0x000fe2000000001f */
[----:B-1----:R-:W-:Y:S01]  /*12ee0*/  @P4 IMAD.MOV.U32 R14, RZ, RZ, R49 ;  /* 0x000000ffff0e4224 */ /* 0x002fe200078e0031 */
[----:B---3--:R-:W-:Y:S02]  /*12ef0*/  SEL R13, R2, R52, !P1 ;  /* 0x00000034020d7207 */ /* 0x008fe40004800000 */
[----:B------:R-:W3:Y:S03]  /*12f00*/  LDL.LU R52, [R1+0x1c] ;  /* 0x00001c0001347983 */ /* 0x000ee60000300800 */
[----:B------:R-:W-:Y:S01]  /*12f10*/  IMAD R11, R13, UR4, RZ ;  /* 0x000000040d0b7c24 */ /* 0x000fe2000f8e02ff */
[----:B------:R1:W-:Y:S01]  /*12f20*/  STL [R1+0x4b0], R50 ;  /* 0x0004b03201007387 */ /* 0x0003e20000100800 */
[----:B------:R-:W2:Y:S03]  /*12f30*/  LDCU UR4, c[0x0][0x3b0] ;  /* 0x00007600ff0477ac */ /* 0x000ea60008000800 */
[----:B------:R-:W-:Y:S01]  /*12f40*/  SHF.R.S32.HI R13, RZ, 0x1f, R11 ;  /* 0x0000001fff0d7819 */ /* 0x000fe2000001140b */
[----:B------:R-:W-:Y:S01]  /*12f50*/  STL [R1+0x4bc], R49 ;  /* 0x0004bc3101007387 */ /* 0x000fe20000100800 */
[----:B-1----:R-:W-:Y:S01]  /*12f60*/  IMAD.X R50, R12, 0x1, R0, P6 ;  /* 0x000000010c327824 */ /* 0x002fe200030e0600 */
[----:B------:R-:W-:-:S02]  /*12f70*/  IADD3 R48, P6, PT, R11, R5, RZ ;  /* 0x000000050b307210 */ /* 0x000fc40007fde0ff */
[----:B------:R-:W-:Y:S01]  /*12f80*/  SEL R12, R2, R51, !P1 ;  /* 0x00000033020c7207 */ /* 0x000fe20004800000 */
[----:B------:R-:W-:Y:S01]  /*12f90*/  @P4 IMAD.MOV.U32 R15, RZ, RZ, R50 ;  /* 0x000000ffff0f4224 */ /* 0x000fe200078e0032 */
[----:B------:R1:W-:Y:S03]  /*12fa0*/  STL [R1+0x4b8], R50 ;  /* 0x0004b83201007387 */ /* 0x0003e60000100800 */
[----:B0-----:R-:W-:Y:S01]  /*12fb0*/  IMAD R12, R12, UR5, RZ ;  /* 0x000000050c0c7c24 */ /* 0x001fe2000f8e02ff */
[----:B------:R0:W4:Y:S01]  /*12fc0*/  @P4 LDG.E.U8 R31, desc[UR22][R14.64] ;  /* 0x000000160e1f4981 */ /* 0x000122000c1e1100 */
[----:B------:R-:W-:Y:S01]  /*12fd0*/  PRMT R29, RZ, 0x7610, R29 ;  /* 0x00007610ff1d7816 */ /* 0x000fe2000000001d */
[----:B------:R-:W0:Y:S01]  /*12fe0*/  LDCU UR5, c[0x0][0x3b0] ;  /* 0x00007600ff0577ac */ /* 0x000e220008000800 */
[----:B-1----:R-:W-:Y:S01]  /*12ff0*/  IMAD.X R50, R13, 0x1, R4, P6 ;  /* 0x000000010d327824 */ /* 0x002fe200030e0604 */
[----:B------:R-:W-:-:S02]  /*13000*/  IADD3 R51, P6, PT, R11, R3, RZ ;  /* 0x000000030b337210 */ /* 0x000fc40007fde0ff */
[----:B------:R-:W-:-:S03]  /*13010*/  SHF.R.S32.HI R11, RZ, 0x1f, R12 ;  /* 0x0000001fff0b7819 */ /* 0x000fc6000001140c */
[----:B------:R-:W-:Y:S01]  /*13020*/  IMAD.X R53, R13, 0x1, R0, P6 ;  /* 0x000000010d357824 */ /* 0x000fe200030e0600 */
[C---:B------:R-:W-:Y:S01]  /*13030*/  IADD3 R49, P6, PT, R12.reuse, R5, RZ ;  /* 0x000000050c317210 */ /* 0x040fe20007fde0ff */
[----:B------:R-:W-:Y:S01]  /*13040*/  STL [R1+0x4c4], R48 ;  /* 0x0004c43001007387 */ /* 0x000fe20000100800 */
[----:B0-----:R-:W-:Y:S02]  /*13050*/  @P0 IMAD.MOV.U32 R15, RZ, RZ, R50 ;  /* 0x000000ffff0f0224 */ /* 0x001fe400078e0032 */
[----:B------:R-:W-:Y:S01]  /*13060*/  @P0 IMAD.MOV.U32 R14, RZ, RZ, R48 ;  /* 0x000000ffff0e0224 */ /* 0x000fe200078e0030 */
[----:B------:R0:W-:Y:S04]  /*13070*/  STL [R1+0x4c0], R50 ;  /* 0x0004c03201007387 */ /* 0x0001e80000100800 */
[----:B------:R1:W-:Y:S01]  /*13080*/  STL [R1+0x4cc], R51 ;  /* 0x0004cc3301007387 */ /* 0x0003e20000100800 */
[----:B0-----:R-:W-:Y:S01]  /*13090*/  IMAD.X R50, R11, 0x1, R4, P6 ;  /* 0x000000010b327824 */ /* 0x001fe200030e0604 */
[----:B------:R-:W-:-:S02]  /*130a0*/  IADD3 R48, P6, PT, R12, R3, RZ ;  /* 0x000000030c307210 */ /* 0x000fc40007fde0ff */
[----:B------:R-:W-:Y:S01]  /*130b0*/  STL [R1+0x4c8], R53 ;  /* 0x0004c83501007387 */ /* 0x000fe20000100800 */
[----:B------:R-:W-:-:S03]  /*130c0*/  @P4 IMAD.MOV.U32 R12, RZ, RZ, R51 ;  /* 0x000000ffff0c4224 */ /* 0x000fc600078e0033 */
[----:B------:R-:W-:Y:S04]  /*130d0*/  STL [R1+0x4d4], R49 ;  /* 0x0004d43101007387 */ /* 0x000fe80000100800 */
[----:B------:R-:W-:Y:S04]  /*130e0*/  STL [R1+0x4d0], R50 ;  /* 0x0004d03201007387 */ /* 0x000fe80000100800 */
[----:B------:R-:W-:Y:S04]  /*130f0*/  STL [R1+0x4dc], R48 ;  /* 0x0004dc3001007387 */ /* 0x000fe80000100800 */
[----:B-1----:R-:W4:Y:S01]  /*13100*/  LDL R51, [R1+0x40] ;  /* 0x0000400001337983 */ /* 0x002f220000100800 */
[----:B------:R-:W-:Y:S01]  /*13110*/  @P4 IMAD.MOV.U32 R13, RZ, RZ, R53 ;  /* 0x000000ffff0d4224 */ /* 0x000fe200078e0035 */
[----:B------:R-:W-:-:S02]  /*13120*/  PRMT R30, RZ, 0x7610, R30 ;  /* 0x00007610ff1e7816 */ /* 0x000fc4000000001e */
[----:B------:R-:W-:Y:S02]  /*13130*/  PRMT R34, RZ, 0x7610, R34 ;  /* 0x00007610ff227816 */ /* 0x000fe40000000022 */
[----:B------:R0:W4:Y:S04]  /*13140*/  @P4 LDG.E.U8 R29, desc[UR22][R12.64] ;  /* 0x000000160c1d4981 */ /* 0x000128000c1e1100 */
[----:B------:R1:W4:Y:S01]  /*13150*/  @P0 LDG.E.U8 R30, desc[UR22][R14.64] ;  /* 0x000000160e1e0981 */ /* 0x000322000c1e1100 */
[----:B------:R-:W-:Y:S01]  /*13160*/  PRMT R28, RZ, 0x7610, R28 ;  /* 0x00007610ff1c7816 */ /* 0x000fe2000000001c */
[----:B0-----:R-:W-:Y:S02]  /*13170*/  @P0 IMAD.MOV.U32 R12, RZ, RZ, R49 ;  /* 0x000000ffff0c0224 */ /* 0x001fe400078e0031 */
[----:B------:R-:W-:-:S02]  /*13180*/  @P0 IMAD.MOV.U32 R13, RZ, RZ, R50 ;  /* 0x000000ffff0d0224 */ /* 0x000fc400078e0032 */
[----:B-1----:R-:W-:-:S03]  /*13190*/  IMAD.X R15, R11, 0x1, R0, P6 ;  /* 0x000000010b0f7824 */ /* 0x002fc600030e0600 */
[----:B------:R0:W4:Y:S01]  /*131a0*/  @P0 LDG.E.U8 R34, desc[UR22][R12.64] ;  /* 0x000000160c220981 */ /* 0x000122000c1e1100 */
[----:B------:R-:W-:Y:S01]  /*131b0*/  SEL R10, R2, R10, !P1 ;  /* 0x0000000a020a7207 */ /* 0x000fe20004800000 */
[----:B0-----:R-:W-:Y:S02]  /*131c0*/  @P4 IMAD.MOV.U32 R12, RZ, RZ, R48 ;  /* 0x000000ffff0c4224 */ /* 0x001fe400078e0030 */
[----:B------:R-:W-:-:S05]  /*131d0*/  @P4 IMAD.MOV.U32 R13, RZ, RZ, R15 ;  /* 0x000000ffff0d4224 */ /* 0x000fca00078e000f */
[----:B------:R0:W4:Y:S01]  /*131e0*/  @P4 LDG.E.U8 R28, desc[UR22][R12.64] ;  /* 0x000000160c1c4981 */ /* 0x000122000c1e1100 */
[----:B------:R-:W-:-:S03]  /*131f0*/  @!P3 IMAD.MOV R8, RZ, RZ, -R8 ;  /* 0x000000ffff08b224 */ /* 0x000fc600078e0a08 */
[----:B------:R1:W-:Y:S01]  /*13200*/  STL [R1+0x4d8], R15 ;  /* 0x0004d80f01007387 */ /* 0x0003e20000100800 */
[----:B------:R-:W-:Y:S01]  /*13210*/  IMAD R10, R10, UR5, RZ ;  /* 0x000000050a0a7c24 */ /* 0x000fe2000f8e02ff */
[----:B------:R-:W-:Y:S02]  /*13220*/  ISETP.GT.U32.AND P3, PT, R6, R9, PT ;  /* 0x000000090600720c */ /* 0x000fe40003f64070 */
[----:B------:R-:W-:Y:S02]  /*13230*/  PRMT R25, RZ, 0x7610, R25 ;  /* 0x00007610ff197816 */ /* 0x000fe40000000019 */
[----:B0-----:R-:W-:Y:S02]  /*13240*/  SHF.R.S32.HI R13, RZ, 0x1f, R10 ;  /* 0x0000001fff0d7819 */ /* 0x001fe4000001140a */
[----:B------:R-:W-:Y:S02]  /*13250*/  PRMT R24, RZ, 0x7610, R24 ;  /* 0x00007610ff187816 */ /* 0x000fe40000000018 */
[----:B------:R-:W-:-:S05]  /*13260*/  PRMT R27, RZ, 0x7610, R27 ;  /* 0x00007610ff1b7816 */ /* 0x000fca000000001b */
[----:B------:R-:W-:Y:S01]  /*13270*/  @!P3 IMAD.IADD R9, R9, 0x1, -R6 ;  /* 0x000000010909b824 */ /* 0x000fe200078e0a06 */
[----:B------:R-:W-:-:S04]  /*13280*/  PRMT R23, RZ, 0x7610, R23 ;  /* 0x00007610ff177816 */ /* 0x000fc80000000017 */
[----:B------:R-:W-:-:S13]  /*13290*/  ISETP.GT.U32.AND P3, PT, R6, R9, PT ;  /* 0x000000090600720c */ /* 0x000fda0003f64070 */
[----:B------:R-:W-:-:S04]  /*132a0*/  @!P3 IMAD.IADD R9, R9, 0x1, -R6 ;  /* 0x000000010909b824 */ /* 0x000fc800078e0a06 */
[----:B------:R-:W-:-:S05]  /*132b0*/  @!P5 IMAD.MOV R9, RZ, RZ, -R9 ;  /* 0x000000ffff09d224 */ /* 0x000fca00078e0a09 */
[----:B------:R-:W-:Y:S02]  /*132c0*/  SEL R9, R2, R9, !P1 ;  /* 0x0000000902097207 */ /* 0x000fe40004800000 */
[----:B------:R-:W-:Y:S02]  /*132d0*/  PRMT R20, RZ, 0x7610, R20 ;  /* 0x00007610ff147816 */ /* 0x000fe40000000014 */
[----:B------:R-:W-:Y:S02]  /*132e0*/  PRMT R22, RZ, 0x7610, R22 ;  /* 0x00007610ff167816 */ /* 0x000fe40000000016 */
[----:B------:R-:W-:Y:S02]  /*132f0*/  PRMT R21, RZ, 0x7610, R21 ;  /* 0x00007610ff157816 */ /* 0x000fe40000000015 */
[----:B------:R-:W-:Y:S02]  /*13300*/  PRMT R19, RZ, 0x7610, R19 ;  /* 0x00007610ff137816 */ /* 0x000fe40000000013 */
[----:B------:R-:W-:-:S02]  /*13310*/  PRMT R18, RZ, 0x7610, R18 ;  /* 0x00007610ff127816 */ /* 0x000fc40000000012 */
[----:B---3--:R-:W-:-:S05]  /*13320*/  SEL R14, R2, R52, !P1 ;  /* 0x00000034020e7207 */ /* 0x008fca0004800000 */
[----:B--2---:R-:W-:Y:S01]  /*13330*/  IMAD R11, R14, UR4, RZ ;  /* 0x000000040e0b7c24 */ /* 0x004fe2000f8e02ff */
[----:B------:R-:W0:Y:S04]  /*13340*/  LDCU UR4, c[0x0][0x3b0] ;  /* 0x00007600ff0477ac */ /* 0x000e280008000800 */
[----:B------:R-:W-:Y:S02]  /*13350*/  SHF.R.S32.HI R12, RZ, 0x1f, R11 ;  /* 0x0000001fff0c7819 */ /* 0x000fe4000001140b */
[----:B------:R-:W-:-:S05]  /*13360*/  IADD3 R14, P6, PT, R11, R5, RZ ;  /* 0x000000050b0e7210 */ /* 0x000fca0007fde0ff */
[----:B-1----:R-:W-:Y:S01]  /*13370*/  IMAD.X R15, R12, 0x1, R4, P6 ;  /* 0x000000010c0f7824 */ /* 0x002fe200030e0604 */
[----:B------:R-:W-:Y:S01]  /*13380*/  IADD3 R49, P6, PT, R11, R3, RZ ;  /* 0x000000030b317210 */ /* 0x000fe20007fde0ff */
[----:B------:R1:W-:Y:S01]  /*13390*/  STL [R1+0x514], R14 ;  /* 0x0005140e01007387 */ /* 0x0003e20000100800 */
[----:B------:R-:W-:-:S03]  /*133a0*/  SEL R11, R2, R8, !P1 ;  /* 0x00000008020b7207 */ /* 0x000fc60004800000 */
[----:B------:R-:W-:Y:S01]  /*133b0*/  IMAD.X R50, R12, 0x1, R0, P6 ;  /* 0x000000010c327824 */ /* 0x000fe200030e0600 */
[----:B------:R-:W-:Y:S01]  /*133c0*/  IADD3 R48, P6, PT, R10, R5, RZ ;  /* 0x000000050a307210 */ /* 0x000fe20007fde0ff */
[----:B------:R2:W-:Y:S04]  /*133d0*/  STL [R1+0x510], R15 ;  /* 0x0005100f01007387 */ /* 0x0005e80000100800 */
[----:B------:R1:W3:Y:S01]  /*133e0*/  @P0 LDG.E.U8 R25, desc[UR22][R14.64] ;  /* 0x000000160e190981 */ /* 0x0002e2000c1e1100 */
[----:B------:R-:W-:-:S03]  /*133f0*/  IMAD.X R12, R13, 0x1, R4, P6 ;  /* 0x000000010d0c7824 */ /* 0x000fc600030e0604 */
[----:B------:R2:W-:Y:S01]  /*13400*/  STL [R1+0x51c], R49 ;  /* 0x00051c3101007387 */ /* 0x0005e20000100800 */
[----:B0-----:R-:W-:Y:S01]  /*13410*/  IMAD R11, R11, UR4, RZ ;  /* 0x000000040b0b7c24 */ /* 0x001fe2000f8e02ff */
[----:B------:R-:W0:Y:S01]  /*13420*/  LDCU UR4, c[0x0][0x3b0] ;  /* 0x00007600ff0477ac */ /* 0x000e220008000800 */
[----:B-1----:R-:W-:Y:S02]  /*13430*/  @P4 IMAD.MOV.U32 R14, RZ, RZ, R49 ;  /* 0x000000ffff0e4224 */ /* 0x002fe400078e0031 */
[----:B--2---:R-:W-:Y:S01]  /*13440*/  @P4 IMAD.MOV.U32 R15, RZ, RZ, R50 ;  /* 0x000000ffff0f4224 */ /* 0x004fe200078e0032 */
[----:B------:R-:W-:Y:S01]  /*13450*/  IADD3 R49, P6, PT, R10, R3, RZ ;  /* 0x000000030a317210 */ /* 0x000fe20007fde0ff */
[----:B------:R-:W-:Y:S04]  /*13460*/  STL [R1+0x518], R50 ;  /* 0x0005183201007387 */ /* 0x000fe80000100800 */
[----:B------:R1:W2:Y:S01]  /*13470*/  @P4 LDG.E.U8 R24, desc[UR22][R14.64] ;  /* 0x000000160e184981 */ /* 0x0002a2000c1e1100 */
[----:B------:R-:W-:-:S03]  /*13480*/  IMAD.X R13, R13, 0x1, R0, P6 ;  /* 0x000000010d0d7824 */ /* 0x000fc600030e0600 */
[----:B------:R0:W-:Y:S04]  /*13490*/  STL [R1+0x524], R48 ;  /* 0x0005243001007387 */ /* 0x0001e80000100800 */
[----:B------:R0:W-:Y:S01]  /*134a0*/  STL [R1+0x520], R12 ;  /* 0x0005200c01007387 */ /* 0x0001e20000100800 */
[----:B-1----:R-:W-:Y:S02]  /*134b0*/  @P0 IMAD.MOV.U32 R14, RZ, RZ, R48 ;  /* 0x000000ffff0e0224 */ /* 0x002fe400078e0030 */
[----:B------:R-:W-:Y:S01]  /*134c0*/  @P0 IMAD.MOV.U32 R15, RZ, RZ, R12 ;  /* 0x000000ffff0f0224 */ /* 0x000fe200078e000c */
[----:B0-----:R-:W-:Y:S01]  /*134d0*/  IADD3 R48, P6, PT, R11, R5, RZ ;  /* 0x000000050b307210 */ /* 0x001fe20007fde0ff */
[----:B------:R-:W-:Y:S01]  /*134e0*/  STL [R1+0x52c], R49 ;  /* 0x00052c3101007387 */ /* 0x000fe20000100800 */
[----:B------:R-:W-:-:S03]  /*134f0*/  SHF.R.S32.HI R12, RZ, 0x1f, R11 ;  /* 0x0000001fff0c7819 */ /* 0x000fc6000001140b */
[----:B------:R0:W2:Y:S01]  /*13500*/  @P0 LDG.E.U8 R27, desc[UR22][R14.64] ;  /* 0x000000160e1b0981 */ /* 0x0000a2000c1e1100 */
[----:B----4-:R-:W-:-:S03]  /*13510*/  VIADD R10, R51, 0x34 ;  /* 0x00000034330a7836 */ /* 0x010fc60000000000 */
[----:B------:R1:W-:Y:S02]  /*13520*/  STL [R1+0x528], R13 ;  /* 0x0005280d01007387 */ /* 0x0003e40000100800 */
[----:B------:R-:W-:Y:S01]  /*13530*/  IABS R8, R10 ;  /* 0x0000000a00087213 */ /* 0x000fe20000000000 */
[----:B0-----:R-:W-:Y:S02]  /*13540*/  @P4 IMAD.MOV.U32 R14, RZ, RZ, R49 ;  /* 0x000000ffff0e4224 */ /* 0x001fe400078e0031 */
[----:B------:R-:W-:Y:S02]  /*13550*/  @P4 IMAD.MOV.U32 R15, RZ, RZ, R13 ;  /* 0x000000ffff0f4224 */ /* 0x000fe400078e000d */
[----:B-1----:R-:W-:Y:S01]  /*13560*/  IMAD.X R13, R12, 0x1, R4, P6 ;  /* 0x000000010c0d7824 */ /* 0x002fe200030e0604 */
[----:B------:R-:W-:Y:S04]  /*13570*/  STL [R1+0x534], R48 ;  /* 0x0005343001007387 */ /* 0x000fe80000100800 */
[----:B------:R0:W4:Y:S04]  /*13580*/  @P4 LDG.E.U8 R23, desc[UR22][R14.64] ;  /* 0x000000160e174981 */ /* 0x000128000c1e1100 */
[----:B------:R1:W-:Y:S01]  /*13590*/  STL [R1+0x530], R13 ;  /* 0x0005300d01007387 */ /* 0x0003e20000100800 */
[----:B0-----:R-:W-:-:S02]  /*135a0*/  @P0 IMAD.MOV.U32 R15, RZ, RZ, R13 ;  /* 0x000000ffff0f0224 */ /* 0x001fc400078e000d */
[----:B-1----:R-:W-:Y:S01]  /*135b0*/  IMAD.HI.U32 R13, R7, R8, RZ ;  /* 0x00000008070d7227 */ /* 0x002fe200078e00ff */
[----:B------:R-:W-:-:S03]  /*135c0*/  IADD3 R11, P3, PT, R11, R3, RZ ;  /* 0x000000030b0b7210 */ /* 0x000fc60007f7e0ff */
[----:B------:R-:W-:-:S04]  /*135d0*/  IMAD.MOV R13, RZ, RZ, -R13 ;  /* 0x000000ffff0d7224 */ /* 0x000fc800078e0a0d */
[----:B------:R-:W-:Y:S02]  /*135e0*/  IMAD R8, R6, R13, R8 ;  /* 0x0000000d06087224 */ /* 0x000fe400078e0208 */
[----:B------:R-:W-:-:S03]  /*135f0*/  IMAD.X R12, R12, 0x1, R0, P3 ;  /* 0x000000010c0c7824 */ /* 0x000fc600018e0600 */
[----:B------:R-:W-:Y:S01]  /*13600*/  ISETP.GT.U32.AND P3, PT, R6, R8, PT ;  /* 0x000000080600720c */ /* 0x000fe20003f64070 */
[----:B------:R-:W-:Y:S01]  /*13610*/  IMAD R9, R9, UR4, RZ ;  /* 0x0000000409097c24 */ /* 0x000fe2000f8e02ff */
[----:B------:R-:W-:Y:S01]  /*13620*/  STL [R1+0x53c], R11 ;  /* 0x00053c0b01007387 */ /* 0x000fe20000100800 */
[----:B------:R-:W-:Y:S01]  /*13630*/  @P4 IMAD.MOV.U32 R13, RZ, RZ, R12 ;  /* 0x000000ffff0d4224 */ /* 0x000fe200078e000c */
[----:B------:R-:W0:Y:S01]  /*13640*/  LDCU UR4, c[0x0][0x3b0] ;  /* 0x00007600ff0477ac */ /* 0x000e220008000800 */
[----:B------:R-:W-:Y:S01]  /*13650*/  @P0 IMAD.MOV.U32 R14, RZ, RZ, R48 ;  /* 0x000000ffff0e0224 */ /* 0x000fe200078e0030 */
[----:B------:R1:W-:Y:S01]  /*13660*/  STL [R1+0x538], R12 ;  /* 0x0005380c01007387 */ /* 0x0003e20000100800 */
[----:B------:R-:W-:Y:S01]  /*13670*/  IADD3 R48, P5, PT, R9, R5, RZ ;  /* 0x0000000509307210 */ /* 0x000fe20007fbe0ff */
[----:B-1----:R-:W-:Y:S01]  /*13680*/  @P4 IMAD.MOV.U32 R12, RZ, RZ, R11 ;  /* 0x000000ffff0c4224 */ /* 0x002fe200078e000b */
[----:B------:R-:W-:-:S04]  /*13690*/  SHF.R.S32.HI R11, RZ, 0x1f, R9 ;  /* 0x0000001fff0b7819 */ /* 0x000fc80000011409 */
[----:B------:R-:W-:Y:S01]  /*136a0*/  @!P3 IMAD.IADD R8, R8, 0x1, -R6 ;  /* 0x000000010808b824 */ /* 0x000fe200078e0a06 */
[----:B------:R1:W2:Y:S01]  /*136b0*/  @P4 LDG.E.U8 R20, desc[UR22][R12.64] ;  /* 0x000000160c144981 */ /* 0x0002a2000c1e1100 */
[----:B------:R-:W-:Y:S01]  /*136c0*/  IMAD.X R49, R11, 0x1, R4, P5 ;  /* 0x000000010b317824 */ /* 0x000fe200028e0604 */
[----:B------:R-:W-:Y:S02]  /*136d0*/  IADD3 R9, P5, PT, R9, R3, RZ ;  /* 0x0000000309097210 */ /* 0x000fe40007fbe0ff */
[----:B------:R-:W-:-:S03]  /*136e0*/  ISETP.GT.U32.AND P3, PT, R6, R8, PT ;  /* 0x000000080600720c */ /* 0x000fc60003f64070 */
[----:B------:R-:W-:Y:S01]  /*136f0*/  IMAD.X R11, R11, 0x1, R0, P5 ;  /* 0x000000010b0b7824 */ /* 0x000fe200028e0600 */
[----:B------:R-:W-:Y:S01]  /*13700*/  ISETP.GE.AND P5, PT, R10, RZ, PT ;  /* 0x000000ff0a00720c */ /* 0x000fe20003fa6270 */
[----:B-1----:R-:W-:Y:S02]  /*13710*/  @P0 IMAD.MOV.U32 R12, RZ, RZ, R48 ;  /* 0x000000ffff0c0224 */ /* 0x002fe400078e0030 */
[----:B------:R-:W-:Y:S02]  /*13720*/  @P0 IMAD.MOV.U32 R13, RZ, RZ, R49 ;  /* 0x000000ffff0d0224 */ /* 0x000fe400078e0031 */
[----:B------:R-:W-:Y:S01]  /*13730*/  VIADD R10, R51, 0x35 ;  /* 0x00000035330a7836 */ /* 0x000fe20000000000 */
[----:B------:R-:W-:Y:S04]  /*13740*/  STL [R1+0x544], R48 ;  /* 0x0005443001007387 */ /* 0x000fe80000100800 */
[----:B------:R-:W-:Y:S04]  /*13750*/  STL [R1+0x540], R49 ;  /* 0x0005403101007387 */ /* 0x000fe80000100800 */
[----:B------:R1:W2:Y:S04]  /*13760*/  @P0 LDG.E.U8 R22, desc[UR22][R12.64] ;  /* 0x000000160c160981 */ /* 0x0002a8000c1e1100 */
[----:B------:R0:W-:Y:S01]  /*13770*/  STL [R1+0x54c], R9 ;  /* 0x00054c0901007387 */ /* 0x0001e20000100800 */
[----:B------:R-:W-:-:S02]  /*13780*/  @!P3 IMAD.IADD R8, R8, 0x1, -R6 ;  /* 0x000000010808b824 */ /* 0x000fc400078e0a06 */
[----:B-1----:R-:W-:Y:S01]  /*13790*/  @P4 IMAD.MOV.U32 R12, RZ, RZ, R9 ;  /* 0x000000ffff0c4224 */ /* 0x002fe200078e0009 */
[----:B0-----:R-:W-:Y:S01]  /*137a0*/  IABS R9, R10 ;  /* 0x0000000a00097213 */ /* 0x001fe20000000000 */
[----:B------:R-:W-:Y:S01]  /*137b0*/  @P4 IMAD.MOV.U32 R13, RZ, RZ, R11 ;  /* 0x000000ffff0d4224 */ /* 0x000fe200078e000b */
[----:B------:R0:W-:Y:S01]  /*137c0*/  STL [R1+0x548], R11 ;  /* 0x0005480b01007387 */ /* 0x0001e20000100800 */
[----:B------:R-:W-:-:S03]  /*137d0*/  @!P5 IMAD.MOV R8, RZ, RZ, -R8 ;  /* 0x000000ffff08d224 */ /* 0x000fc600078e0a08 */
[----:B------:R1:W2:Y:S01]  /*137e0*/  @P4 LDG.E.U8 R21, desc[UR22][R12.64] ;  /* 0x000000160c154981 */ /* 0x0002a2000c1e1100 */
[----:B0-----:R-:W-:-:S04]  /*137f0*/  IMAD.HI.U32 R11, R7, R9, RZ ;  /* 0x00000009070b7227 */ /* 0x001fc800078e00ff */
[----:B-1----:R-:W-:Y:S01]  /*13800*/  IMAD.MOV R12, RZ, RZ, -R11 ;  /* 0x000000ffff0c7224 */ /* 0x002fe200078e0a0b */
[----:B------:R-:W-:-:S03]  /*13810*/  SEL R11, R2, R8, !P1 ;  /* 0x00000008020b7207 */ /* 0x000fc60004800000 */
[----:B------:R-:W-:-:S05]  /*13820*/  IMAD R8, R6, R12, R9 ;  /* 0x0000000c06087224 */ /* 0x000fca00078e0209 */
[----:B------:R-:W-:Y:S01]  /*13830*/  ISETP.GT.U32.AND P3, PT, R6, R8, PT ;  /* 0x000000080600720c */ /* 0x000fe20003f64070 */
[----:B------:R-:W-:Y:S01]  /*13840*/  IMAD R9, R11, UR4, RZ ;  /* 0x000000040b097c24 */ /* 0x000fe2000f8e02ff */
[----:B------:R-:W0:Y:S04]  /*13850*/  LDCU UR4, c[0x0][0x3b0] ;  /* 0x00007600ff0477ac */ /* 0x000e280008000800 */
[----:B------:R-:W-:Y:S02]  /*13860*/  SHF.R.S32.HI R11, RZ, 0x1f, R9 ;  /* 0x0000001fff0b7819 */ /* 0x000fe40000011409 */
[----:B------:R-:W-:-:S05]  /*13870*/  IADD3 R48, P5, PT, R9, R5, RZ ;  /* 0x0000000509307210 */ /* 0x000fca0007fbe0ff */
[----:B------:R-:W-:Y:S02]  /*13880*/  @!P3 IMAD.IADD R8, R8, 0x1, -R6 ;  /* 0x000000010808b824 */ /* 0x000fe400078e0a06 */
[----:B------:R-:W-:Y:S01]  /*13890*/  IMAD.X R49, R11, 0x1, R4, P5 ;  /* 0x000000010b317824 */ /* 0x000fe200028e0604 */
[----:B------:R-:W-:Y:S02]  /*138a0*/  IADD3 R9, P5, PT, R9, R3, RZ ;  /* 0x0000000309097210 */ /* 0x000fe40007fbe0ff */
[----:B------:R-:W-:Y:S01]  /*138b0*/  ISETP.GT.U32.AND P3, PT, R6, R8, PT ;  /* 0x000000080600720c */ /* 0x000fe20003f64070 */
[----:B------:R-:W-:Y:S02]  /*138c0*/  @P0 IMAD.MOV.U32 R12, RZ, RZ, R48 ;  /* 0x000000ffff0c0224 */ /* 0x000fe400078e0030 */
[----:B------:R-:W-:Y:S02]  /*138d0*/  @P0 IMAD.MOV.U32 R13, RZ, RZ, R49 ;  /* 0x000000ffff0d0224 */ /* 0x000fe400078e0031 */
[----:B------:R-:W-:Y:S01]  /*138e0*/  IMAD.X R11, R11, 0x1, R0, P5 ;  /* 0x000000010b0b7824 */ /* 0x000fe200028e0600 */
[----:B------:R-:W-:Y:S01]  /*138f0*/  ISETP.GE.AND P5, PT, R10, RZ, PT ;  /* 0x000000ff0a00720c */ /* 0x000fe20003fa6270 */
        /* <DEDUP_REMOVED lines=18> */
[----:B------:R-:W-:Y:S01]  /*13a20*/  PRMT R36, RZ, 0x7610, R36 ;  /* 0x00007610ff247816 */ /* 0x000fe20000000024 */
[----:B------:R-:W0:Y:S03]  /*13a30*/  LDCU UR4, c[0x0][0x3b0] ;  /* 0x00007600ff0477ac */ /* 0x000e260008000800 */
[----:B------:R-:W-:Y:S02]  /*13a40*/  SHF.R.S32.HI R11, RZ, 0x1f, R9 ;  /* 0x0000001fff0b7819 */ /* 0x000fe40000011409 */
[----:B------:R-:W-:Y:S01]  /*13a50*/  IADD3 R48, P5, PT, R9, R5, RZ ;  /* 0x0000000509307210 */ /* 0x000fe20007fbe0ff */
[----:B------:R1:W2:Y:S04]  /*13a60*/  @P4 LDG.E.U8 R36, desc[UR22][R16.64] ;  /* 0x0000001610244981 */ /* 0x0002a8000c1e1100 */
[----:B------:R-:W-:-:S02]  /*13a70*/  @!P3 IMAD.IADD R8, R8, 0x1, -R6 ;  /* 0x000000010808b824 */ /* 0x000fc400078e0a06 */
[----:B------:R-:W-:Y:S01]  /*13a80*/  IMAD.X R49, R11, 0x1, R4, P5 ;  /* 0x000000010b317824 */ /* 0x000fe200028e0604 */
[----:B------:R-:W-:Y:S02]  /*13a90*/  IADD3 R9, P5, PT, R9, R3, RZ ;  /* 0x0000000309097210 */ /* 0x000fe40007fbe0ff */
[----:B------:R-:W-:Y:S01]  /*13aa0*/  ISETP.GT.U32.AND P3, PT, R6, R8, PT ;  /* 0x000000080600720c */ /* 0x000fe20003f64070 */
[----:B------:R-:W-:Y:S01]  /*13ab0*/  @P0 IMAD.MOV.U32 R12, RZ, RZ, R48 ;  /* 0x000000ffff0c0224 */ /* 0x000fe200078e0030 */
[----:B-1----:R-:W-:Y:S01]  /*13ac0*/  PRMT R17, RZ, 0x7610, R17 ;  /* 0x00007610ff117816 */ /* 0x002fe20000000011 */
[----:B------:R-:W-:Y:S02]  /*13ad0*/  @P0 IMAD.MOV.U32 R13, RZ, RZ, R49 ;  /* 0x000000ffff0d0224 */ /* 0x000fe400078e0031 */
[----:B------:R-:W-:Y:S01]  /*13ae0*/  IMAD.X R11, R11, 0x1, R0, P5 ;  /* 0x000000010b0b7824 */ /* 0x000fe200028e0600 */
[----:B------:R-:W-:Y:S01]  /*13af0*/  ISETP.GE.AND P5, PT, R10, RZ, PT ;  /* 0x000000ff0a00720c */ /* 0x000fe20003fa6270 */
[----:B------:R-:W-:Y:S01]  /*13b00*/  VIADD R10, R51, 0x37 ;  /* 0x00000037330a7836 */ /* 0x000fe20000000000 */
[----:B------:R-:W-:Y:S04]  /*13b10*/  STL [R1+0x594], R48 ;  /* 0x0005943001007387 */ /* 0x000fe80000100800 */
[----:B------:R-:W-:Y:S04]  /*13b20*/  STL [R1+0x590], R49 ;  /* 0x0005903101007387 */ /* 0x000fe80000100800 */
[----:B------:R1:W2:Y:S01]  /*13b30*/  @P0 LDG.E.U8 R17, desc[UR22][R12.64] ;  /* 0x000000160c110981 */ /* 0x0002a2000c1e1100 */
[----:B------:R-:W-:-:S03]  /*13b40*/  PRMT R16, RZ, 0x7610, R16 ;  /* 0x00007610ff107816 */ /* 0x000fc60000000010 */
[----:B------:R0:W-:Y:S01]  /*13b50*/  STL [R1+0x59c], R9 ;  /* 0x00059c0901007387 */ /* 0x0001e20000100800 */
[----:B------:R-:W-:Y:S02]  /*13b60*/  @!P3 IMAD.IADD R8, R8, 0x1, -R6 ;  /* 0x000000010808b824 */ /* 0x000fe400078e0a06 */
        /* <DEDUP_REMOVED lines=15> */
[C---:B------:R-:W-:Y:S01]  /*13c60*/  IADD3 R48, P5, PT, R9.reuse, R5, RZ ;  /* 0x0000000509307210 */ /* 0x040fe20007fbe0ff */
[----:B------:R1:W2:Y:S04]  /*13c70*/  @P0 LDG.E.U8 R26, desc[UR22][R14.64] ;  /* 0x000000160e1a0981 */ /* 0x0002a8000c1e1100 */
[----:B------:R-:W-:Y:S01]  /*13c80*/  @!P3 IMAD.IADD R8, R8, 0x1, -R6 ;  /* 0x000000010808b824 */ /* 0x000fe200078e0a06 */
[----:B------:R-:W-:Y:S01]  /*13c90*/  IADD3 R9, P6, PT, R9, R3, RZ ;  /* 0x0000000309097210 */ /* 0x000fe20007fde0ff */
[----:B------:R-:W-:-:S03]  /*13ca0*/  IMAD.X R49, R11, 0x1, R4, P5 ;  /* 0x000000010b317824 */ /* 0x000fc600028e0604 */
[----:B------:R-:W-:Y:S02]  /*13cb0*/  ISETP.GT.U32.AND P3, PT, R6, R8, PT ;  /* 0x000000080600720c */ /* 0x000fe40003f64070 */
[----:B------:R-:W-:Y:S01]  /*13cc0*/  ISETP.GE.AND P5, PT, R10, RZ, PT ;  /* 0x000000ff0a00720c */ /* 0x000fe20003fa6270 */
[----:B------:R-:W-:Y:S01]  /*13cd0*/  IMAD.X R11, R11, 0x1, R0, P6 ;  /* 0x000000010b0b7824 */ /* 0x000fe200030e0600 */
[----:B-1----:R-:W-:Y:S01]  /*13ce0*/  PRMT R14, RZ, 0x7610, R14 ;  /* 0x00007610ff0e7816 */ /* 0x002fe2000000000e */
[----:B------:R-:W-:Y:S01]  /*13cf0*/  @P4 IMAD.MOV.U32 R10, RZ, RZ, R9 ;  /* 0x000000ffff0a4224 */ /* 0x000fe200078e0009 */
[----:B------:R-:W-:Y:S04]  /*13d00*/  STL [R1+0x5a4], R48 ;  /* 0x0005a43001007387 */ /* 0x000fe80000100800 */
[----:B------:R1:W2:Y:S03]  /*13d10*/  @P4 LDG.E.U8 R14, desc[UR22][R10.64] ;  /* 0x000000160a0e4981 */ /* 0x0002a6000c1e1100 */
[----:B------:R-:W-:Y:S01]  /*13d20*/  @!P3 IMAD.IADD R8, R8, 0x1, -R6 ;  /* 0x000000010808b824 */ /* 0x000fe200078e0a06 */
[----:B------:R-:W-:Y:S03]  /*13d30*/  STL [R1+0x5a0], R49 ;  /* 0x0005a03101007387 */ /* 0x000fe60000100800 */
[----:B------:R-:W-:-:S02]  /*13d40*/  @!P5 IMAD.MOV R8, RZ, RZ, -R8 ;  /* 0x000000ffff08d224 */ /* 0x000fc400078e0a08 */
[----:B-1----:R-:W-:Y:S01]  /*13d50*/  VIADD R10, R51, 0x3c ;  /* 0x0000003c330a7836 */ /* 0x002fe20000000000 */
[----:B------:R1:W-:Y:S02]  /*13d60*/  STL [R1+0x5ac], R9 ;  /* 0x0005ac0901007387 */ /* 0x0003e40000100800 */
[----:B------:R-:W-:Y:S01]  /*13d70*/  SEL R52, R2, R8, !P1 ;  /* 0x0000000802347207 */ /* 0x000fe20004800000 */
[----:B------:R-:W-:Y:S01]  /*13d80*/  @P0 IMAD.MOV.U32 R12, RZ, RZ, R48 ;  /* 0x000000ffff0c0224 */ /* 0x000fe200078e0030 */
[----:B------:R-:W-:Y:S01]  /*13d90*/  PRMT R15, RZ, 0x7610, R15 ;  /* 0x00007610ff0f7816 */ /* 0x000fe2000000000f */
[----:B------:R-:W-:Y:S01]  /*13da0*/  @P0 IMAD.MOV.U32 R13, RZ, RZ, R49 ;  /* 0x000000ffff0d0224 */ /* 0x000fe200078e0031 */
[----:B-1----:R-:W-:Y:S01]  /*13db0*/  IABS R9, R10 ;  /* 0x0000000a00097213 */ /* 0x002fe20000000000 */
[----:B0-----:R-:W-:-:S03]  /*13dc0*/  IMAD R52, R52, UR4, RZ ;  /* 0x0000000434347c24 */ /* 0x001fc6000f8e02ff */
[----:B------:R0:W2:Y:S01]  /*13dd0*/  @P0 LDG.E.U8 R15, desc[UR22][R12.64] ;  /* 0x000000160c0f0981 */ /* 0x0000a2000c1e1100 */
[----:B------:R-:W-:Y:S01]  /*13de0*/  ISETP.GE.AND P5, PT, R10, RZ, PT ;  /* 0x000000ff0a00720c */ /* 0x000fe20003fa6270 */
[----:B------:R-:W1:Y:S01]  /*13df0*/  LDCU UR4, c[0x0][0x3b0] ;  /* 0x00007600ff0477ac */ /* 0x000e620008000800 */
[----:B------:R-:W-:Y:S01]  /*13e00*/  IMAD.HI.U32 R8, R7, R9, RZ ;  /* 0x0000000907087227 */ /* 0x000fe200078e00ff */
[----:B------:R-:W-:-:S03]  /*13e10*/  SHF.R.S32.HI R48, RZ, 0x1f, R52 ;  /* 0x0000001fff307819 */ /* 0x000fc60000011434 */
[----:B------:R-:W-:Y:S01]  /*13e20*/  IMAD.MOV R8, RZ, RZ, -R8 ;  /* 0x000000ffff087224 */ /* 0x000fe200078e0a08 */
[----:B0-----:R-:W-:-:S03]  /*13e30*/  IADD3 R12, P3, PT, R52, R5, RZ ;  /* 0x00000005340c7210 */ /* 0x001fc60007f7e0ff */
[----:B------:R-:W-:Y:S02]  /*13e40*/  IMAD R8, R6, R8, R9 ;  /* 0x0000000806087224 */ /* 0x000fe400078e0209 */
[----:B------:R-:W-:-:S03]  /*13e50*/  IMAD.X R9, R48, 0x1, R4, P3 ;  /* 0x0000000130097824 */ /* 0x000fc600018e0604 */
[----:B------:R-:W-:Y:S01]  /*13e60*/  ISETP.GT.U32.AND P3, PT, R6, R8, PT ;  /* 0x000000080600720c */ /* 0x000fe20003f64070 */
[----:B------:R-:W-:Y:S01]  /*13e70*/  STL [R1+0x5a8], R11 ;  /* 0x0005a80b01007387 */ /* 0x000fe20000100800 */
[----:B------:R-:W-:-:S03]  /*13e80*/  @P0 IMAD.MOV.U32 R48, RZ, RZ, R12 ;  /* 0x000000ffff300224 */ /* 0x000fc600078e000c */
[----:B------:R0:W-:Y:S01]  /*13e90*/  STL [R1+0x5b4], R12 ;  /* 0x0005b40c01007387 */ /* 0x0001e20000100800 */
[----:B------:R-:W-:-:S03]  /*13ea0*/  @P0 IMAD.MOV.U32 R49, RZ, RZ, R9 ;  /* 0x000000ffff310224 */ /* 0x000fc600078e0009 */
[----:B------:R1:W-:Y:S01]  /*13eb0*/  STL [R1+0x5b0], R9 ;  /* 0x0005b00901007387 */ /* 0x0003e20000100800 */
[----:B0-----:R-:W-:-:S03]  /*13ec0*/  VIADD R12, R51, 0x3d ;  /* 0x0000003d330c7836 */ /* 0x001fc60000000000 */
[----:B------:R-:W-:Y:S02]  /*13ed0*/  @!P3 IMAD.IADD R8, R8, 0x1, -R6 ;  /* 0x000000010808b824 */ /* 0x000fe400078e0a06 */
[----:B-1----:R-:W-:-:S03]  /*13ee0*/  IABS R9, R12 ;  /* 0x0000000c00097213 */ /* 0x002fc60000000000 */
[----:B------:R-:W-:Y:S02]  /*13ef0*/  ISETP.GT.U32.AND P3, PT, R6, R8, PT ;  /* 0x000000080600720c */ /* 0x000fe40003f64070 */
[----:B------:R-:W-:-:S04]  /*13f00*/  IMAD.HI.U32 R11, R7, R9, RZ ;  /* 0x00000009070b7227 */ /* 0x000fc800078e00ff */
[----:B------:R-:W-:-:S04]  /*13f10*/  IMAD.MOV R11, RZ, RZ, -R11 ;  /* 0x000000ffff0b7224 */ /* 0x000fc800078e0a0b */
[----:B------:R-:W-:Y:S02]  /*13f20*/  IMAD R9, R6, R11, R9 ;  /* 0x0000000b06097224 */ /* 0x000fe400078e0209 */
[----:B------:R-:W-:Y:S02]  /*13f30*/  VIADD R11, R51, 0x3e ;  /* 0x0000003e330b7836 */ /* 0x000fe40000000000 */
[----:B------:R-:W-:-:S03]  /*13f40*/  @!P3 IMAD.IADD R8, R8, 0x1, -R6 ;  /* 0x000000010808b824 */ /* 0x000fc600078e0a06 */
[----:B------:R-:W-:Y:S01]  /*13f50*/  IABS R10, R11 ;  /* 0x0000000b000a7213 */ /* 0x000fe20000000000 */
[----:B------:R-:W-:-:S04]  /*13f60*/  @!P5 IMAD.MOV R8, RZ, RZ, -R8 ;  /* 0x000000ffff08d224 */ /* 0x000fc800078e0a08 */
[----:B------:R-:W-:Y:S01]  /*13f70*/  IMAD.HI.U32 R7, R7, R10, RZ ;  /* 0x0000000a07077227 */ /* 0x000fe200078e00ff */
[----:B------:R-:W-:Y:S02]  /*13f80*/  SEL R8, R2, R8, !P1 ;  /* 0x0000000802087207 */ /* 0x000fe40004800000 */
[----:B------:R-:W-:Y:S01]  /*13f90*/  ISETP.GT.U32.AND P3, PT, R6, R9, PT ;  /* 0x000000090600720c */ /* 0x000fe20003f64070 */
[----:B------:R-:W-:Y:S02]  /*13fa0*/  IMAD.MOV R7, RZ, RZ, -R7 ;  /* 0x000000ffff077224 */ /* 0x000fe400078e0a07 */
[----:B------:R-:W-:Y:S01]  /*13fb0*/  IMAD R8, R8, UR4, RZ ;  /* 0x0000000408087c24 */ /* 0x000fe2000f8e02ff */
[----:B------:R-:W-:Y:S01]  /*13fc0*/  PRMT R13, RZ, 0x7610, R13 ;  /* 0x00007610ff0d7816 */ /* 0x000fe2000000000d */
[----:B------:R-:W-:Y:S01]  /*13fd0*/  IMAD R7, R6, R7, R10 ;  /* 0x0000000706077224 */ /* 0x000fe200078e020a */
[----:B------:R-:W0:Y:S02]  /*13fe0*/  LDCU UR4, c[0x0][0x3b0] ;  /* 0x00007600ff0477ac */ /* 0x000e240008000800 */
[----:B------:R-:W-:-:S02]  /*13ff0*/  SHF.R.S32.HI R53, RZ, 0x1f, R8 ;  /* 0x0000001fff357819 */ /* 0x000fc40000011408 */
[----:B------:R-:W-:Y:S01]  /*14000*/  ISETP.GT.U32.AND P6, PT, R6, R7, PT ;  /* 0x000000070600720c */ /* 0x000fe20003fc4070 */
[----:B------:R-:W2:Y:S01]  /*14010*/  @P0 LDG.E.U8 R13, desc[UR22][R48.64] ;  /* 0x00000016300d0981 */ /* 0x000ea2000c1e1100 */
[----:B------:R-:W-:Y:S01]  /*14020*/  IADD3 R50, P5, PT, R8, R5, RZ ;  /* 0x0000000508327210 */ /* 0x000fe20007fbe0ff */
[----:B------:R-:W-:Y:S01]  /*14030*/  @!P3 IMAD.IADD R9, R9, 0x1, -R6 ;  /* 0x000000010909b824 */ /* 0x000fe200078e0a06 */
[----:B------:R-:W-:-:S03]  /*14040*/  PRMT R10, RZ, 0x7610, R10 ;  /* 0x00007610ff0a7816 */ /* 0x000fc6000000000a */
[----:B------:R-:W-:Y:S01]  /*14050*/  IMAD.X R51, R53, 0x1, R4, P5 ;  /* 0x0000000135337824 */ /* 0x000fe200028e0604 */
[----:B------:R-:W-:Y:S01]  /*14060*/  ISETP.GT.U32.AND P3, PT, R6, R9, PT ;  /* 0x000000090600720c */ /* 0x000fe20003f64070 */
[----:B------:R-:W2:Y:S04]  /*14070*/  LDL.LU.64 R48, [R1+0xbb0] ;  /* 0x000bb00001307983 */ /* 0x000ea80000300a00 */
[----:B------:R-:W-:Y:S01]  /*14080*/  @!P6 IMAD.IADD R7, R7, 0x1, -R6 ;  /* 0x000000010707e824 */ /* 0x000fe200078e0a06 */
[----:B------:R1:W-:Y:S01]  /*14090*/  STL [R1+0x29c], R50 ;  /* 0x00029c3201007387 */ /* 0x0003e20000100800 */
[----:B------:R-:W-:-:S03]  /*140a0*/  ISETP.GE.AND P6, PT, R12, RZ, PT ;  /* 0x000000ff0c00720c */ /* 0x000fc60003fc6270 */
[----:B------:R1:W2:Y:S04]  /*140b0*/  @P0 LDG.E.U8 R10, desc[UR22][R50.64] ;  /* 0x00000016320a0981 */ /* 0x0002a8000c1e1100 */
[----:B------:R0:W-:Y:S01]  /*140c0*/  STL [R1+0x270], R51 ;  /* 0x0002703301007387 */ /* 0x0001e20000100800 */
[----:B-1----:R-:W-:-:S05]  /*140d0*/  IADD3 R50, P5, PT, R8, R3, RZ ;  /* 0x0000000308327210 */ /* 0x002fca0007fbe0ff */
[----:B0-----:R-:W-:Y:S01]  /*140e0*/  IMAD.X R51, R53, 0x1, R0, P5 ;  /* 0x0000000135337824 */ /* 0x001fe200028e0600 */
[----:B------:R-:W-:Y:S01]  /*140f0*/  ISETP.GT.U32.AND P5, PT, R6, R7, PT ;  /* 0x000000070600720c */ /* 0x000fe20003fa4070 */
[----:B------:R-:W-:Y:S01]  /*14100*/  @!P3 IMAD.IADD R9, R9, 0x1, -R6 ;  /* 0x000000010909b824 */ /* 0x000fe200078e0a06 */
[----:B------:R-:W-:-:S03]  /*14110*/  ISETP.GE.AND P3, PT, R11, RZ, PT ;  /* 0x000000ff0b00720c */ /* 0x000fc60003f66270 */
[----:B------:R-:W-:-:S08]  /*14120*/  @!P6 IMAD.MOV R9, RZ, RZ, -R9 ;  /* 0x000000ffff09e224 */ /* 0x000fd000078e0a09 */
[----:B------:R-:W-:Y:S01]  /*14130*/  @!P5 IMAD.IADD R7, R7, 0x1, -R6 ;  /* 0x000000010707d824 */ /* 0x000fe200078e0a06 */
[----:B------:R-:W-:-:S03]  /*14140*/  SEL R6, R2, R9, !P1 ;  /* 0x0000000902067207 */ /* 0x000fc60004800000 */
[----:B------:R-:W-:Y:S02]  /*14150*/  @!P3 IMAD.MOV R7, RZ, RZ, -R7 ;  /* 0x000000ffff07b224 */ /* 0x000fe400078e0a07 */
[----:B------:R-:W-:Y:S01]  /*14160*/  IMAD R6, R6, UR4, RZ ;  /* 0x0000000406067c24 */ /* 0x000fe2000f8e02ff */
[----:B------:R-:W0:Y:S01]  /*14170*/  LDCU UR4, c[0x0][0x3b0] ;  /* 0x00007600ff0477ac */ /* 0x000e220008000800 */
[----:B------:R-:W-:Y:S02]  /*14180*/  PRMT R8, RZ, 0x7610, R8 ;  /* 0x00007610ff087816 */ /* 0x000fe40000000008 */
[----:B------:R-:W-:Y:S02]  /*14190*/  SEL R9, R2, R7, !P1 ;  /* 0x0000000702097207 */ /* 0x000fe40004800000 */
[----:B------:R-:W-:Y:S02]  /*141a0*/  SHF.R.S32.HI R11, RZ, 0x1f, R6 ;  /* 0x0000001fff0b7819 */ /* 0x000fe40000011406 */
[----:B------:R-:W-:Y:S01]  /*141b0*/  IADD3 R2, P1, PT, R6, R5, RZ ;  /* 0x0000000506027210 */ /* 0x000fe20007f3e0ff */
[----:B------:R1:W-:Y:S01]  /*141c0*/  STL [R1+0x2a4], R50 ;  /* 0x0002a43201007387 */ /* 0x0003e20000100800 */
[----:B------:R-:W-:-:S03]  /*141d0*/  PRMT R7, RZ, 0x7610, R7 ;  /* 0x00007610ff077816 */ /* 0x000fc60000000007 */
[----:B------:R-:W-:Y:S01]  /*141e0*/  IMAD.X R12, R11, 0x1, R4, P1 ;  /* 0x000000010b0c7824 */ /* 0x000fe200008e0604 */
[----:B------:R1:W-:Y:S04]  /*141f0*/  STL [R1+0x2a0], R51 ;  /* 0x0002a03301007387 */ /* 0x0003e80000100800 */
[----:B------:R1:W2:Y:S04]  /*14200*/  @P4 LDG.E.U8 R8, desc[UR22][R50.64] ;  /* 0x0000001632084981 */ /* 0x0002a8000c1e1100 */
[----:B------:R3:W-:Y:S01]  /*14210*/  STL [R1+0x278], R2 ;  /* 0x0002780201007387 */ /* 0x0007e20000100800 */
[----:B0-----:R-:W-:-:S02]  /*14220*/  IMAD R9, R9, UR4, RZ ;  /* 0x0000000409097c24 */ /* 0x001fc4000f8e02ff */
[----:B-1----:R-:W-:Y:S02]  /*14230*/  @P0 IMAD.MOV.U32 R50, RZ, RZ, R2 ;  /* 0x000000ffff320224 */ /* 0x002fe400078e0002 */
[----:B------:R-:W-:Y:S01]  /*14240*/  @P0 IMAD.MOV.U32 R51, RZ, RZ, R12 ;  /* 0x000000ffff330224 */ /* 0x000fe200078e000c */
[----:B---3--:R-:W-:Y:S01]  /*14250*/  IADD3 R2, P1, PT, R6, R3, RZ ;  /* 0x0000000306027210 */ /* 0x008fe20007f3e0ff */
[----:B------:R0:W-:Y:S04]  /*14260*/  STL [R1+0x274], R12 ;  /* 0x0002740c01007387 */ /* 0x0001e80000100800 */
[----:B------:R1:W3:Y:S01]  /*14270*/  @P0 LDG.E.U8 R7, desc[UR22][R50.64] ;  /* 0x0000001632070981 */ /* 0x0002e2000c1e1100 */
[----:B0-----:R-:W-:-:S03]  /*14280*/  IMAD.X R12, R11, 0x1, R0, P1 ;  /* 0x000000010b0c7824 */ /* 0x001fc600008e0600 */
[----:B------:R-:W2:Y:S01]  /*14290*/  LDL.LU R11, [R1+0x154] ;  /* 0x00015400010b7983 */ /* 0x000ea20000300800 */
[----:B-1----:R-:W-:-:S03]  /*142a0*/  @P4 IMAD.MOV.U32 R50, RZ, RZ, R2 ;  /* 0x000000ffff324224 */ /* 0x002fc600078e0002 */
[----:B------:R0:W-:Y:S01]  /*142b0*/  STL [R1+0x298], R2 ;  /* 0x0002980201007387 */ /* 0x0001e20000100800 */
[----:B------:R-:W-:Y:S01]  /*142c0*/  PRMT R6, RZ, 0x7610, R6 ;  /* 0x00007610ff067816 */ /* 0x000fe20000000006 */
[----:B------:R-:W-:Y:S02]  /*142d0*/  @P4 IMAD.MOV.U32 R51, RZ, RZ, R12 ;  /* 0x000000ffff334224 */ /* 0x000fe400078e000c */
[----:B------:R1:W-:Y:S04]  /*142e0*/  STL [R1+0x294], R12 ;  /* 0x0002940c01007387 */ /* 0x0003e80000100800 */
[----:B------:R4:W2:Y:S01]  /*142f0*/  @P4 LDG.E.U8 R6, desc[UR22][R50.64] ;  /* 0x0000001632064981 */ /* 0x0008a2000c1e1100 */
[----:B0-----:R-:W-:Y:S02]  /*14300*/  IADD3 R2, P1, PT, R9, R5, RZ ;  /* 0x0000000509027210 */ /* 0x001fe40007f3e0ff */
[----:B------:R-:W-:-:S05]  /*14310*/  SHF.R.S32.HI R5, RZ, 0x1f, R9 ;  /* 0x0000001fff057819 */ /* 0x000fca0000011409 */
[--C-:B-1----:R-:W-:Y:S01]  /*14320*/  IMAD.X R12, R5, 0x1, R4.reuse, P1 ;  /* 0x00000001050c7824 */ /* 0x102fe200008e0604 */
[----:B------:R-:W-:Y:S01]  /*14330*/  PRMT R4, RZ, 0x7610, R4 ;  /* 0x00007610ff047816 */ /* 0x000fe20000000004 */
[----:B----4-:R-:W-:Y:S02]  /*14340*/  @P0 IMAD.MOV.U32 R50, RZ, RZ, R2 ;  /* 0x000000ffff320224 */ /* 0x010fe400078e0002 */
[----:B------:R-:W-:Y:S01]  /*14350*/  @P0 IMAD.MOV.U32 R51, RZ, RZ, R12 ;  /* 0x000000ffff330224 */ /* 0x000fe200078e000c */
[----:B------:R0:W-:Y:S04]  /*14360*/  STL [R1+0x288], R2 ;  /* 0x0002880201007387 */ /* 0x0001e80000100800 */
[----:B------:R1:W-:Y:S04]  /*14370*/  STL [R1+0x27c], R12 ;  /* 0x00027c0c01007387 */ /* 0x0003e80000100800 */
[----:B------:R4:W2:Y:S01]  /*14380*/  @P0 LDG.E.U8 R4, desc[UR22][R50.64] ;  /* 0x0000001632040981 */ /* 0x0008a2000c1e1100 */
[----:B0-----:R-:W-:-:S03]  /*14390*/  IADD3 R2, P0, PT, R9, R3, RZ ;  /* 0x0000000309027210 */ /* 0x001fc60007f1e0ff */
[----:B-1----:R-:W2:Y:S04]  /*143a0*/  LDL.LU R12, [R1+0x24] ;  /* 0x00002400010c7983 */ /* 0x002ea80000300800 */
[----:B------:R-:W2:Y:S01]  /*143b0*/  LDL.LU R9, [R1+0x150] ;  /* 0x0001500001097983 */ /* 0x000ea20000300800 */
[----:B----4-:R-:W-:-:S03]  /*143c0*/  IMAD.X R50, R5, 0x1, R0, P0 ;  /* 0x0000000105327824 */ /* 0x010fc600000e0600 */
[----:B------:R-:W-:Y:S01]  /*143d0*/  STL [R1+0x290], R2 ;  /* 0x0002900201007387 */ /* 0x000fe20000100800 */
[----:B------:R-:W-:Y:S01]  /*143e0*/  @P4 IMAD.MOV.U32 R51, RZ, RZ, R50 ;  /* 0x000000ffff334224 */ /* 0x000fe200078e0032 */
[----:B------:R-:W-:Y:S02]  /*143f0*/  SHF.R.S32.HI R53, RZ, 0x1f, R52 ;  /* 0x0000001fff357819 */ /* 0x000fe40000011434 */
[----:B------:R0:W-:Y:S01]  /*14400*/  STL [R1+0x28c], R50 ;  /* 0x00028c3201007387 */ /* 0x0001e20000100800 */
[----:B------:R-:W-:Y:S01]  /*14410*/  PRMT R5, RZ, 0x7610, R5 ;  /* 0x00007610ff057816 */ /* 0x000fe20000000005 */
[----:B0-----:R-:W-:Y:S01]  /*14420*/  @P4 IMAD.MOV.U32 R50, RZ, RZ, R2 ;  /* 0x000000ffff324224 */ /* 0x001fe200078e0002 */
[----:B------:R-:W-:-:S04]  /*14430*/  IADD3 R2, P0, PT, R52, R3, RZ ;  /* 0x0000000334027210 */ /* 0x000fc80007f1e0ff */
[----:B------:R-:W4:Y:S01]  /*14440*/  @P4 LDG.E.U8 R5, desc[UR22][R50.64] ;  /* 0x0000001632054981 */ /* 0x000f22000c1e1100 */
[----:B------:R-:W-:-:S04]  /*14450*/  IMAD.X R52, R53, 0x1, R0, P0 ;  /* 0x0000000135347824 */ /* 0x000fc800000e0600 */
[----:B------:R-:W-:Y:S01]  /*14460*/  @P4 IMAD.MOV.U32 R53, RZ, RZ, R52 ;  /* 0x000000ffff354224 */ /* 0x000fe200078e0034 */
[----:B------:R-:W3:Y:S04]  /*14470*/  LDL.LU.64 R50, [R1+0xba8] ;  /* 0x000ba80001327983 */ /* 0x000ee80000300a00 */
[----:B------:R-:W-:Y:S04]  /*14480*/  STL [R1+0x26c], R2 ;  /* 0x00026c0201007387 */ /* 0x000fe80000100800 */
[----:B------:R0:W-:Y:S02]  /*14490*/  STL [R1+0x268], R52 ;  /* 0x0002683401007387 */ /* 0x0001e40000100800 */
[----:B0-----:R-:W-:-:S02]  /*144a0*/  @P4 IMAD.MOV.U32 R52, RZ, RZ, R2 ;  /* 0x000000ffff344224 */ /* 0x001fc400078e0002 */
[----:B------:R-:W0:Y:S02]  /*144b0*/  S2R R2, SR_TID.X ;  /* 0x0000000000027919 */ /* 0x000e240000002100 */
[----:B0-----:R-:W-:-:S04]  /*144c0*/  LOP3.LUT R2, R2, 0x7f, RZ, 0xc0, !PT ;  /* 0x0000007f02027812 */ /* 0x001fc800078ec0ff */
[----:B------:R-:W-:-:S05]  /*144d0*/  LOP3.LUT R2, R2, 0x40, RZ, 0x3c, !PT ;  /* 0x0000004002027812 */ /* 0x000fca00078e3cff */
[----:B------:R-:W-:Y:S04]  /*144e0*/  STS.U8 [R2+UR14+0x6e00], R42 ;  /* 0x006e002a02007988 */ /* 0x000fe8000800000e */
[----:B------:R-:W-:Y:S04]  /*144f0*/  STS.U8 [R2+UR14+0x5200], R33 ;  /* 0x0052002102007988 */ /* 0x000fe8000800000e */
[----:B------:R-:W-:Y:S01]  /*14500*/  STS.U8 [R2+UR14+0x7200], R32 ;  /* 0x0072002002007988 */ /* 0x000fe2000800000e */
[----:B--2---:R-:W-:Y:S02]  /*14510*/  IADD3 R9, P1, PT, R9, R3, RZ ;  /* 0x0000000309097210 */ /* 0x004fe40007f3e0ff */
[----:B------:R-:W-:-:S03]  /*14520*/  PRMT R3, RZ, 0x7610, R3 ;  /* 0x00007610ff037816 */ /* 0x000fc60000000003 */
[--C-:B------:R-:W-:Y:S01]  /*14530*/  IMAD.X R11, R11, 0x1, R0.reuse, P1 ;  /* 0x000000010b0b7824 */ /* 0x100fe200008e0600 */
[----:B------:R-:W-:Y:S02]  /*14540*/  PRMT R0, RZ, 0x7610, R0 ;  /* 0x00007610ff007816 */ /* 0x000fe40000000000 */
[----:B------:R0:W2:Y:S04]  /*14550*/  @P4 LDG.E.U8 R3, desc[UR22][R52.64] ;  /* 0x0000001634034981 */ /* 0x0000a8000c1e1100 */
[----:B------:R1:W-:Y:S01]  /*14560*/  STL [R1+0x284], R9 ;  /* 0x0002840901007387 */ /* 0x0003e20000100800 */
[----:B0-----:R-:W-:Y:S02]  /*14570*/  @P4 IMAD.MOV.U32 R52, RZ, RZ, R9 ;  /* 0x000000ffff344224 */ /* 0x001fe400078e0009 */
[----:B------:R-:W-:Y:S01]  /*14580*/  @P4 IMAD.MOV.U32 R53, RZ, RZ, R11 ;  /* 0x000000ffff354224 */ /* 0x000fe200078e000b */
[----:B------:R0:W-:Y:S04]  /*14590*/  STL [R1+0x280], R11 ;  /* 0x0002800b01007387 */ /* 0x0001e80000100800 */
[----:B-1----:R-:W2:Y:S04]  /*145a0*/  LDL.LU R9, [R1+0x34] ;  /* 0x0000340001097983 */ /* 0x002ea80000300800 */
[----:B------:R-:W2:Y:S04]  /*145b0*/  @P4 LDG.E.U8 R0, desc[UR22][R52.64] ;  /* 0x0000001634004981 */ /* 0x000ea8000c1e1100 */
[----:B------:R-:W2:Y:S04]  /*145c0*/  LDL.LU R52, [R1+0x28] ;  /* 0x0000280001347983 */ /* 0x000ea80000300800 */
[----:B------:R-:W2:Y:S04]  /*145d0*/  LDL.LU R53, [R1+0x38] ;  /* 0x0000380001357983 */ /* 0x000ea80000300800 */
[----:B------:R-:W2:Y:S04]  /*145e0*/  LDL.LU R42, [R1+0x3c] ;  /* 0x00003c00012a7983 */ /* 0x000ea80000300800 */
[----:B------:R-:W2:Y:S04]  /*145f0*/  LDL.LU R33, [R1+0x44] ;  /* 0x0000440001217983 */ /* 0x000ea80000300800 */
[----:B------:R-:W3:Y:S01]  /*14600*/  LDL.LU R2, [R1+0xba4] ;  /* 0x000ba40001027983 */ /* 0x000ee20000300800 */
[----:B0-----:R-:W0:Y:S02]  /*14610*/  S2R R11, SR_TID.X ;  /* 0x00000000000b7919 */ /* 0x001e240000002100 */
[----:B0-----:R-:W-:-:S04]  /*14620*/  LOP3.LUT R11, R11, 0x7f, RZ, 0xc0, !PT ;  /* 0x0000007f0b0b7812 */ /* 0x001fc800078ec0ff */
[----:B------:R-:W-:Y:S02]  /*14630*/  LOP3.LUT R32, R11, 0x40, RZ, 0x3c, !PT ;  /* 0x000000400b207812 */ /* 0x000fe400078e3cff */
[----:B------:R-:W0:Y:S03]  /*14640*/  S2R R11, SR_TID.X ;  /* 0x00000000000b7919 */ /* 0x000e260000002100 */
[----:B------:R-:W-:Y:S04]  /*14650*/  STS.U8 [R32+UR14+0x5600], R25 ;  /* 0x0056001920007988 */ /* 0x000fe8000800000e */
[----:B------:R-:W-:Y:S04]  /*14660*/  STS.U8 [R32+UR14+0x7600], R24 ;  /* 0x0076001820007988 */ /* 0x000fe8000800000e */
[----:B------:R-:W-:Y:S04]  /*14670*/  STS.U8 [R32+UR14+0x5a00], R19 ;  /* 0x005a001320007988 */ /* 0x000fe8000800000e */
[----:B------:R-:W-:Y:S04]  /*14680*/  STS.U8 [R32+UR14+0x7a00], R18 ;  /* 0x007a001220007988 */ /* 0x000fe8000800000e */
[----:B------:R1:W-:Y:S04]  /*14690*/  STS.U8 [R32+UR14+0x5e00], R10 ;  /* 0x005e000a20007988 */ /* 0x0003e8000800000e */
[----:B------:R-:W-:Y:S01]  /*146a0*/  STS.U8 [R32+UR14+0x7e00], R8 ;  /* 0x007e000820007988 */ /* 0x000fe2000800000e */
[----:B0-----:R-:W-:-:S04]  /*146b0*/  LOP3.LUT R11, R11, 0x7f, RZ, 0xc0, !PT ;  /* 0x0000007f0b0b7812 */ /* 0x001fc800078ec0ff */
[----:B-1----:R-:W-:-:S05]  /*146c0*/  LOP3.LUT R10, R11, 0x50, RZ, 0x3c, !PT ;  /* 0x000000500b0a7812 */ /* 0x002fca00078e3cff */
[----:B--2---:R-:W-:Y:S04]  /*146d0*/  STS.U8 [R10+UR14+0x4280], R33 ;  /* 0x004280210a007988 */ /* 0x004fe8000800000e */
[----:B------:R-:W-:Y:S04]  /*146e0*/  STS.U8 [R10+UR14+0x6280], R42 ;  /* 0x0062802a0a007988 */ /* 0x000fe8000800000e */
[----:B------:R-:W-:Y:S04]  /*146f0*/  STS.U8 [R10+UR14+0x4680], R52 ;  /* 0x004680340a007988 */ /* 0x000fe8000800000e */
[----:B------:R0:W-:Y:S04]  /*14700*/  STS.U8 [R10+UR14+0x6680], R12 ;  /* 0x0066800c0a007988 */ /* 0x0001e8000800000e */
        /* <DEDUP_REMOVED lines=10> */
[----:B---3--:R1:W-:Y:S04]  /*147b0*/  STS.U8 [R10+UR14+0x5e80], R7 ;  /* 0x005e80070a007988 */ /* 0x0083e8000800000e */
[----:B------:R-:W-:Y:S04]  /*147c0*/  STS.U8 [R10+UR14+0x7e80], R6 ;  /* 0x007e80060a007988 */ /* 0x000fe8000800000e */
[----:B0-----:R-:W2:Y:S01]  /*147d0*/  LDL.LU R12, [R1+0x30] ;  /* 0x00003000010c7983 */ /* 0x001ea20000300800 */
[----:B-1----:R-:W-:-:S05]  /*147e0*/  LOP3.LUT R7, R11, 0x60, RZ, 0x3c, !PT ;  /* 0x000000600b077812 */ /* 0x002fca00078e3cff */
[----:B------:R-:W-:Y:S04]  /*147f0*/  STS.U8 [R7+UR14+0x4300], R53 ;  /* 0x0043003507007988 */ /* 0x000fe8000800000e */
[----:B------:R-:W-:Y:S04]  /*14800*/  STS.U8 [R7+UR14+0x6300], R9 ;  /* 0x0063000907007988 */ /* 0x000fe8000800000e */
[----:B------:R0:W-:Y:S04]  /*14810*/  STS.U8 [R7+UR14+0x4700], R2 ;  /* 0x0047000207007988 */ /* 0x0001e8000800000e */
[----:B0-----:R-:W3:Y:S04]  /*14820*/  LDL.LU R2, [R1+0xba0] ;  /* 0x000ba00001027983 */ /* 0x001ee80000300800 */
[----:B------:R-:W-:Y:S04]  /*14830*/  STS.U8 [R7+UR14+0x6700], R51 ;  /* 0x0067003307007988 */ /* 0x000fe8000800000e */
[----:B------:R-:W-:Y:S04]  /*14840*/  STS.U8 [R7+UR14+0x4b00], R46 ;  /* 0x004b002e07007988 */ /* 0x000fe8000800000e */
[----:B------:R-:W-:Y:S04]  /*14850*/  STS.U8 [R7+UR14+0x6b00], R45 ;  /* 0x006b002d07007988 */ /* 0x000fe8000800000e */
[----:B------:R-:W-:Y:S04]  /*14860*/  STS.U8 [R7+UR14+0x4f00], R39 ;  /* 0x004f002707007988 */ /* 0x000fe8000800000e */
[----:B------:R-:W-:Y:S01]  /*14870*/  STS.U8 [R7+UR14+0x6f00], R38 ;  /* 0x006f002607007988 */ /* 0x000fe2000800000e */
[----:B------:R-:W-:-:S03]  /*14880*/  LOP3.LUT R6, R11, 0x70, RZ, 0x3c, !PT ;  /* 0x000000700b067812 */ /* 0x000fc600078e3cff */
[----:B------:R-:W-:Y:S04]  /*14890*/  STS.U8 [R7+UR14+0x5300], R30 ;  /* 0x0053001e07007988 */ /* 0x000fe8000800000e */
[----:B------:R-:W-:Y:S04]  /*148a0*/  STS.U8 [R7+UR14+0x7300], R29 ;  /* 0x0073001d07007988 */ /* 0x000fe8000800000e */
[----:B------:R-:W-:Y:S04]  /*148b0*/  STS.U8 [R7+UR14+0x5700], R26 ;  /* 0x0057001a07007988 */ /* 0x000fe8000800000e */
[----:B------:R-:W-:Y:S04]  /*148c0*/  STS.U8 [R7+UR14+0x7700], R20 ;  /* 0x0077001407007988 */ /* 0x000fe8000800000e */
[----:B------:R-:W-:Y:S04]  /*148d0*/  STS.U8 [R7+UR14+0x5b00], R15 ;  /* 0x005b000f07007988 */ /* 0x000fe8000800000e */
[----:B------:R-:W-:Y:S04]  /*148e0*/  STS.U8 [R7+UR14+0x7b00], R14 ;  /* 0x007b000e07007988 */ /* 0x000fe8000800000e */
[----:B------:R-:W-:Y:S04]  /*148f0*/  STS.U8 [R7+UR14+0x5f00], R4 ;  /* 0x005f000407007988 */ /* 0x000fe8000800000e */
[----:B----4-:R-:W-:Y:S04]  /*14900*/  STS.U8 [R7+UR14+0x7f00], R5 ;  /* 0x007f000507007988 */ /* 0x010fe8000800000e */
[----:B--2---:R-:W-:Y:S04]  /*14910*/  STS.U8 [R6+UR14+0x4380], R12 ;  /* 0x0043800c06007988 */ /* 0x004fe8000800000e */
[----:B---3--:R0:W-:Y:S04]  /*14920*/  STS.U8 [R6+UR14+0x6380], R2 ;  /* 0x0063800206007988 */ /* 0x0081e8000800000e */
[----:B0-----:R-:W2:Y:S04]  /*14930*/  LDL.LU R2, [R1+0xb9c] ;  /* 0x000b9c0001027983 */ /* 0x001ea80000300800 */
        /* <DEDUP_REMOVED lines=12> */
[----:B--2---:R0:W-:Y:S04]  /*14a00*/  STS.U8 [R6+UR14+0x5f80], R2 ;  /* 0x005f800206007988 */ /* 0x0041e8000800000e */
[----:B0-----:R0:W5:Y:S04]  /*14a10*/  LDL.LU R2, [R1+0xb98] ;  /* 0x000b980001027983 */ /* 0x0011680000300800 */
[----:B------:R0:W-:Y:S01]  /*14a20*/  STS.U8 [R6+UR14+0x7f80], R0 ;  /* 0x007f800006007988 */ /* 0x0001e2000800000e */
[----:B------:R1:W-:Y:S06]  /*14a30*/  MEMBAR.ALL.CTA ;  /* 0x0000000000007992 */ /* 0x0003ec0000008000 */
[----:B-1----:R-:W1:Y:S01]  /*14a40*/  FENCE.VIEW.ASYNC.S ;  /* 0x00000000000073c6 */ /* 0x002e620000000000 */
[----:B------:R-:W-:-:S04]  /*14a50*/  UISETP.NE.U32.AND UP1, UPT, UR7, URZ, UPT ;  /* 0x000000ff0700728c */ /* 0x000fc8000bf25070 */
[----:B------:R-:W-:Y:S02]  /*14a60*/  UISETP.LT.OR UP3, UPT, UR21, 0x100, UP1 ;  /* 0x000001001500788c */ /* 0x000fe40008f61670 */
[----:B------:R-:W-:Y:S01]  /*14a70*/  UISETP.GE.AND UP2, UPT, UR21, 0x200, UPT ;  /* 0x000002001500788c */ /* 0x000fe2000bf46270 */
[----:B-1----:R-:W-:Y:S06]  /*14a80*/  BAR.SYNC.DEFER_BLOCKING 0x0 ;  /* 0x0000000000007b1d */ /* 0x002fec0000010000 */
[----:B0-----:R-:W-:Y:S05]  /*14a90*/  BRA.U UP3, `(.L_x_6) ;  /* 0x0000000103d87547 */ /* 0x001fea000b800000 */
[----:B------:R-:W-:Y:S02]  /*14aa0*/  USHF.R.U32.HI UR8, URZ, 0x4, UR14 ;  /* 0x00000004ff087899 */ /* 0x000fe4000801160e */
[----:B------:R-:W-:Y:S02]  /*14ab0*/  UIADD3 UR5, UPT, UPT, UR14, 0x4000, URZ ;  /* 0x000040000e057890 */ /* 0x000fe4000fffe0ff */
[----:B------:R-:W-:Y:S02]  /*14ac0*/  USGXT.U32 UR8, UR8, 0xe ;  /* 0x0000000e0808789a */ /* 0x000fe40008000000 */
[----:B------:R-:W-:Y:S02]  /*14ad0*/  USHF.R.U32.HI UR5, URZ, 0x4, UR5 ;  /* 0x00000004ff057899 */ /* 0x000fe40008011605 */
[----:B------:R-:W-:Y:S02]  /*14ae0*/  UIADD3 UR50, UP3, UPT, UR8, 0x80, URZ ;  /* 0x0000008008327890 */ /* 0x000fe4000ff7e0ff */
[----:B------:R-:W-:Y:S01]  /*14af0*/  USGXT.U32 UR10, UR5, 0xe ;  /* 0x0000000e050a789a */ /* 0x000fe20008000000 */
[----:B------:R-:W-:Y:S01]  /*14b00*/  UMOV UR4, URZ ;  /* 0x000000ff00047c82 */ /* 0x000fe20008000000 */
[----:B------:R-:W-:Y:S01]  /*14b10*/  UMOV UR6, URZ ;  /* 0x000000ff00067c82 */ /* 0x000fe20008000000 */
[----:B------:R-:W-:-:S02]  /*14b20*/  UIADD3.X UR51, UPT, UPT, UR4, -0x7fffbfe0, URZ, UP3, !UPT ;  /* 0x8000402004337890 */ /* 0x000fc40009ffe4ff */
[----:B------:R-:W-:Y:S01]  /*14b30*/  UIADD3 UR48, UP3, UPT, UR10, 0x2, URZ ;  /* 0x000000020a307890 */ /* 0x000fe2000ff7e0ff */
[----:B------:R-:W-:Y:S01]  /*14b40*/  UMOV UR4, UR17 ;  /* 0x0000001100047c82 */ /* 0x000fe20008000000 */
[----:B------:R-:W-:Y:S02]  /*14b50*/  UMOV UR5, URZ ;  /* 0x000000ff00057c82 */ /* 0x000fe40008000000 */
[----:B------:R-:W-:Y:S01]  /*14b60*/  UIADD3.X UR49, UPT, UPT, UR6, 0x40004040, URZ, UP3, !UPT ;  /* 0x4000404006317890 */ /* 0x000fe20009ffe4ff */
[----:B------:R-:W-:Y:S01]  /*14b70*/  UMOV UR19, UR4 ;  /* 0x0000000400137c82 */ /* 0x000fe20008000000 */
[----:B------:R-:W-:Y:S02]  /*14b80*/  UIADD3.64 UR4, UPT, UPT, UR50, 0x80, URZ ;  /* 0x0000008032047897 */ /* 0x000fe4000fffe0ff */
[----:B------:R-:W-:Y:S02]  /*14b90*/  UIADD3.64 UR6, UPT, UPT, UR48, 0x2, URZ ;  /* 0x0000000230067897 */ /* 0x000fe4000fffe0ff */
[----:B------:R-:W-:-:S02]  /*14ba0*/  UIADD3.64 UR28, UPT, UPT, UR50, 0x100, URZ ;  /* 0x00000100321c7897 */ /* 0x000fc4000fffe0ff */
[----:B------:R-:W-:Y:S02]  /*14bb0*/  UIADD3.64 UR30, UPT, UPT, UR48, 0x4, URZ ;  /* 0x00000004301e7897 */ /* 0x000fe4000fffe0ff */
[----:B------:R-:W-:Y:S02]  /*14bc0*/  UIADD3.64 UR32, UPT, UPT, UR50, 0x180, URZ ;  /* 0x0000018032207897 */ /* 0x000fe4000fffe0ff */
[----:B------:R-:W-:Y:S02]  /*14bd0*/  UIADD3.64 UR34, UPT, UPT, UR48, 0x1fe, URZ ;  /* 0x000001fe30227897 */ /* 0x000fe4000fffe0ff */
[----:B------:R-:W-:Y:S02]  /*14be0*/  UIADD3.64 UR36, UPT, UPT, UR50, 0x200, URZ ;  /* 0x0000020032247897 */ /* 0x000fe4000fffe0ff */
[----:B------:R-:W-:Y:S02]  /*14bf0*/  UIADD3.64 UR38, UPT, UPT, UR48, 0x200, URZ ;  /* 0x0000020030267897 */ /* 0x000fe4000fffe0ff */
[----:B------:R-:W-:-:S02]  /*14c00*/  UIADD3.64 UR40, UPT, UPT, UR50, 0x280, URZ ;  /* 0x0000028032287897 */ /* 0x000fc4000fffe0ff */
[----:B------:R-:W-:Y:S01]  /*14c10*/  UIADD3.64 UR42, UPT, UPT, UR48, 0x202, URZ ;  /* 0x00000202302a7897 */ /* 0x000fe2000fffe0ff */
[----:B------:R-:W-:Y:S01]  /*14c20*/  UMOV UR26, 0x0 ;  /* 0x00000000001a7882 */ /* 0x000fe20000000000 */
[----:B------:R-:W-:Y:S01]  /*14c30*/  UMOV UR27, 0x4108010 ;  /* 0x04108010001b7882 */ /* 0x000fe20000000000 */
[----:B------:R-:W-:Y:S01]  /*14c40*/  UIADD3.64 UR44, UPT, UPT, UR50, 0x300, URZ ;  /* 0x00000300322c7897 */ /* 0x000fe2000fffe0ff */
[----:B------:R-:W-:Y:S01]  /*14c50*/  UMOV UR9, 0x80004020 ;  /* 0x8000402000097882 */ /* 0x000fe20000000000 */
[----:B------:R-:W-:Y:S01]  /*14c60*/  UIADD3.64 UR46, UPT, UPT, UR48, 0x204, URZ ;  /* 0x00000204302e7897 */ /* 0x000fe2000fffe0ff */
[----:B------:R-:W-:Y:S01]  /*14c70*/  UMOV UR11, 0x40004040 ;  /* 0x40004040000b7882 */ /* 0x000fe20000000000 */
[----:B------:R-:W-:Y:S01]  /*14c80*/  UMOV UR24, 0x0 ;  /* 0x0000000000187882 */ /* 0x000fe20000000000 */
[----:B------:R-:W-:Y:S01]  /*14c90*/  UMOV UR25, 0x4108010 ;  /* 0x0410801000197882 */ /* 0x000fe20000000000 */
[----:B------:R-:W-:Y:S01]  /*14ca0*/  UMOV UR12, 0x0 ;  /* 0x00000000000c7882 */ /* 0x000fe20000000000 */
[----:B------:R-:W-:Y:S01]  /*14cb0*/  UMOV UR13, 0x4108010 ;  /* 0x04108010000d7882 */ /* 0x000fe20000000000 */
[----:B------:R0:W-:Y:S01]  /*14cc0*/  UTCQMMA gdesc[UR8], gdesc[UR10], tmem[UR15], tmem[UR26], idesc[UR27], !UPT ;  /* 0x00ff1a0a080075ea */ /* 0x0001e2000f80030f */
[----:B------:R-:W-:Y:S01]  /*14cd0*/  UMOV UR52, 0x0 ;  /* 0x0000000000347882 */ /* 0x000fe20000000000 */
[----:B------:R-:W-:Y:S01]  /*14ce0*/  UMOV UR53, 0x4108010 ;  /* 0x0410801000357882 */ /* 0x000fe20000000000 */
[----:B------:R0:W-:Y:S01]  /*14cf0*/  UTCQMMA gdesc[UR50], gdesc[UR48], tmem[UR15], tmem[UR24], idesc[UR25], UPT ;  /* 0x00ff1830320075ea */ /* 0x0001e2000b80030f */
        /* <DEDUP_REMOVED lines=12> */
[----:B------:R0:W-:Y:S01]  /*14dc0*/  UTCQMMA gdesc[UR40], gdesc[UR42], tmem[UR15], tmem[UR58], idesc[UR59], UPT ;  /* 0x00ff3a2a280075ea */ /* 0x0001e2000b80030f */
[----:B------:R0:W-:Y:S01]  /*14dd0*/  UTCQMMA gdesc[UR44], gdesc[UR46], tmem[UR15], tmem[UR60], idesc[UR61], UPT ;  /* 0x00ff3c2e2c0075ea */ /* 0x0001e2000b80030f */
[----:B------:R0:W-:Y:S01]  /*14de0*/  UTCBAR [UR19], URZ ;  /* 0x000000ff130073e9 */ /* 0x0001e200080000ff */
[----:B------:R-:W-:Y:S01]  /*14df0*/  NOP ;  /* 0x0000000000007918 */ /* 0x000fe20000000000 */
.L_x_6:
[----:B0-----:R-:W-:Y:S01]  /*14e00*/  UMOV UR7, URZ ;  /* 0x000000ff00077c82 */ /* 0x001fe20008000000 */
[----:B------:R-:W-:Y:S05]  /*14e10*/  BRA.U !UP2, `(.L_x_7) ;  /* 0x0000011d0ad87547 */ /* 0x000fea000b800000 */
[----:B------:R-:W-:Y:S01]  /*14e20*/  USHF.R.S32.HI UR6, URZ, 0x1f, UR21 ;  /* 0x0000001fff067899 */ /* 0x000fe20008011415 */
[----:B-----5:R-:W-:Y:S01]  /*14e30*/  IMAD.SHL.U32 R0, R2, 0x100, RZ ;  /* 0x0000010002007824 */ /* 0x020fe200078e00ff */
[----:B------:R-:W-:Y:S02]  /*14e40*/  UIADD3 UR7, UPT, UPT, UR14, 0x8000, URZ ;  /* 0x000080000e077890 */ /* 0x000fe4000fffe0ff */
[----:B------:R-:W-:Y:S02]  /*14e50*/  UIADD3 UR8, UPT, UPT, UR14, 0xc000, URZ ;  /* 0x0000c0000e087890 */ /* 0x000fe4000fffe0ff */
[----:B------:R-:W-:Y:S01]  /*14e60*/  ULEA.HI UR6, UR6, UR21, URZ, 0x8 ;  /* 0x0000001506067291 */ /* 0x000fe2000f8f40ff */
[----:B------:R-:W-:Y:S01]  /*14e70*/  SHF.R.S32.HI R2, RZ, 0x1f, R0 ;  /* 0x0000001fff027819 */ /* 0x000fe20000011400 */
[----:B------:R-:W-:Y:S02]  /*14e80*/  USHF.R.U32.HI UR7, URZ, 0x4, UR7 ;  /* 0x00000004ff077899 */ /* 0x000fe40008011607 */
[----:B------:R-:W-:-:S02]  /*14e90*/  USHF.R.U32.HI UR10, URZ, 0x4, UR8 ;  /* 0x00000004ff0a7899 */ /* 0x000fc40008011608 */
[----:B------:R-:W-:Y:S02]  /*14ea0*/  USHF.R.S32.HI UR6, URZ, 0x8, UR6 ;  /* 0x00000008ff067899 */ /* 0x000fe40008011406 */
[----:B------:R-:W-:Y:S02]  /*14eb0*/  USGXT.U32 UR8, UR7, 0xe ;  /* 0x0000000e0708789a */ /* 0x000fe40008000000 */
[----:B------:R-:W-:Y:S02]  /*14ec0*/  USGXT.U32 UR10, UR10, 0xe ;  /* 0x0000000e0a0a789a */ /* 0x000fe40008000000 */
[----:B------:R-:W-:Y:S02]  /*14ed0*/  UIADD3 UR24, UP2, UPT, UR8, 0x80, URZ ;  /* 0x0000008008187890 */ /* 0x000fe4000ff5e0ff */
[----:B------:R-:W-:Y:S02]  /*14ee0*/  UISETP.LT.AND UP4, UPT, UR6, 0x2, UPT ;  /* 0x000000020600788c */ /* 0x000fe4000bf81270 */
[----:B------:R-:W-:Y:S01]  /*14ef0*/  UIADD3 UR26, UP3, UPT, UR10, 0x2, URZ ;  /* 0x000000020a1a7890 */ /* 0x000fe2000ff7e0ff */
[----:B------:R-:W-:Y:S01]  /*14f00*/  UMOV UR4, URZ ;  /* 0x000000ff00047c82 */ /* 0x000fe20008000000 */
[----:B------:R-:W-:Y:S01]  /*14f10*/  UMOV UR5, URZ ;  /* 0x000000ff00057c82 */ /* 0x000fe20008000000 */
[----:B------:R-:W-:-:S02]  /*14f20*/  USHF.L.U32 UR18, UR18, 0x8, URZ ;  /* 0x0000000812127899 */ /* 0x000fc400080006ff */
[----:B------:R-:W-:Y:S02]  /*14f30*/  UIADD3.X UR25, UPT, UPT, UR4, -0x7fffbfe0, URZ, UP2, !UPT ;  /* 0x8000402004197890 */ /* 0x000fe400097fe4ff */
[----:B------:R-:W-:Y:S02]  /*14f40*/  USEL UR19, UR6, 0x2, !UP4 ;  /* 0x0000000206137887 */ /* 0x000fe4000e000000 */
[----:B------:R-:W-:Y:S01]  /*14f50*/  UIADD3.X UR27, UPT, UPT, UR5, 0x40004040, URZ, UP3, !UPT ;  /* 0x40004040051b7890 */ /* 0x000fe20009ffe4ff */
[----:B------:R-:W0:Y:S01]  /*14f60*/  LDCU UR66, c[0x0][0x3a0] ;  /* 0x00007400ff4277ac */ /* 0x000e220008000800 */
[----:B------:R-:W-:Y:S02]  /*14f70*/  USHF.R.S32.HI UR68, URZ, 0x1f, UR18 ;  /* 0x0000001fff447899 */ /* 0x000fe40008011412 */
[----:B------:R-:W-:Y:S02]  /*14f80*/  UIADD3 UR19, UPT, UPT, UR19, -0x2, URZ ;  /* 0xfffffffe13137890 */ /* 0x000fe4000fffe0ff */
[----:B------:R-:W-:-:S02]  /*14f90*/  UIADD3.64 UR28, UPT, UPT, UR24, 0x80, URZ ;  /* 0x00000080181c7897 */ /* 0x000fc4000fffe0ff */
[----:B------:R-:W-:Y:S02]  /*14fa0*/  UIADD3.64 UR30, UPT, UPT, UR26, 0x2, URZ ;  /* 0x000000021a1e7897 */ /* 0x000fe4000fffe0ff */
[----:B------:R-:W-:Y:S02]  /*14fb0*/  UIADD3.64 UR32, UPT, UPT, UR24, 0x100, URZ ;  /* 0x0000010018207897 */ /* 0x000fe4000fffe0ff */
[----:B------:R-:W-:Y:S02]  /*14fc0*/  UIADD3.64 UR34, UPT, UPT, UR26, 0x4, URZ ;  /* 0x000000041a227897 */ /* 0x000fe4000fffe0ff */
[----:B------:R-:W-:Y:S02]  /*14fd0*/  UIADD3.64 UR36, UPT, UPT, UR24, 0x180, URZ ;  /* 0x0000018018247897 */ /* 0x000fe4000fffe0ff */
[----:B------:R-:W-:Y:S02]  /*14fe0*/  UIADD3.64 UR38, UPT, UPT, UR26, 0x1fe, URZ ;  /* 0x000001fe1a267897 */ /* 0x000fe4000fffe0ff */
[----:B------:R-:W-:-:S02]  /*14ff0*/  UIADD3.64 UR40, UPT, UPT, UR24, 0x200, URZ ;  /* 0x0000020018287897 */ /* 0x000fc4000fffe0ff */
[----:B------:R-:W-:Y:S02]  /*15000*/  UIADD3.64 UR42, UPT, UPT, UR26, 0x200, URZ ;  /* 0x000002001a2a7897 */ /* 0x000fe4000fffe0ff */
[----:B------:R-:W-:Y:S02]  /*15010*/  UIADD3.64 UR44, UPT, UPT, UR24, 0x280, URZ ;  /* 0x00000280182c7897 */ /* 0x000fe4000fffe0ff */
[----:B------:R-:W-:Y:S02]  /*15020*/  UIADD3.64 UR46, UPT, UPT, UR26, 0x202, URZ ;  /* 0x000002021a2e7897 */ /* 0x000fe4000fffe0ff */
[----:B------:R-:W-:Y:S02]  /*15030*/  UIADD3.64 UR48, UPT, UPT, UR24, 0x300, URZ ;  /* 0x0000030018307897 */ /* 0x000fe4000fffe0ff */
[----:B------:R-:W-:Y:S01]  /*15040*/  UIADD3.64 UR50, UPT, UPT, UR26, 0x204, URZ ;  /* 0x000002041a327897 */ /* 0x000fe2000fffe0ff */
[----:B------:R-:W-:Y:S01]  /*15050*/  UMOV UR67, 0x1 ;  /* 0x0000000100437882 */ /* 0x000fe20000000000 */
[----:B------:R-:W-:Y:S01]  /*15060*/  UMOV UR7, URZ ;  /* 0x000000ff00077c82 */ /* 0x000fe20008000000 */
[----:B0-----:R-:W-:-:S09]  /*15070*/  UMOV UR6, URZ ;  /* 0x000000ff00067c82 */ /* 0x001fd20008000000 */
.L_x_10:
[----:B------:R-:W2:Y:S04]  /*15080*/  LDL.LU R19, [R1+0x284] ;  /* 0x0002840001137983 */ /* 0x000ea80000300800 */
[----:B------:R-:W3:Y:S04]  /*15090*/  LDL.LU R18, [R1+0x620] ;  /* 0x0006200001127983 */ /* 0x000ee80000300800 */
[----:B------:R-:W4:Y:S04]  /*150a0*/  LDL.LU R17, [R1+0x290] ;  /* 0x0002900001117983 */ /* 0x000f280000300800 */
[----:B-----5:R-:W5:Y:S04]  /*150b0*/  LDL.LU R16, [R1+0x288] ;  /* 0x0002880001107983 */ /* 0x020f680000300800 */
[----:B------:R-:W5:Y:S04]  /*150c0*/  LDL.LU R15, [R1+0x280] ;  /* 0x00028000010f7983 */ /* 0x000f680000300800 */
[----:B------:R-:W5:Y:S04]  /*150d0*/  LDL.LU R14, [R1+0x298] ;  /* 0x00029800010e7983 */ /* 0x000f680000300800 */
[----:B------:R-:W5:Y:S04]  /*150e0*/  LDL.LU R13, [R1+0x61c] ;  /* 0x00061c00010d7983 */ /* 0x000f680000300800 */
[----:B------:R-:W5:Y:S04]  /*150f0*/  LDL.LU R12, [R1+0x278] ;  /* 0x00027800010c7983 */ /* 0x000f680000300800 */
[----:B------:R-:W5:Y:S01]  /*15100*/  LDL.LU R11, [R1+0x28c] ;  /* 0x00028c00010b7983 */ /* 0x000f620000300800 */
[----:B------:R-:W0:Y:S03]  /*15110*/  S2R R7, SR_TID.X ;  /* 0x0000000000077919 */ /* 0x000e260000002100 */
[----:B------:R-:W5:Y:S04]  /*15120*/  LDL.LU R10, [R1+0x2a4] ;  /* 0x0002a400010a7983 */ /* 0x000f680000300800 */
[----:B------:R-:W5:Y:S04]  /*15130*/  LDL.LU R9, [R1+0x27c] ;  /* 0x00027c0001097983 */ /* 0x000f680000300800 */
[----:B------:R-:W5:Y:S04]  /*15140*/  LDL.LU R8, [R1+0x29c] ;  /* 0x00029c0001087983 */ /* 0x000f680000300800 */
[----:B------:R-:W5:Y:S04]  /*15150*/  LDL.LU R4, [R1+0x294] ;  /* 0x0002940001047983 */ /* 0x000f680000300800 */
[----:B------:R-:W5:Y:S04]  /*15160*/  LDL.LU R6, [R1+0x5e4] ;  /* 0x0005e40001067983 */ /* 0x000f680000300800 */
[----:B------:R-:W5:Y:S01]  /*15170*/  LDL.LU R5, [R1+0x274] ;  /* 0x0002740001057983 */ /* 0x000f620000300800 */
[----:B------:R-:W-:-:S02]  /*15180*/  USHF.L.U32 UR7, UR7, 0x1f, URZ ;  /* 0x0000001f07077899 */ /* 0x000fc400080006ff */
[----:B------:R-:W-:-:S04]  /*15190*/  UIADD3 UR20, UPT, UPT, UR6, 0x1, URZ ;  /* 0x0000000106147890 */ /* 0x000fc8000fffe0ff */
[----:B------:R-:W-:Y:S01]  /*151a0*/  IMAD.U32 R2, RZ, RZ, UR7 ;  /* 0x00000007ff027e24 */ /* 0x000fe2000f8e00ff */
[----:B0-----:R-:W-:Y:S01]  /*151b0*/  SHF.R.U32.HI R3, RZ, 0x6, R7 ;  /* 0x00000006ff037819 */ /* 0x001fe20000011607 */
[----:B------:R-:W-:Y:S02]  /*151c0*/  UIMAD UR5, UR20, -0x100, UR66 ;  /* 0xffffff00140578a4 */ /* 0x000fe4000f8e0242 */
[----:B------:R0:W1:Y:S01]  /*151d0*/  SYNCS.PHASECHK.TRANS64.TRYWAIT P1, [UR17], R2 ;  /* 0x00000002ff0075a7 */ /* 0x0000620008021111 */
[----:B------:R-:W-:-:S04]  /*151e0*/  SGXT.U32 R3, R3, 0x1 ;  /* 0x000000010303781a */ /* 0x000fc80000000000 */
[----:B------:R-:W-:Y:S02]  /*151f0*/  ISETP.GE.AND P0, PT, R3, UR5, PT ;  /* 0x0000000503007c0c */ /* 0x000fe4000bf06270 */
[----:B--2---:R-:W-:Y:S02]  /*15200*/  IADD3 R19, P6, PT, R19, UR18, RZ ;  /* 0x0000001213137c10 */ /* 0x004fe4000ffde0ff */
[----:B---3--:R-:W-:-:S03]  /*15210*/  IADD3 R18, P5, PT, R18, UR18, RZ ;  /* 0x0000001212127c10 */ /* 0x008fc6000ffbe0ff */
[----:B------:R-:W-:Y:S01]  /*15220*/  STL [R1+0x284], R19 ;  /* 0x0002841301007387 */ /* 0x000fe20000100800 */
[----:B----4-:R-:W-:-:S03]  /*15230*/  IADD3 R17, P4, PT, R17, UR18, RZ ;  /* 0x0000001211117c10 */ /* 0x010fc6000ff9e0ff */
[----:B------:R-:W-:Y:S01]  /*15240*/  STL [R1+0x620], R18 ;  /* 0x0006201201007387 */ /* 0x000fe20000100800 */
[----:B-----5:R-:W-:-:S03]  /*15250*/  IADD3 R16, P3, PT, R16, UR18, RZ ;  /* 0x0000001210107c10 */ /* 0x020fc6000ff7e0ff */
[----:B------:R-:W-:Y:S01]  /*15260*/  STL [R1+0x290], R17 ;  /* 0x0002901101007387 */ /* 0x000fe20000100800 */
[----:B------:R-:W-:-:S03]  /*15270*/  IADD3.X R15, PT, PT, R15, UR68, RZ, P6, !PT ;  /* 0x000000440f0f7c10 */ /* 0x000fc6000b7fe4ff */
[----:B------:R-:W-:Y:S01]  /*15280*/  STL [R1+0x288], R16 ;  /* 0x0002881001007387 */ /* 0x000fe20000100800 */
[----:B------:R-:W-:-:S03]  /*15290*/  IADD3 R14, P6, PT, R14, UR18, RZ ;  /* 0x000000120e0e7c10 */ /* 0x000fc6000ffde0ff */
[----:B------:R-:W-:Y:S01]  /*152a0*/  STL [R1+0x280], R15 ;  /* 0x0002800f01007387 */ /* 0x000fe20000100800 */
[----:B------:R-:W-:-:S03]  /*152b0*/  IADD3.X R13, PT, PT, R13, UR68, RZ, P5, !PT ;  /* 0x000000440d0d7c10 */ /* 0x000fc6000affe4ff */
[----:B------:R-:W-:Y:S01]  /*152c0*/  STL [R1+0x298], R14 ;  /* 0x0002980e01007387 */ /* 0x000fe20000100800 */
[----:B------:R-:W-:-:S03]  /*152d0*/  IADD3 R12, P5, PT, R12, UR18, RZ ;  /* 0x000000120c0c7c10 */ /* 0x000fc6000ffbe0ff */
[----:B0-----:R-:W2:Y:S01]  /*152e0*/  LDL.LU R2, [R1+0x5dc] ;  /* 0x0005dc0001027983 */ /* 0x001ea20000300800 */
[----:B------:R-:W-:-:S03]  /*152f0*/  IADD3.X R11, PT, PT, R11, UR68, RZ, P4, !PT ;  /* 0x000000440b0b7c10 */ /* 0x000fc6000a7fe4ff */
[----:B------:R-:W-:Y:S04]  /*15300*/  STL [R1+0x61c], R13 ;  /* 0x00061c0d01007387 */ /* 0x000fe80000100800 */
[----:B------:R-:W-:Y:S04]  /*15310*/  STL [R1+0x278], R12 ;  /* 0x0002780c01007387 */ /* 0x000fe80000100800 */
[----:B------:R-:W-:Y:S04]  /*15320*/  STL [R1+0x28c], R11 ;  /* 0x00028c0b01007387 */ /* 0x000fe80000100800 */
[----:B------:R-:W3:Y:S01]  /*15330*/  LDL.LU R3, [R1+0x2a0] ;  /* 0x0002a00001037983 */ /* 0x000ee20000300800 */
[----:B------:R-:W-:-:S02]  /*15340*/  IADD3 R10, P4, PT, R10, UR18, RZ ;  /* 0x000000120a0a7c10 */ /* 0x000fc4000ff9e0ff */
[----:B------:R-:W-:Y:S02]  /*15350*/  IADD3.X R9, PT, PT, R9, UR68, RZ, P3, !PT ;  /* 0x0000004409097c10 */ /* 0x000fe40009ffe4ff */
[----:B------:R-:W-:Y:S02]  /*15360*/  IADD3 R8, P3, PT, R8, UR18, RZ ;  /* 0x0000001208087c10 */ /* 0x000fe4000ff7e0ff */
[----:B------:R-:W-:Y:S01]  /*15370*/  IADD3.X R4, PT, PT, R4, UR68, RZ, P6, !PT ;  /* 0x0000004404047c10 */ /* 0x000fe2000b7fe4ff */
[----:B------:R-:W-:Y:S04]  /*15380*/  STL [R1+0x2a4], R10 ;  /* 0x0002a40a01007387 */ /* 0x000fe80000100800 */
[----:B------:R-:W-:Y:S01]  /*15390*/  STL [R1+0x27c], R9 ;  /* 0x00027c0901007387 */ /* 0x000fe20000100800 */
[----:B------:R-:W-:-:S03]  /*153a0*/  IADD3 R6, P6, PT, R6, UR18, RZ ;  /* 0x0000001206067c10 */ /* 0x000fc6000ffde0ff */
[----:B------:R0:W-:Y:S04]  /*153b0*/  STL [R1+0x294], R4 ;  /* 0x0002940401007387 */ /* 0x0001e80000100800 */
[----:B------:R-:W-:Y:S04]  /*153c0*/  STL [R1+0x29c], R8 ;  /* 0x00029c0801007387 */ /* 0x000fe80000100800 */
[----:B0-----:R-:W4:Y:S04]  /*153d0*/  LDL.LU R4, [R1+0x5d4] ;  /* 0x0005d40001047983 */ /* 0x001f280000300800 */
[----:B------:R-:W5:Y:S04]  /*153e0*/  LDL.LU R30, [R1+0x270] ;  /* 0x00027000011e7983 */ /* 0x000f680000300800 */
[----:B------:R-:W5:Y:S01]  /*153f0*/  LDL.LU R29, [R1+0x5cc] ;  /* 0x0005cc00011d7983 */ /* 0x000f620000300800 */
[----:B------:R-:W-:-:S03]  /*15400*/  IADD3.X R5, PT, PT, R5, UR68, RZ, P5, !PT ;  /* 0x0000004405057c10 */ /* 0x000fc6000affe4ff */
[----:B------:R-:W5:Y:S04]  /*15410*/  LDL.LU R27, [R1+0x5e0] ;  /* 0x0005e000011b7983 */ /* 0x000f680000300800 */
[----:B------:R0:W-:Y:S04]  /*15420*/  STL [R1+0x5e4], R6 ;  /* 0x0005e40601007387 */ /* 0x0001e80000100800 */
[----:B------:R-:W5:Y:S04]  /*15430*/  LDL.LU R26, [R1+0x5c4] ;  /* 0x0005c400011a7983 */ /* 0x000f680000300800 */
[----:B0-----:R-:W5:Y:S04]  /*15440*/  LDL.LU R6, [R1+0x5d8] ;  /* 0x0005d80001067983 */ /* 0x001f680000300800 */
[----:B------:R-:W5:Y:S04]  /*15450*/  LDL.LU R25, [R1+0x5bc] ;  /* 0x0005bc0001197983 */ /* 0x000f680000300800 */
[----:B------:R-:W5:Y:S04]  /*15460*/  LDL.LU R24, [R1+0x5d0] ;  /* 0x0005d00001187983 */ /* 0x000f680000300800 */
[----:B------:R-:W5:Y:S04]  /*15470*/  LDL.LU R23, [R1+0x618] ;  /* 0x0006180001177983 */ /* 0x000f680000300800 */
[----:B------:R0:W-:Y:S04]  /*15480*/  STL [R1+0x274], R5 ;  /* 0x0002740501007387 */ /* 0x0001e80000100800 */
[----:B------:R-:W5:Y:S04]  /*15490*/  LDL.LU R22, [R1+0x5c8] ;  /* 0x0005c80001167983 */ /* 0x000f680000300800 */
        /* <DEDUP_REMOVED lines=12> */
[----:B0-----:R-:W5:Y:S04]  /*15560*/  LDL.LU R5, [R1+0x594] ;  /* 0x0005940001057983 */ /* 0x001f680000300800 */
[----:B------:R-:W5:Y:S04]  /*15570*/  LDL.LU R9, [R1+0x5a8] ;  /* 0x0005a80001097983 */ /* 0x000f680000300800 */
[----:B------:R-:W5:Y:S01]  /*15580*/  LDL.LU R8, [R1+0x58c] ;  /* 0x00058c0001087983 */ /* 0x000f620000300800 */
[----:B--2---:R-:W-:-:S05]  /*15590*/  IADD3 R2, P5, PT, R2, UR18, RZ ;  /* 0x0000001202027c10 */ /* 0x004fca000ffbe0ff */
[----:B------:R0:W-:Y:S04]  /*155a0*/  STL [R1+0x5dc], R2 ;  /* 0x0005dc0201007387 */ /* 0x0001e80000100800 */
[----:B0-----:R-:W2:Y:S01]  /*155b0*/  LDL.LU R2, [R1+0x5a0] ;  /* 0x0005a00001027983 */ /* 0x001ea20000300800 */
[----:B---3--:R-:W-:-:S05]  /*155c0*/  IADD3.X R3, PT, PT, R3, UR68, RZ, P4, !PT ;  /* 0x0000004403037c10 */ /* 0x008fca000a7fe4ff */
[----:B------:R0:W-:Y:S04]  /*155d0*/  STL [R1+0x2a0], R3 ;  /* 0x0002a00301007387 */ /* 0x0001e80000100800 */
[----:B0-----:R-:W3:Y:S01]  /*155e0*/  LDL.LU R3, [R1+0x584] ;  /* 0x0005840001037983 */ /* 0x001ee20000300800 */
[----:B----4-:R-:W-:Y:S02]  /*155f0*/  IADD3 R4, P4, PT, R4, UR18, RZ ;  /* 0x0000001204047c10 */ /* 0x010fe4000ff9e0ff */
[----:B-----5:R-:W-:-:S03]  /*15600*/  IADD3.X R30, PT, PT, R30, UR68, RZ, P3, !PT ;  /* 0x000000441e1e7c10 */ /* 0x020fc60009ffe4ff */
[----:B------:R0:W-:Y:S01]  /*15610*/  STL [R1+0x5d4], R4 ;  /* 0x0005d40401007387 */ /* 0x0001e20000100800 */
[----:B------:R-:W-:Y:S02]  /*15620*/  IADD3 R29, P3, PT, R29, UR18, RZ ;  /* 0x000000121d1d7c10 */ /* 0x000fe4000ff7e0ff */
[----:B------:R-:W-:Y:S01]  /*15630*/  IADD3.X R27, PT, PT, R27, UR68, RZ, P6, !PT ;  /* 0x000000441b1b7c10 */ /* 0x000fe2000b7fe4ff */
[----:B0-----:R-:W4:Y:S04]  /*15640*/  LDL.LU R4, [R1+0x598] ;  /* 0x0005980001047983 */ /* 0x001f280000300800 */
[----:B------:R-:W-:Y:S01]  /*15650*/  STL [R1+0x270], R30 ;  /* 0x0002701e01007387 */ /* 0x000fe20000100800 */
[----:B------:R-:W-:Y:S02]  /*15660*/  IADD3 R26, P6, PT, R26, UR18, RZ ;  /* 0x000000121a1a7c10 */ /* 0x000fe4000ffde0ff */
[----:B------:R-:W-:Y:S01]  /*15670*/  IADD3.X R6, PT, PT, R6, UR68, RZ, P5, !PT ;  /* 0x0000004406067c10 */ /* 0x000fe2000affe4ff */
[----:B------:R-:W-:Y:S01]  /*15680*/  STL [R1+0x5cc], R29 ;  /* 0x0005cc1d01007387 */ /* 0x000fe20000100800 */
[----:B------:R-:W-:-:S03]  /*15690*/  IADD3 R25, P5, PT, R25, UR18, RZ ;  /* 0x0000001219197c10 */ /* 0x000fc6000ffbe0ff */
[----:B------:R0:W-:Y:S01]  /*156a0*/  STL [R1+0x5d8], R6 ;  /* 0x0005d80601007387 */ /* 0x0001e20000100800 */
[----:B------:R-:W-:-:S03]  /*156b0*/  IADD3.X R24, PT, PT, R24, UR68, RZ, P4, !PT ;  /* 0x0000004418187c10 */ /* 0x000fc6000a7fe4ff */
[----:B------:R-:W-:Y:S01]  /*156c0*/  STL [R1+0x5e0], R27 ;  /* 0x0005e01b01007387 */ /* 0x000fe20000100800 */
[----:B------:R-:W-:-:S03]  /*156d0*/  IADD3 R23, P4, PT, R23, UR18, RZ ;  /* 0x0000001217177c10 */ /* 0x000fc6000ff9e0ff */
[----:B0-----:R-:W5:Y:S04]  /*156e0*/  LDL.LU R6, [R1+0x57c] ;  /* 0x00057c0001067983 */ /* 0x001f680000300800 */
        /* <DEDUP_REMOVED lines=23> */
[----:B------:R-:W-:Y:S02]  /*15860*/  IADD3 R11, P6, PT, R11, UR18, RZ ;  /* 0x000000120b0b7c10 */ /* 0x000fe4000ffde0ff */
[----:B------:R-:W-:Y:S01]  /*15870*/  IADD3.X R10, PT, PT, R10, UR68, RZ, P5, !PT ;  /* 0x000000440a0a7c10 */ /* 0x000fe2000affe4ff */
[----:B------:R-:W-:Y:S01]  /*15880*/  STL [R1+0x60c], R14 ;  /* 0x00060c0e01007387 */ /* 0x000fe20000100800 */
[----:B------:R-:W-:-:S03]  /*15890*/  IADD3 R5, P5, PT, R5, UR18, RZ ;  /* 0x0000001205057c10 */ /* 0x000fc6000ffbe0ff */
[----:B------:R-:W-:Y:S04]  /*158a0*/  STL [R1+0x5a4], R13 ;  /* 0x0005a40d01007387 */ /* 0x000fe80000100800 */
[----:B------:R-:W-:Y:S01]  /*158b0*/  STL [R1+0x268], R12 ;  /* 0x0002680c01007387 */ /* 0x000fe20000100800 */
[----:B------:R-:W-:-:S03]  /*158c0*/  IADD3.X R9, PT, PT, R9, UR68, RZ, P4, !PT ;  /* 0x0000004409097c10 */ /* 0x000fc6000a7fe4ff */
[----:B------:R0:W-:Y:S04]  /*158d0*/  STL [R1+0x594], R5 ;  /* 0x0005940501007387 */ /* 0x0001e80000100800 */
[----:B------:R-:W-:Y:S01]  /*158e0*/  STL [R1+0x59c], R11 ;  /* 0x00059c0b01007387 */ /* 0x000fe20000100800 */
[----:B------:R-:W-:-:S03]  /*158f0*/  IADD3 R8, P4, PT, R8, UR18, RZ ;  /* 0x0000001208087c10 */ /* 0x000fc6000ff9e0ff */
[----:B0-----:R-:W5:Y:S04]  /*15900*/  LDL.LU R5, [R1+0x590] ;  /* 0x0005900001057983 */ /* 0x001f680000300800 */
[----:B------:R-:W-:Y:S01]  /*15910*/  STL [R1+0x5b0], R10 ;  /* 0x0005b00a01007387 */ /* 0x000fe20000100800 */
[----:B--2---:R-:W-:-:S05]  /*15920*/  IADD3.X R2, PT, PT, R2, UR68, RZ, P3, !PT ;  /* 0x0000004402027c10 */ /* 0x004fca0009ffe4ff */
[----:B------:R0:W-:Y:S04]  /*15930*/  STL [R1+0x5a0], R2 ;  /* 0x0005a00201007387 */ /* 0x0001e80000100800 */
[----:B------:R-:W-:Y:S04]  /*15940*/  STL [R1+0x5a8], R9 ;  /* 0x0005a80901007387 */ /* 0x000fe80000100800 */
[----:B0-----:R-:W2:Y:S01]  /*15950*/  LDL.LU R2, [R1+0x574] ;  /* 0x0005740001027983 */ /* 0x001ea20000300800 */
[----:B---3--:R-:W-:-:S03]  /*15960*/  IADD3 R3, P3, PT, R3, UR18, RZ ;  /* 0x0000001203037c10 */ /* 0x008fc6000ff7e0ff */
[----:B------:R-:W-:Y:S04]  /*15970*/  STL [R1+0x58c], R8 ;  /* 0x00058c0801007387 */ /* 0x000fe80000100800 */
[----:B------:R0:W-:Y:S04]  /*15980*/  STL [R1+0x584], R3 ;  /* 0x0005840301007387 */ /* 0x0001e80000100800 */
[----:B0-----:R-:W3:Y:S04]  /*15990*/  LDL.LU R3, [R1+0x588] ;  /* 0x0005880001037983 */ /* 0x001ee80000300800 */
[----:B------:R-:W3:Y:S04]  /*159a0*/  LDL.LU R30, [R1+0x56c] ;  /* 0x00056c00011e7983 */ /* 0x000ee80000300800 */
[----:B------:R-:W3:Y:S01]  /*159b0*/  LDL.LU R29, [R1+0x580] ;  /* 0x00058000011d7983 */ /* 0x000ee20000300800 */
[----:B----4-:R-:W-:-:S03]  /*159c0*/  IADD3.X R4, PT, PT, R4, UR68, RZ, P6, !PT ;  /* 0x0000004404047c10 */ /* 0x010fc6000b7fe4ff */
[----:B------:R-:W4:Y:S04]  /*159d0*/  LDL.LU R27, [R1+0x564] ;  /* 0x00056400011b7983 */ /* 0x000f280000300800 */
[----:B------:R0:W-:Y:S04]  /*159e0*/  STL [R1+0x598], R4 ;  /* 0x0005980401007387 */ /* 0x0001e80000100800 */
[----:B------:R-:W4:Y:S04]  /*159f0*/  LDL.LU R26, [R1+0x578] ;  /* 0x00057800011a7983 */ /* 0x000f280000300800 */
[----:B0-----:R-:W4:Y:S04]  /*15a00*/  LDL.LU R4, [R1+0x55c] ;  /* 0x00055c0001047983 */ /* 0x001f280000300800 */
[----:B------:R-:W4:Y:S04]  /*15a10*/  LDL.LU R25, [R1+0x570] ;  /* 0x0005700001197983 */ /* 0x000f280000300800 */
[----:B------:R-:W4:Y:S01]  /*15a20*/  LDL.LU R24, [R1+0x554] ;  /* 0x0005540001187983 */ /* 0x000f220000300800 */
[----:B-----5:R-:W-:-:S03]  /*15a30*/  IADD3 R6, P6, PT, R6, UR18, RZ ;  /* 0x0000001206067c10 */ /* 0x020fc6000ffde0ff */
        /* <DEDUP_REMOVED lines=18> */
[----:B------:R-:W-:-:S05]  /*15b60*/  IADD3.X R5, PT, PT, R5, UR68, RZ, P5, !PT ;  /* 0x0000004405057c10 */ /* 0x000fca000affe4ff */
[----:B------:R0:W-:Y:S04]  /*15b70*/  STL [R1+0x590], R5 ;  /* 0x0005900501007387 */ /* 0x0001e80000100800 */
[----:B0-----:R-:W5:Y:S01]  /*15b80*/  LDL.LU R5, [R1+0x51c] ;  /* 0x00051c0001057983 */ /* 0x001f620000300800 */
[----:B--2---:R-:W-:-:S05]  /*15b90*/  IADD3 R2, P5, PT, R2, UR18, RZ ;  /* 0x0000001202027c10 */ /* 0x004fca000ffbe0ff */
[----:B------:R0:W-:Y:S04]  /*15ba0*/  STL [R1+0x574], R2 ;  /* 0x0005740201007387 */ /* 0x0001e80000100800 */
[----:B0-----:R-:W2:Y:S01]  /*15bb0*/  LDL.LU R2, [R1+0x530] ;  /* 0x0005300001027983 */ /* 0x001ea20000300800 */
[----:B---3--:R-:W-:-:S05]  /*15bc0*/  IADD3.X R3, PT, PT, R3, UR68, RZ, P4, !PT ;  /* 0x0000004403037c10 */ /* 0x008fca000a7fe4ff */
[----:B------:R0:W-:Y:S04]  /*15bd0*/  STL [R1+0x588], R3 ;  /* 0x0005880301007387 */ /* 0x0001e80000100800 */
[----:B0-----:R-:W3:Y:S01]  /*15be0*/  LDL.LU R3, [R1+0x514] ;  /* 0x0005140001037983 */ /* 0x001ee20000300800 */
[----:B------:R-:W-:Y:S02]  /*15bf0*/  IADD3 R30, P4, PT, R30, UR18, RZ ;  /* 0x000000121e1e7c10 */ /* 0x000fe4000ff9e0ff */
[----:B------:R-:W-:Y:S02]  /*15c00*/  IADD3.X R29, PT, PT, R29, UR68, RZ, P3, !PT ;  /* 0x000000441d1d7c10 */ /* 0x000fe40009ffe4ff */
[----:B----4-:R-:W-:Y:S02]  /*15c10*/  IADD3.X R26, PT, PT, R26, UR68, RZ, P6, !PT ;  /* 0x000000441a1a7c10 */ /* 0x010fe4000b7fe4ff */
[----:B------:R-:W-:Y:S01]  /*15c20*/  IADD3 R27, P3, PT, R27, UR18, RZ ;  /* 0x000000121b1b7c10 */ /* 0x000fe2000ff7e0ff */
[----:B------:R-:W-:Y:S01]  /*15c30*/  STL [R1+0x56c], R30 ;  /* 0x00056c1e01007387 */ /* 0x000fe20000100800 */
[----:B------:R-:W-:-:S03]  /*15c40*/  IADD3 R4, P6, PT, R4, UR18, RZ ;  /* 0x0000001204047c10 */ /* 0x000fc6000ffde0ff */
[----:B------:R-:W-:Y:S01]  /*15c50*/  STL [R1+0x580], R29 ;  /* 0x0005801d01007387 */ /* 0x000fe20000100800 */
[----:B------:R-:W-:-:S03]  /*15c60*/  IADD3.X R25, PT, PT, R25, UR68, RZ, P5, !PT ;  /* 0x0000004419197c10 */ /* 0x000fc6000affe4ff */
[----:B------:R0:W-:Y:S01]  /*15c70*/  STL [R1+0x55c], R4 ;  /* 0x00055c0401007387 */ /* 0x0001e20000100800 */
[----:B------:R-:W-:-:S03]  /*15c80*/  IADD3 R24, P5, PT, R24, UR18, RZ ;  /* 0x0000001218187c10 */ /* 0x000fc6000ffbe0ff */
[----:B------:R-:W-:Y:S01]  /*15c90*/  STL [R1+0x564], R27 ;  /* 0x0005641b01007387 */ /* 0x000fe20000100800 */
[----:B-----5:R-:W-:-:S03]  /*15ca0*/  IADD3.X R23, PT, PT, R23, UR68, RZ, P4, !PT ;  /* 0x0000004417177c10 */ /* 0x020fc6000a7fe4ff */
[----:B0-----:R-:W4:Y:S04]  /*15cb0*/  LDL.LU R4, [R1+0x528] ;  /* 0x0005280001047983 */ /* 0x001f280000300800 */
        /* <DEDUP_REMOVED lines=25> */
[----:B------:R-:W-:-:S03]  /*15e50*/  IADD3.X R6, PT, PT, R6, UR68, RZ, P5, !PT ;  /* 0x0000004406067c10 */ /* 0x000fc6000affe4ff */
[----:B------:R-:W-:Y:S01]  /*15e60*/  STL [R1+0x5fc], R13 ;  /* 0x0005fc0d01007387 */ /* 0x000fe20000100800 */
[----:B------:R-:W-:-:S03]  /*15e70*/  IADD3 R10, P6, PT, R10, UR18, RZ ;  /* 0x000000120a0a7c10 */ /* 0x000fc6000ffde0ff */
[----:B------:R-:W-:Y:S01]  /*15e80*/  STL [R1+0x534], R12 ;  /* 0x0005340c01007387 */ /* 0x000fe20000100800 */
[----:B------:R-:W-:Y:S02]  /*15e90*/  IADD3 R9, P5, PT, R9, UR18, RZ ;  /* 0x0000001209097c10 */ /* 0x000fe4000ffbe0ff */
[----:B------:R-:W-:Y:S01]  /*15ea0*/  IADD3.X R8, PT, PT, R8, UR68, RZ, P4, !PT ;  /* 0x0000004408087c10 */ /* 0x000fe2000a7fe4ff */
[----:B------:R0:W-:Y:S04]  /*15eb0*/  STL [R1+0x540], R6 ;  /* 0x0005400601007387 */ /* 0x0001e80000100800 */
[----:B------:R-:W-:Y:S04]  /*15ec0*/  STL [R1+0x548], R11 ;  /* 0x0005480b01007387 */ /* 0x000fe80000100800 */
[----:B0-----:R-:W5:Y:S04]  /*15ed0*/  LDL.LU R6, [R1+0x50c] ;  /* 0x00050c0001067983 */ /* 0x001f680000300800 */
[----:B------:R-:W-:Y:S01]  /*15ee0*/  STL [R1+0x52c], R10 ;  /* 0x00052c0a01007387 */ /* 0x000fe20000100800 */
[----:B------:R-:W-:-:S05]  /*15ef0*/  IADD3 R5, P4, PT, R5, UR18, RZ ;  /* 0x0000001205057c10 */ /* 0x000fca000ff9e0ff */
[----:B------:R0:W-:Y:S04]  /*15f00*/  STL [R1+0x51c], R5 ;  /* 0x00051c0501007387 */ /* 0x0001e80000100800 */
[----:B------:R-:W-:Y:S04]  /*15f10*/  STL [R1+0x524], R9 ;  /* 0x0005240901007387 */ /* 0x000fe80000100800 */
[----:B0-----:R-:W5:Y:S04]  /*15f20*/  LDL.LU R5, [R1+0x520] ;  /* 0x0005200001057983 */ /* 0x001f680000300800 */
[----:B------:R-:W-:Y:S01]  /*15f30*/  STL [R1+0x538], R8 ;  /* 0x0005380801007387 */ /* 0x000fe20000100800 */
[----:B--2---:R-:W-:-:S05]  /*15f40*/  IADD3.X R2, PT, PT, R2, UR68, RZ, P3, !PT ;  /* 0x0000004402027c10 */ /* 0x004fca0009ffe4ff */
[----:B------:R0:W-:Y:S04]  /*15f50*/  STL [R1+0x530], R2 ;  /* 0x0005300201007387 */ /* 0x0001e80000100800 */
[----:B0-----:R-:W2:Y:S01]  /*15f60*/  LDL.LU R2, [R1+0x504] ;  /* 0x0005040001027983 */ /* 0x001ea20000300800 */
[----:B---3--:R-:W-:-:S03]  /*15f70*/  IADD3 R3, P3, PT, R3, UR18, RZ ;  /* 0x0000001203037c10 */ /* 0x008fc6000ff7e0ff */
[----:B------:R-:W3:Y:S04]  /*15f80*/  LDL.LU R30, [R1+0x518] ;  /* 0x00051800011e7983 */ /* 0x000ee80000300800 */
[----:B------:R-:W3:Y:S04]  /*15f90*/  LDL.LU R29, [R1+0x4fc] ;  /* 0x0004fc00011d7983 */ /* 0x000ee80000300800 */
[----:B------:R-:W3:Y:S04]  /*15fa0*/  LDL.LU R27, [R1+0x510] ;  /* 0x00051000011b7983 */ /* 0x000ee80000300800 */
[----:B------:R0:W-:Y:S04]  /*15fb0*/  STL [R1+0x514], R3 ;  /* 0x0005140301007387 */ /* 0x0001e80000100800 */
[----:B------:R-:W3:Y:S04]  /*15fc0*/  LDL.LU R26, [R1+0x4f4] ;  /* 0x0004f400011a7983 */ /* 0x000ee80000300800 */
[----:B0-----:R-:W3:Y:S01]  /*15fd0*/  LDL.LU R3, [R1+0x508] ;  /* 0x0005080001037983 */ /* 0x001ee20000300800 */
[----:B----4-:R-:W-:-:S03]  /*15fe0*/  IADD3.X R4, PT, PT, R4, UR68, RZ, P6, !PT ;  /* 0x0000004404047c10 */ /* 0x010fc6000b7fe4ff */
[----:B------:R-:W4:Y:S04]  /*15ff0*/  LDL.LU R25, [R1+0x4ec] ;  /* 0x0004ec0001197983 */ /* 0x000f280000300800 */
[----:B------:R-:W4:Y:S04]  /*16000*/  LDL.LU R24, [R1+0x500] ;  /* 0x0005000001187983 */ /* 0x000f280000300800 */
[----:B------:R-:W4:Y:S04]  /*16010*/  LDL.LU R23, [R1+0x4e4] ;  /* 0x0004e40001177983 */ /* 0x000f280000300800 */
[----:B------:R0:W-:Y:S04]  /*16020*/  STL [R1+0x528], R4 ;  /* 0x0005280401007387 */ /* 0x0001e80000100800 */
        /* <DEDUP_REMOVED lines=13> */
[----:B0-----:R-:W4:Y:S04]  /*16100*/  LDL.LU R4, [R1+0x4bc] ;  /* 0x0004bc0001047983 */ /* 0x001f280000300800 */
[----:B------:R-:W4:Y:S01]  /*16110*/  LDL.LU R9, [R1+0x4d0] ;  /* 0x0004d00001097983 */ /* 0x000f220000300800 */
[----:B-----5:R-:W-:-:S03]  /*16120*/  IADD3 R6, P6, PT, R6, UR18, RZ ;  /* 0x0000001206067c10 */ /* 0x020fc6000ffde0ff */
[----:B------:R-:W5:Y:S04]  /*16130*/  LDL.LU R8, [R1+0x4b4] ;  /* 0x0004b40001087983 */ /* 0x000f680000300800 */
[----:B------:R0:W-:Y:S04]  /*16140*/  STL [R1+0x50c], R6 ;  /* 0x00050c0601007387 */ /* 0x0001e80000100800 */
[----:B0-----:R-:W5:Y:S01]  /*16150*/  LDL.LU R6, [R1+0x4c8] ;  /* 0x0004c80001067983 */ /* 0x001f620000300800 */
[----:B------:R-:W-:-:S05]  /*16160*/  IADD3.X R5, PT, PT, R5, UR68, RZ, P5, !PT ;  /* 0x0000004405057c10 */ /* 0x000fca000affe4ff */
[----:B------:R0:W-:Y:S04]  /*16170*/  STL [R1+0x520], R5 ;  /* 0x0005200501007387 */ /* 0x0001e80000100800 */
[----:B0-----:R-:W5:Y:S01]  /*16180*/  LDL.LU R5, [R1+0x4ac] ;  /* 0x0004ac0001057983 */ /* 0x001f620000300800 */
[----:B--2---:R-:W-:Y:S02]  /*16190*/  IADD3 R2, P5, PT, R2, UR18, RZ ;  /* 0x0000001202027c10 */ /* 0x004fe4000ffbe0ff */
[----:B---3--:R-:W-:-:S03]  /*161a0*/  IADD3.X R30, PT, PT, R30, UR68, RZ, P4, !PT ;  /* 0x000000441e1e7c10 */ /* 0x008fc6000a7fe4ff */
[----:B------:R0:W-:Y:S01]  /*161b0*/  STL [R1+0x504], R2 ;  /* 0x0005040201007387 */ /* 0x0001e20000100800 */
[----:B------:R-:W-:Y:S02]  /*161c0*/  IADD3 R29, P4, PT, R29, UR18, RZ ;  /* 0x000000121d1d7c10 */ /* 0x000fe4000ff9e0ff */
[----:B------:R-:W-:Y:S01]  /*161d0*/  IADD3.X R27, PT, PT, R27, UR68, RZ, P3, !PT ;  /* 0x000000441b1b7c10 */ /* 0x000fe20009ffe4ff */
[----:B0-----:R-:W2:Y:S04]  /*161e0*/  LDL.LU R2, [R1+0x4c0] ;  /* 0x0004c00001027983 */ /* 0x001ea80000300800 */
[----:B------:R-:W-:Y:S01]  /*161f0*/  STL [R1+0x518], R30 ;  /* 0x0005181e01007387 */ /* 0x000fe20000100800 */
[----:B------:R-:W-:-:S03]  /*16200*/  IADD3.X R3, PT, PT, R3, UR68, RZ, P6, !PT ;  /* 0x0000004403037c10 */ /* 0x000fc6000b7fe4ff */
[----:B------:R-:W-:Y:S04]  /*16210*/  STL [R1+0x4fc], R29 ;  /* 0x0004fc1d01007387 */ /* 0x000fe80000100800 */
[----:B------:R0:W-:Y:S04]  /*16220*/  STL [R1+0x508], R3 ;  /* 0x0005080301007387 */ /* 0x0001e80000100800 */
[----:B------:R-:W-:Y:S04]  /*16230*/  STL [R1+0x510], R27 ;  /* 0x0005101b01007387 */ /* 0x000fe80000100800 */
[----:B0-----:R-:W3:Y:S01]  /*16240*/  LDL.LU R3, [R1+0x4a4] ;  /* 0x0004a40001037983 */ /* 0x001ee20000300800 */
[----:B------:R-:W-:-:S02]  /*16250*/  IADD3 R26, P3, PT, R26, UR18, RZ ;  /* 0x000000121a1a7c10 */ /* 0x000fc4000ff7e0ff */
[----:B----4-:R-:W-:Y:S02]  /*16260*/  IADD3 R25, P6, PT, R25, UR18, RZ ;  /* 0x0000001219197c10 */ /* 0x010fe4000ffde0ff */
[----:B------:R-:W-:Y:S02]  /*16270*/  IADD3.X R24, PT, PT, R24, UR68, RZ, P5, !PT ;  /* 0x0000004418187c10 */ /* 0x000fe4000affe4ff */
[----:B------:R-:W-:Y:S01]  /*16280*/  IADD3 R23, P5, PT, R23, UR18, RZ ;  /* 0x0000001217177c10 */ /* 0x000fe2000ffbe0ff */
[----:B------:R-:W-:Y:S01]  /*16290*/  STL [R1+0x4f4], R26 ;  /* 0x0004f41a01007387 */ /* 0x000fe20000100800 */
[----:B------:R-:W-:Y:S02]  /*162a0*/  IADD3.X R22, PT, PT, R22, UR68, RZ, P4, !PT ;  /* 0x0000004416167c10 */ /* 0x000fe4000a7fe4ff */
[----:B------:R-:W-:Y:S01]  /*162b0*/  IADD3 R21, P4, PT, R21, UR18, RZ ;  /* 0x0000001215157c10 */ /* 0x000fe2000ff9e0ff */
        /* <DEDUP_REMOVED lines=26> */
[----:B------:R-:W-:Y:S04]  /*16460*/  STL [R1+0x5ec], R12 ;  /* 0x0005ec0c01007387 */ /* 0x000fe80000100800 */
[----:B------:R0:W-:Y:S04]  /*16470*/  STL [R1+0x4bc], R4 ;  /* 0x0004bc0401007387 */ /* 0x0001e80000100800 */
[----:B------:R-:W-:Y:S01]  /*16480*/  STL [R1+0x4c4], R11 ;  /* 0x0004c40b01007387 */ /* 0x000fe20000100800 */
[----:B-----5:R-:W-:-:S03]  /*16490*/  IADD3.X R6, PT, PT, R6, UR68, RZ, P4, !PT ;  /* 0x0000004406067c10 */ /* 0x020fc6000a7fe4ff */
[----:B0-----:R-:W4:Y:S01]  /*164a0*/  LDL.LU R4, [R1+0x4b8] ;  /* 0x0004b80001047983 */ /* 0x001f220000300800 */
[----:B------:R-:W-:-:S03]  /*164b0*/  IADD3 R8, P5, PT, R8, UR18, RZ ;  /* 0x0000001208087c10 */ /* 0x000fc6000ffbe0ff */
[----:B------:R-:W-:Y:S04]  /*164c0*/  STL [R1+0x4d8], R10 ;  /* 0x0004d80a01007387 */ /* 0x000fe80000100800 */
[----:B------:R0:W-:Y:S04]  /*164d0*/  STL [R1+0x4c8], R6 ;  /* 0x0004c80601007387 */ /* 0x0001e80000100800 */
[----:B------:R-:W-:Y:S04]  /*164e0*/  STL [R1+0x4d0], R9 ;  /* 0x0004d00901007387 */ /* 0x000fe80000100800 */
[----:B0-----:R-:W5:Y:S01]  /*164f0*/  LDL.LU R6, [R1+0x49c] ;  /* 0x00049c0001067983 */ /* 0x001f620000300800 */
[----:B------:R-:W-:-:S03]  /*16500*/  IADD3 R5, P4, PT, R5, UR18, RZ ;  /* 0x0000001205057c10 */ /* 0x000fc6000ff9e0ff */
[----:B------:R-:W-:Y:S04]  /*16510*/  STL [R1+0x4b4], R8 ;  /* 0x0004b40801007387 */ /* 0x000fe80000100800 */
[----:B------:R0:W-:Y:S04]  /*16520*/  STL [R1+0x4ac], R5 ;  /* 0x0004ac0501007387 */ /* 0x0001e80000100800 */
[----:B0-----:R-:W5:Y:S04]  /*16530*/  LDL.LU R5, [R1+0x4b0] ;  /* 0x0004b00001057983 */ /* 0x001f680000300800 */
[----:B------:R-:W5:Y:S04]  /*16540*/  LDL.LU R30, [R1+0x494] ;  /* 0x00049400011e7983 */ /* 0x000f680000300800 */
[----:B------:R-:W5:Y:S04]  /*16550*/  LDL.LU R29, [R1+0x4a8] ;  /* 0x0004a800011d7983 */ /* 0x000f680000300800 */
[----:B------:R-:W5:Y:S01]  /*16560*/  LDL.LU R27, [R1+0x48c] ;  /* 0x00048c00011b7983 */ /* 0x000f620000300800 */
[----:B--2---:R-:W-:-:S05]  /*16570*/  IADD3.X R2, PT, PT, R2, UR68, RZ, P3, !PT ;  /* 0x0000004402027c10 */ /* 0x004fca0009ffe4ff */
[----:B------:R0:W-:Y:S04]  /*16580*/  STL [R1+0x4c0], R2 ;  /* 0x0004c00201007387 */ /* 0x0001e80000100800 */
[----:B------:R-:W2:Y:S04]  /*16590*/  LDL.LU R26, [R1+0x4a0] ;  /* 0x0004a000011a7983 */ /* 0x000ea80000300800 */
[----:B0-----:R-:W2:Y:S04]  /*165a0*/  LDL.LU R2, [R1+0x484] ;  /* 0x0004840001027983 */ /* 0x001ea80000300800 */
[----:B------:R-:W2:Y:S04]  /*165b0*/  LDL.LU R25, [R1+0x498] ;  /* 0x0004980001197983 */ /* 0x000ea80000300800 */
[----:B------:R-:W2:Y:S01]  /*165c0*/  LDL.LU R24, [R1+0x47c] ;  /* 0x00047c0001187983 */ /* 0x000ea20000300800 */
[----:B---3--:R-:W-:-:S03]  /*165d0*/  IADD3 R3, P3, PT, R3, UR18, RZ ;  /* 0x0000001203037c10 */ /* 0x008fc6000ff7e0ff */
[----:B------:R-:W3:Y:S04]  /*165e0*/  LDL.LU R23, [R1+0x490] ;  /* 0x0004900001177983 */ /* 0x000ee80000300800 */
[----:B------:R0:W-:Y:S04]  /*165f0*/  STL [R1+0x4a4], R3 ;  /* 0x0004a40301007387 */ /* 0x0001e80000100800 */
        /* <DEDUP_REMOVED lines=13> */
[----:B0-----:R-:W3:Y:S04]  /*166d0*/  LDL.LU R3, [R1+0x45c] ;  /* 0x00045c0001037983 */ /* 0x001ee80000300800 */
[----:B------:R-:W3:Y:S04]  /*166e0*/  LDL.LU R9, [R1+0x440] ;  /* 0x0004400001097983 */ /* 0x000ee80000300800 */
[----:B------:R-:W3:Y:S01]  /*166f0*/  LDL.LU R8, [R1+0x454] ;  /* 0x0004540001087983 */ /* 0x000ee20000300800 */
[----:B----4-:R-:W-:-:S05]  /*16700*/  IADD3.X R4, PT, PT, R4, UR68, RZ, P6, !PT ;  /* 0x0000004404047c10 */ /* 0x010fca000b7fe4ff */
[----:B------:R0:W-:Y:S04]  /*16710*/  STL [R1+0x4b8], R4 ;  /* 0x0004b80401007387 */ /* 0x0001e80000100800 */
[----:B0-----:R-:W4:Y:S01]  /*16720*/  LDL.LU R4, [R1+0x438] ;  /* 0x0004380001047983 */ /* 0x001f220000300800 */
[----:B-----5:R-:W-:-:S05]  /*16730*/  IADD3 R6, P6, PT, R6, UR18, RZ ;  /* 0x0000001206067c10 */ /* 0x020fca000ffde0ff */
[----:B------:R0:W-:Y:S04]  /*16740*/  STL [R1+0x49c], R6 ;  /* 0x00049c0601007387 */ /* 0x0001e80000100800 */
[----:B0-----:R-:W5:Y:S01]  /*16750*/  LDL.LU R6, [R1+0x44c] ;  /* 0x00044c0001067983 */ /* 0x001f620000300800 */
[----:B------:R-:W-:Y:S02]  /*16760*/  IADD3.X R5, PT, PT, R5, UR68, RZ, P5, !PT ;  /* 0x0000004405057c10 */ /* 0x000fe4000affe4ff */
[----:B------:R-:W-:-:S03]  /*16770*/  IADD3 R30, P5, PT, R30, UR18, RZ ;  /* 0x000000121e1e7c10 */ /* 0x000fc6000ffbe0ff */
[----:B------:R0:W-:Y:S01]  /*16780*/  STL [R1+0x4b0], R5 ;  /* 0x0004b00501007387 */ /* 0x0001e20000100800 */
[----:B------:R-:W-:Y:S02]  /*16790*/  IADD3.X R29, PT, PT, R29, UR68, RZ, P4, !PT ;  /* 0x000000441d1d7c10 */ /* 0x000fe4000a7fe4ff */
[----:B------:R-:W-:Y:S01]  /*167a0*/  IADD3 R27, P4, PT, R27, UR18, RZ ;  /* 0x000000121b1b7c10 */ /* 0x000fe2000ff9e0ff */
[----:B0-----:R-:W5:Y:S04]  /*167b0*/  LDL.LU R5, [R1+0x430] ;  /* 0x0004300001057983 */ /* 0x001f680000300800 */
[----:B------:R-:W-:Y:S04]  /*167c0*/  STL [R1+0x494], R30 ;  /* 0x0004941e01007387 */ /* 0x000fe80000100800 */
[----:B------:R-:W-:Y:S01]  /*167d0*/  STL [R1+0x4a8], R29 ;  /* 0x0004a81d01007387 */ /* 0x000fe20000100800 */
[----:B--2---:R-:W-:-:S02]  /*167e0*/  IADD3.X R26, PT, PT, R26, UR68, RZ, P3, !PT ;  /* 0x000000441a1a7c10 */ /* 0x004fc40009ffe4ff */
[----:B------:R-:W-:Y:S02]  /*167f0*/  IADD3 R2, P3, PT, R2, UR18, RZ ;  /* 0x0000001202027c10 */ /* 0x000fe4000ff7e0ff */
[----:B------:R-:W-:-:S03]  /*16800*/  IADD3.X R25, PT, PT, R25, UR68, RZ, P6, !PT ;  /* 0x0000004419197c10 */ /* 0x000fc6000b7fe4ff */
[----:B------:R0:W-:Y:S01]  /*16810*/  STL [R1+0x484], R2 ;  /* 0x0004840201007387 */ /* 0x0001e20000100800 */
[----:B------:R-:W-:-:S03]  /*16820*/  IADD3 R24, P6, PT, R24, UR18, RZ ;  /* 0x0000001218187c10 */ /* 0x000fc6000ffde0ff */
[----:B------:R-:W-:Y:S01]  /*16830*/  STL [R1+0x48c], R27 ;  /* 0x00048c1b01007387 */ /* 0x000fe20000100800 */
[----:B---3--:R-:W-:-:S03]  /*16840*/  IADD3.X R23, PT, PT, R23, UR68, RZ, P5, !PT ;  /* 0x0000004417177c10 */ /* 0x008fc6000affe4ff */
[----:B0-----:R-:W2:Y:S04]  /*16850*/  LDL.LU R2, [R1+0x444] ;  /* 0x0004440001027983 */ /* 0x001ea80000300800 */
        /* <DEDUP_REMOVED lines=26> */
[----:B------:R-:W-:Y:S04]  /*16a00*/  STL [R1+0x46c], R13 ;  /* 0x00046c0d01007387 */ /* 0x000fe80000100800 */
[----:B------:R-:W-:Y:S04]  /*16a10*/  STL [R1+0x450], R12 ;  /* 0x0004500c01007387 */ /* 0x000fe80000100800 */
[----:B------:R0:W-:Y:S04]  /*16a20*/  STL [R1+0x45c], R3 ;  /* 0x00045c0301007387 */ /* 0x0001e80000100800 */
[----:B------:R-:W-:Y:S04]  /*16a30*/  STL [R1+0x464], R11 ;  /* 0x0004640b01007387 */ /* 0x000fe80000100800 */
[----:B0-----:R-:W3:Y:S01]  /*16a40*/  LDL.LU R3, [R1+0x428] ;  /* 0x0004280001037983 */ /* 0x001ee20000300800 */
[----:B------:R-:W-:-:S02]  /*16a50*/  IADD3 R10, P3, PT, R10, UR18, RZ ;  /* 0x000000120a0a7c10 */ /* 0x000fc4000ff7e0ff */
[----:B------:R-:W-:Y:S02]  /*16a60*/  IADD3.X R8, PT, PT, R8, UR68, RZ, P5, !PT ;  /* 0x0000004408087c10 */ /* 0x000fe4000affe4ff */
[----:B------:R-:W-:Y:S01]  /*16a70*/  IADD3 R9, P6, PT, R9, UR18, RZ ;  /* 0x0000001209097c10 */ /* 0x000fe2000ffde0ff */
[----:B------:R-:W-:Y:S01]  /*16a80*/  STL [R1+0x448], R10 ;  /* 0x0004480a01007387 */ /* 0x000fe20000100800 */
[----:B----4-:R-:W-:-:S05]  /*16a90*/  IADD3 R4, P5, PT, R4, UR18, RZ ;  /* 0x0000001204047c10 */ /* 0x010fca000ffbe0ff */
[----:B------:R0:W-:Y:S04]  /*16aa0*/  STL [R1+0x438], R4 ;  /* 0x0004380401007387 */ /* 0x0001e80000100800 */
[----:B------:R-:W-:Y:S04]  /*16ab0*/  STL [R1+0x440], R9 ;  /* 0x0004400901007387 */ /* 0x000fe80000100800 */
[----:B0-----:R-:W4:Y:S01]  /*16ac0*/  LDL.LU R4, [R1+0x43c] ;  /* 0x00043c0001047983 */ /* 0x001f220000300800 */
[----:B-----5:R-:W-:-:S03]  /*16ad0*/  IADD3.X R6, PT, PT, R6, UR68, RZ, P4, !PT ;  /* 0x0000004406067c10 */ /* 0x020fc6000a7fe4ff */
[----:B------:R-:W-:Y:S04]  /*16ae0*/  STL [R1+0x454], R8 ;  /* 0x0004540801007387 */ /* 0x000fe80000100800 */
[----:B------:R0:W-:Y:S04]  /*16af0*/  STL [R1+0x44c], R6 ;  /* 0x00044c0601007387 */ /* 0x0001e80000100800 */
[----:B0-----:R-:W5:Y:S04]  /*16b00*/  LDL.LU R6, [R1+0x420] ;  /* 0x0004200001067983 */ /* 0x001f680000300800 */
[----:B------:R-:W5:Y:S01]  /*16b10*/  LDL.LU R30, [R1+0x434] ;  /* 0x00043400011e7983 */ /* 0x000f620000300800 */
[----:B------:R-:W-:-:S03]  /*16b20*/  IADD3 R5, P4, PT, R5, UR18, RZ ;  /* 0x0000001205057c10 */ /* 0x000fc6000ff9e0ff */
[----:B------:R-:W5:Y:S04]  /*16b30*/  LDL.LU R29, [R1+0x418] ;  /* 0x00041800011d7983 */ /* 0x000f680000300800 */
[----:B------:R-:W5:Y:S04]  /*16b40*/  LDL.LU R27, [R1+0x42c] ;  /* 0x00042c00011b7983 */ /* 0x000f680000300800 */
[----:B------:R0:W-:Y:S04]  /*16b50*/  STL [R1+0x430], R5 ;  /* 0x0004300501007387 */ /* 0x0001e80000100800 */
[----:B------:R-:W5:Y:S04]  /*16b60*/  LDL.LU R26, [R1+0x410] ;  /* 0x00041000011a7983 */ /* 0x000f680000300800 */
[----:B0-----:R-:W5:Y:S04]  /*16b70*/  LDL.LU R5, [R1+0x424] ;  /* 0x0004240001057983 */ /* 0x001f680000300800 */
[----:B------:R-:W5:Y:S04]  /*16b80*/  LDL.LU R25, [R1+0x408] ;  /* 0x0004080001197983 */ /* 0x000f680000300800 */
[----:B------:R-:W5:Y:S04]  /*16b90*/  LDL.LU R24, [R1+0x41c] ;  /* 0x00041c0001187983 */ /* 0x000f680000300800 */
[----:B------:R-:W5:Y:S01]  /*16ba0*/  LDL.LU R23, [R1+0x400] ;  /* 0x0004000001177983 */ /* 0x000f620000300800 */
[----:B--2---:R-:W-:-:S05]  /*16bb0*/  IADD3.X R2, PT, PT, R2, UR68, RZ, P3, !PT ;  /* 0x0000004402027c10 */ /* 0x004fca0009ffe4ff */
[----:B------:R0:W-:Y:S04]  /*16bc0*/  STL [R1+0x444], R2 ;  /* 0x0004440201007387 */ /* 0x0001e80000100800 */
[----:B------:R-:W2:Y:S04]  /*16bd0*/  LDL.LU R22, [R1+0x414] ;  /* 0x0004140001167983 */ /* 0x000ea80000300800 */
        /* <DEDUP_REMOVED lines=12> */
[----:B0-----:R-:W2:Y:S04]  /*16ca0*/  LDL.LU R2, [R1+0x3c8] ;  /* 0x0003c80001027983 */ /* 0x001ea80000300800 */
[----:B------:R-:W2:Y:S04]  /*16cb0*/  LDL.LU R9, [R1+0x3dc] ;  /* 0x0003dc0001097983 */ /* 0x000ea80000300800 */
[----:B------:R-:W2:Y:S01]  /*16cc0*/  LDL.LU R8, [R1+0x3c0] ;  /* 0x0003c00001087983 */ /* 0x000ea20000300800 */
[----:B---3--:R-:W-:-:S05]  /*16cd0*/  IADD3 R3, P3, PT, R3, UR18, RZ ;  /* 0x0000001203037c10 */ /* 0x008fca000ff7e0ff */
[----:B------:R0:W-:Y:S04]  /*16ce0*/  STL [R1+0x428], R3 ;  /* 0x0004280301007387 */ /* 0x0001e80000100800 */
[----:B0-----:R-:W3:Y:S01]  /*16cf0*/  LDL.LU R3, [R1+0x3d4] ;  /* 0x0003d40001037983 */ /* 0x001ee20000300800 */
[----:B----4-:R-:W-:-:S05]  /*16d00*/  IADD3.X R4, PT, PT, R4, UR68, RZ, P6, !PT ;  /* 0x0000004404047c10 */ /* 0x010fca000b7fe4ff */
[----:B------:R0:W-:Y:S04]  /*16d10*/  STL [R1+0x43c], R4 ;  /* 0x00043c0401007387 */ /* 0x0001e80000100800 */
[----:B0-----:R-:W4:Y:S01]  /*16d20*/  LDL.LU R4, [R1+0x3b8] ;  /* 0x0003b80001047983 */ /* 0x001f220000300800 */
[----:B-----5:R-:W-:Y:S02]  /*16d30*/  IADD3 R6, P6, PT, R6, UR18, RZ ;  /* 0x0000001206067c10 */ /* 0x020fe4000ffde0ff */
[----:B------:R-:W-:-:S03]  /*16d40*/  IADD3.X R30, PT, PT, R30, UR68, RZ, P5, !PT ;  /* 0x000000441e1e7c10 */ /* 0x000fc6000affe4ff */
[----:B------:R0:W-:Y:S01]  /*16d50*/  STL [R1+0x420], R6 ;  /* 0x0004200601007387 */ /* 0x0001e20000100800 */
[----:B------:R-:W-:Y:S02]  /*16d60*/  IADD3 R29, P5, PT, R29, UR18, RZ ;  /* 0x000000121d1d7c10 */ /* 0x000fe4000ffbe0ff */
[----:B------:R-:W-:Y:S01]  /*16d70*/  IADD3.X R27, PT, PT, R27, UR68, RZ, P4, !PT ;  /* 0x000000441b1b7c10 */ /* 0x000fe2000a7fe4ff */
[----:B0-----:R-:W5:Y:S04]  /*16d80*/  LDL.LU R6, [R1+0x3cc] ;  /* 0x0003cc0001067983 */ /* 0x001f680000300800 */
        /* <DEDUP_REMOVED lines=10> */
[----:B------:R-:W-:Y:S04]  /*16e30*/  STL [R1+0x410], R26 ;  /* 0x0004101a01007387 */ /* 0x000fe80000100800 */
[----:B------:R-:W-:Y:S04]  /*16e40*/  STL [R1+0x408], R25 ;  /* 0x0004081901007387 */ /* 0x000fe80000100800 */
[----:B------:R-:W-:Y:S04]  /*16e50*/  STL [R1+0x41c], R24 ;  /* 0x00041c1801007387 */ /* 0x000fe80000100800 */
[----:B------:R-:W-:Y:S01]  /*16e60*/  STL [R1+0x400], R23 ;  /* 0x0004001701007387 */ /* 0x000fe20000100800 */
[----:B--2---:R-:W-:-:S02]  /*16e70*/  IADD3.X R22, PT, PT, R22, UR68, RZ, P5, !PT ;  /* 0x0000004416167c10 */ /* 0x004fc4000affe4ff */
        /* <DEDUP_REMOVED lines=21> */
[----:B------:R-:W-:Y:S02]  /*16fd0*/  IADD3.X R10, PT, PT, R10, UR68, RZ, P3, !PT ;  /* 0x000000440a0a7c10 */ /* 0x000fe40009ffe4ff */
[----:B------:R-:W-:Y:S01]  /*16fe0*/  IADD3 R2, P3, PT, R2, UR18, RZ ;  /* 0x0000001202027c10 */ /* 0x000fe2000ff7e0ff */
[----:B------:R-:W-:Y:S04]  /*16ff0*/  STL [R1+0x3ec], R12 ;  /* 0x0003ec0c01007387 */ /* 0x000fe80000100800 */
[----:B------:R0:W-:Y:S01]  /*17000*/  STL [R1+0x3c8], R2 ;  /* 0x0003c80201007387 */ /* 0x0001e20000100800 */
[----:B------:R-:W-:-:S03]  /*17010*/  IADD3.X R9, PT, PT, R9, UR68, RZ, P6, !PT ;  /* 0x0000004409097c10 */ /* 0x000fc6000b7fe4ff */
[----:B------:R-:W-:Y:S04]  /*17020*/  STL [R1+0x3d0], R11 ;  /* 0x0003d00b01007387 */ /* 0x000fe80000100800 */
[----:B0-----:R-:W2:Y:S04]  /*17030*/  LDL.LU R2, [R1+0x3c4] ;  /* 0x0003c40001027983 */ /* 0x001ea80000300800 */
[----:B------:R-:W-:Y:S01]  /*17040*/  STL [R1+0x3e4], R10 ;  /* 0x0003e40a01007387 */ /* 0x000fe20000100800 */
[----:B---3--:R-:W-:-:S05]  /*17050*/  IADD3.X R3, PT, PT, R3, UR68, RZ, P5, !PT ;  /* 0x0000004403037c10 */ /* 0x008fca000affe4ff */
[----:B------:R0:W-:Y:S04]  /*17060*/  STL [R1+0x3d4], R3 ;  /* 0x0003d40301007387 */ /* 0x0001e80000100800 */
[----:B------:R-:W-:Y:S04]  /*17070*/  STL [R1+0x3dc], R9 ;  /* 0x0003dc0901007387 */ /* 0x000fe80000100800 */
[----:B0-----:R-:W3:Y:S01]  /*17080*/  LDL.LU R3, [R1+0x3a8] ;  /* 0x0003a80001037983 */ /* 0x001ee20000300800 */
[----:B------:R-:W-:-:S05]  /*17090*/  IADD3 R8, P6, PT, R8, UR18, RZ ;  /* 0x0000001208087c10 */ /* 0x000fca000ffde0ff */
[----:B------:R-:W-:Y:S01]  /*170a0*/  STL [R1+0x3c0], R8 ;  /* 0x0003c00801007387 */ /* 0x000fe20000100800 */
[----:B----4-:R-:W-:-:S05]  /*170b0*/  IADD3 R4, P5, PT, R4, UR18, RZ ;  /* 0x0000001204047c10 */ /* 0x010fca000ffbe0ff */
[----:B------:R0:W-:Y:S04]  /*170c0*/  STL [R1+0x3b8], R4 ;  /* 0x0003b80401007387 */ /* 0x0001e80000100800 */
[----:B0-----:R-:W4:Y:S01]  /*170d0*/  LDL.LU R4, [R1+0x3bc] ;  /* 0x0003bc0001047983 */ /* 0x001f220000300800 */
[----:B-----5:R-:W-:-:S03]  /*170e0*/  IADD3.X R6, PT, PT, R6, UR68, RZ, P4, !PT ;  /* 0x0000004406067c10 */ /* 0x020fc6000a7fe4ff */
[----:B------:R-:W5:Y:S04]  /*170f0*/  LDL.LU R30, [R1+0x3a0] ;  /* 0x0003a000011e7983 */ /* 0x000f680000300800 */
[----:B------:R-:W5:Y:S04]  /*17100*/  LDL.LU R29, [R1+0x3b4] ;  /* 0x0003b400011d7983 */ /* 0x000f680000300800 */
[----:B------:R-:W5:Y:S04]  /*17110*/  LDL.LU R27, [R1+0x398] ;  /* 0x00039800011b7983 */ /* 0x000f680000300800 */
[----:B------:R0:W-:Y:S04]  /*17120*/  STL [R1+0x3cc], R6 ;  /* 0x0003cc0601007387 */ /* 0x0001e80000100800 */
[----:B------:R-:W5:Y:S04]  /*17130*/  LDL.LU R26, [R1+0x3ac] ;  /* 0x0003ac00011a7983 */ /* 0x000f680000300800 */
[----:B0-----:R-:W5:Y:S01]  /*17140*/  LDL.LU R6, [R1+0x390] ;  /* 0x0003900001067983 */ /* 0x001f620000300800 */
[----:B------:R-:W-:-:S03]  /*17150*/  IADD3 R5, P4, PT, R5, UR18, RZ ;  /* 0x0000001205057c10 */ /* 0x000fc6000ff9e0ff */
        /* <DEDUP_REMOVED lines=20> */
[----:B--2---:R-:W-:-:S05]  /*172a0*/  IADD3.X R2, PT, PT, R2, UR68, RZ, P3, !PT ;  /* 0x0000004402027c10 */ /* 0x004fca0009ffe4ff */
[----:B------:R0:W-:Y:S04]  /*172b0*/  STL [R1+0x3c4], R2 ;  /* 0x0003c40201007387 */ /* 0x0001e80000100800 */
[----:B0-----:R-:W2:Y:S01]  /*172c0*/  LDL.LU R2, [R1+0x340] ;  /* 0x0003400001027983 */ /* 0x001ea20000300800 */
[----:B---3--:R-:W-:-:S05]  /*172d0*/  IADD3 R3, P3, PT, R3, UR18, RZ ;  /* 0x0000001203037c10 */ /* 0x008fca000ff7e0ff */
[----:B------:R0:W-:Y:S04]  /*172e0*/  STL [R1+0x3a8], R3 ;  /* 0x0003a80301007387 */ /* 0x0001e80000100800 */
[----:B0-----:R-:W3:Y:S01]  /*172f0*/  LDL.LU R3, [R1+0x354] ;  /* 0x0003540001037983 */ /* 0x001ee20000300800 */
[----:B----4-:R-:W-:Y:S02]  /*17300*/  IADD3.X R4, PT, PT, R4, UR68, RZ, P6, !PT ;  /* 0x0000004404047c10 */ /* 0x010fe4000b7fe4ff */
[----:B-----5:R-:W-:-:S03]  /*17310*/  IADD3 R30, P6, PT, R30, UR18, RZ ;  /* 0x000000121e1e7c10 */ /* 0x020fc6000ffde0ff */
[----:B------:R0:W-:Y:S01]  /*17320*/  STL [R1+0x3bc], R4 ;  /* 0x0003bc0401007387 */ /* 0x0001e20000100800 */
[----:B------:R-:W-:Y:S02]  /*17330*/  IADD3.X R29, PT, PT, R29, UR68, RZ, P5, !PT ;  /* 0x000000441d1d7c10 */ /* 0x000fe4000affe4ff */
[----:B------:R-:W-:Y:S01]  /*17340*/  IADD3 R27, P5, PT, R27, UR18, RZ ;  /* 0x000000121b1b7c10 */ /* 0x000fe2000ffbe0ff */
[----:B0-----:R-:W4:Y:S01]  /*17350*/  LDL.LU R4, [R1+0x338] ;  /* 0x0003380001047983 */ /* 0x001f220000300800 */
[----:B------:R-:W-:-:S03]  /*17360*/  IADD3.X R26, PT, PT, R26, UR68, RZ, P4, !PT ;  /* 0x000000441a1a7c10 */ /* 0x000fc6000a7fe4ff */
[----:B------:R-:W-:Y:S01]  /*17370*/  STL [R1+0x3a0], R30 ;  /* 0x0003a01e01007387 */ /* 0x000fe20000100800 */
[----:B------:R-:W-:-:S03]  /*17380*/  IADD3 R6, P4, PT, R6, UR18, RZ ;  /* 0x0000001206067c10 */ /* 0x000fc6000ff9e0ff */
[----:B------:R-:W-:Y:S01]  /*17390*/  STL [R1+0x3b4], R29 ;  /* 0x0003b41d01007387 */ /* 0x000fe20000100800 */
[----:B------:R-:W-:-:S03]  /*173a0*/  IADD3.X R25, PT, PT, R25, UR68, RZ, P3, !PT ;  /* 0x0000004419197c10 */ /* 0x000fc60009ffe4ff */
[----:B------:R0:W-:Y:S01]  /*173b0*/  STL [R1+0x390], R6 ;  /* 0x0003900601007387 */ /* 0x0001e20000100800 */
[----:B------:R-:W-:-:S03]  /*173c0*/  IADD3 R24, P3, PT, R24, UR18, RZ ;  /* 0x0000001218187c10 */ /* 0x000fc6000ff7e0ff */
[----:B------:R-:W-:Y:S01]  /*173d0*/  STL [R1+0x398], R27 ;  /* 0x0003981b01007387 */ /* 0x000fe20000100800 */
[----:B------:R-:W-:-:S03]  /*173e0*/  IADD3.X R23, PT, PT, R23, UR68, RZ, P6, !PT ;  /* 0x0000004417177c10 */ /* 0x000fc6000b7fe4ff */
[----:B0-----:R-:W5:Y:S04]  /*173f0*/  LDL.LU R6, [R1+0x34c] ;  /* 0x00034c0001067983 */ /* 0x001f680000300800 */
        /* <DEDUP_REMOVED lines=35> */
[----:B--2---:R-:W-:-:S05]  /*17630*/  IADD3 R2, P6, PT, R2, UR18, RZ ;  /* 0x0000001202027c10 */ /* 0x004fca000ffde0ff */
[----:B------:R0:W-:Y:S04]  /*17640*/  STL [R1+0x340], R2 ;  /* 0x0003400201007387 */ /* 0x0001e80000100800 */
[----:B------:R-:W-:Y:S04]  /*17650*/  STL [R1+0x348], R9 ;  /* 0x0003480901007387 */ /* 0x000fe80000100800 */
[----:B0-----:R-:W2:Y:S04]  /*17660*/  LDL.LU R2, [R1+0x344] ;  /* 0x0003440001027983 */ /* 0x001ea80000300800 */
[----:B------:R-:W-:Y:S01]  /*17670*/  STL [R1+0x35c], R8 ;  /* 0x00035c0801007387 */ /* 0x000fe20000100800 */
[----:B---3--:R-:W-:-:S05]  /*17680*/  IADD3.X R3, PT, PT, R3, UR68, RZ, P5, !PT ;  /* 0x0000004403037c10 */ /* 0x008fca000affe4ff */
[----:B------:R0:W-:Y:S04]  /*17690*/  STL [R1+0x354], R3 ;  /* 0x0003540301007387 */ /* 0x0001e80000100800 */
[----:B0-----:R-:W3:Y:S04]  /*176a0*/  LDL.LU R3, [R1+0x328] ;  /* 0x0003280001037983 */ /* 0x001ee80000300800 */
[----:B------:R-:W3:Y:S04]  /*176b0*/  LDL.LU R30, [R1+0x33c] ;  /* 0x00033c00011e7983 */ /* 0x000ee80000300800 */
[----:B------:R-:W3:Y:S04]  /*176c0*/  LDL.LU R29, [R1+0x320] ;  /* 0x00032000011d7983 */ /* 0x000ee80000300800 */
[----:B------:R-:W3:Y:S01]  /*176d0*/  LDL.LU R27, [R1+0x334] ;  /* 0x00033400011b7983 */ /* 0x000ee20000300800 */
[----:B----4-:R-:W-:-:S05]  /*176e0*/  IADD3 R4, P5, PT, R4, UR18, RZ ;  /* 0x0000001204047c10 */ /* 0x010fca000ffbe0ff */
[----:B------:R0:W-:Y:S04]  /*176f0*/  STL [R1+0x338], R4 ;  /* 0x0003380401007387 */ /* 0x0001e80000100800 */
[----:B------:R-:W4:Y:S04]  /*17700*/  LDL.LU R26, [R1+0x318] ;  /* 0x00031800011a7983 */ /* 0x000f280000300800 */
[----:B0-----:R-:W4:Y:S04]  /*17710*/  LDL.LU R4, [R1+0x32c] ;  /* 0x00032c0001047983 */ /* 0x001f280000300800 */
[----:B------:R-:W4:Y:S04]  /*17720*/  LDL.LU R25, [R1+0x310] ;  /* 0x0003100001197983 */ /* 0x000f280000300800 */
[----:B------:R-:W4:Y:S01]  /*17730*/  LDL.LU R24, [R1+0x324] ;  /* 0x0003240001187983 */ /* 0x000f220000300800 */
[----:B-----5:R-:W-:-:S03]  /*17740*/  IADD3.X R6, PT, PT, R6, UR68, RZ, P4, !PT ;  /* 0x0000004406067c10 */ /* 0x020fc6000a7fe4ff */
        /* <DEDUP_REMOVED lines=18> */
[----:B------:R-:W-:-:S05]  /*17870*/  IADD3 R5, P4, PT, R5, UR18, RZ ;  /* 0x0000001205057c10 */ /* 0x000fca000ff9e0ff */
[----:B------:R0:W-:Y:S04]  /*17880*/  STL [R1+0x330], R5 ;  /* 0x0003300501007387 */ /* 0x0001e80000100800 */
[----:B0-----:R-:W5:Y:S01]  /*17890*/  LDL.LU R5, [R1+0x2dc] ;  /* 0x0002dc0001057983 */ /* 0x001f620000300800 */
[----:B--2---:R-:W-:-:S05]  /*178a0*/  IADD3.X R2, PT, PT, R2, UR68, RZ, P3, !PT ;  /* 0x0000004402027c10 */ /* 0x004fca0009ffe4ff */
[----:B------:R0:W-:Y:S04]  /*178b0*/  STL [R1+0x344], R2 ;  /* 0x0003440201007387 */ /* 0x0001e80000100800 */
[----:B0-----:R-:W2:Y:S01]  /*178c0*/  LDL.LU R2, [R1+0x2c0] ;  /* 0x0002c00001027983 */ /* 0x001ea20000300800 */
[----:B---3--:R-:W-:-:S05]  /*178d0*/  IADD3 R3, P3, PT, R3, UR18, RZ ;  /* 0x0000001203037c10 */ /* 0x008fca000ff7e0ff */
[----:B------:R0:W-:Y:S04]  /*178e0*/  STL [R1+0x328], R3 ;  /* 0x0003280301007387 */ /* 0x0001e80000100800 */
[----:B0-----:R-:W3:Y:S01]  /*178f0*/  LDL.LU R3, [R1+0x2d4] ;  /* 0x0002d40001037983 */ /* 0x001ee20000300800 */
[----:B------:R-:W-:Y:S02]  /*17900*/  IADD3.X R30, PT, PT, R30, UR68, RZ, P6, !PT ;  /* 0x000000441e1e7c10 */ /* 0x000fe4000b7fe4ff */
[----:B------:R-:W-:Y:S02]  /*17910*/  IADD3 R29, P6, PT, R29, UR18, RZ ;  /* 0x000000121d1d7c10 */ /* 0x000fe4000ffde0ff */
[----:B------:R-:W-:Y:S01]  /*17920*/  IADD3.X R27, PT, PT, R27, UR68, RZ, P5, !PT ;  /* 0x000000441b1b7c10 */ /* 0x000fe2000affe4ff */
[----:B------:R-:W-:Y:S01]  /*17930*/  STL [R1+0x33c], R30 ;  /* 0x00033c1e01007387 */ /* 0x000fe20000100800 */
[----:B----4-:R-:W-:-:S03]  /*17940*/  IADD3 R26, P5, PT, R26, UR18, RZ ;  /* 0x000000121a1a7c10 */ /* 0x010fc6000ffbe0ff */
[----:B------:R-:W-:Y:S01]  /*17950*/  STL [R1+0x320], R29 ;  /* 0x0003201d01007387 */ /* 0x000fe20000100800 */
[----:B------:R-:W-:Y:S02]  /*17960*/  IADD3.X R4, PT, PT, R4, UR68, RZ, P4, !PT ;  /* 0x0000004404047c10 */ /* 0x000fe4000a7fe4ff */
[----:B------:R-:W-:-:S03]  /*17970*/  IADD3 R25, P4, PT, R25, UR18, RZ ;  /* 0x0000001219197c10 */ /* 0x000fc6000ff9e0ff */
[----:B------:R0:W-:Y:S01]  /*17980*/  STL [R1+0x32c], R4 ;  /* 0x00032c0401007387 */ /* 0x0001e20000100800 */
[----:B------:R-:W-:-:S03]  /*17990*/  IADD3.X R24, PT, PT, R24, UR68, RZ, P3, !PT ;  /* 0x0000004418187c10 */ /* 0x000fc60009ffe4ff */
[----:B------:R-:W-:Y:S01]  /*179a0*/  STL [R1+0x334], R27 ;  /* 0x0003341b01007387 */ /* 0x000fe20000100800 */
[----:B-----5:R-:W-:-:S03]  /*179b0*/  IADD3 R23, P3, PT, R23, UR18, RZ ;  /* 0x0000001217177c10 */ /* 0x020fc6000ff7e0ff */
[----:B0-----:R-:W4:Y:S04]  /*179c0*/  LDL.LU R4, [R1+0x2b8] ;  /* 0x0002b80001047983 */ /* 0x001f280000300800 */
        /* <DEDUP_REMOVED lines=35> */
[----:B------:R-:W-:-:S05]  /*17c00*/  IADD3.X R5, PT, PT, R5, UR68, RZ, P6, !PT ;  /* 0x0000004405057c10 */ /* 0x000fca000b7fe4ff */
[----:B------:R0:W-:Y:S04]  /*17c10*/  STL [R1+0x2dc], R5 ;  /* 0x0002dc0501007387 */ /* 0x0001e80000100800 */
[----:B------:R-:W-:Y:S04]  /*17c20*/  STL [R1+0x2e4], R9 ;  /* 0x0002e40901007387 */ /* 0x000fe80000100800 */
[----:B0-----:R-:W5:Y:S04]  /*17c30*/  LDL.LU R5, [R1+0x2b0] ;  /* 0x0002b00001057983 */ /* 0x001f680000300800 */
[----:B------:R-:W-:Y:S01]  /*17c40*/  STL [R1+0x2c8], R8 ;  /* 0x0002c80801007387 */ /* 0x000fe20000100800 */
[----:B--2---:R-:W-:-:S05]  /*17c50*/  IADD3 R2, P6, PT, R2, UR18, RZ ;  /* 0x0000001202027c10 */ /* 0x004fca000ffde0ff */
[----:B------:R0:W-:Y:S04]  /*17c60*/  STL [R1+0x2c0], R2 ;  /* 0x0002c00201007387 */ /* 0x0001e80000100800 */
[----:B0-----:R-:W2:Y:S04]  /*17c70*/  LDL.LU R2, [R1+0x2c4] ;  /* 0x0002c40001027983 */ /* 0x001ea80000300800 */
[----:B------:R-:W2:Y:S04]  /*17c80*/  LDL.LU R30, [R1+0x2a8] ;  /* 0x0002a800011e7983 */ /* 0x000ea80000300800 */
[----:B------:R-:W2:Y:S04]  /*17c90*/  LDL.LU R29, [R1+0x2bc] ;  /* 0x0002bc00011d7983 */ /* 0x000ea80000300800 */
[----:B------:R-:W2:Y:S01]  /*17ca0*/  LDL.LU R27, [R1+0x260] ;  /* 0x00026000011b7983 */ /* 0x000ea20000300800 */
[----:B---3--:R-:W-:-:S05]  /*17cb0*/  IADD3.X R3, PT, PT, R3, UR68, RZ, P5, !PT ;  /* 0x0000004403037c10 */ /* 0x008fca000affe4ff */
[----:B------:R0:W-:Y:S04]  /*17cc0*/  STL [R1+0x2d4], R3 ;  /* 0x0002d40301007387 */ /* 0x0001e80000100800 */
[----:B------:R-:W3:Y:S04]  /*17cd0*/  LDL.LU R26, [R1+0x2b4] ;  /* 0x0002b400011a7983 */ /* 0x000ee80000300800 */
[----:B0-----:R-:W3:Y:S04]  /*17ce0*/  LDL.LU R3, [R1+0x258] ;  /* 0x0002580001037983 */ /* 0x001ee80000300800 */
[----:B------:R-:W3:Y:S04]  /*17cf0*/  LDL.LU R25, [R1+0x2ac] ;  /* 0x0002ac0001197983 */ /* 0x000ee80000300800 */
[----:B------:R-:W3:Y:S04]  /*17d00*/  LDL.LU R24, [R1+0x250] ;  /* 0x0002500001187983 */ /* 0x000ee80000300800 */
[----:B------:R-:W3:Y:S01]  /*17d10*/  LDL.LU R23, [R1+0x264] ;  /* 0x0002640001177983 */ /* 0x000ee20000300800 */
[----:B----4-:R-:W-:-:S05]  /*17d20*/  IADD3 R4, P5, PT, R4, UR18, RZ ;  /* 0x0000001204047c10 */ /* 0x010fca000ffbe0ff */
        /* <DEDUP_REMOVED lines=15> */
[----:B------:R-:W4:Y:S04]  /*17e20*/  LDL.LU R9, [R1+0x8e0] ;  /* 0x0008e00001097983 */ /* 0x000f280000300800 */
[----:B------:R-:W4:Y:S01]  /*17e30*/  LDL.LU R8, [R1+0x224] ;  /* 0x0002240001087983 */ /* 0x000f220000300800 */
[----:B-----5:R-:W-:-:S05]  /*17e40*/  IADD3.X R6, PT, PT, R6, UR68, RZ, P4, !PT ;  /* 0x0000004406067c10 */ /* 0x020fca000a7fe4ff */
[----:B------:R0:W-:Y:S04]  /*17e50*/  STL [R1+0x2cc], R6 ;  /* 0x0002cc0601007387 */ /* 0x0001e80000100800 */
[----:B0-----:R-:W5:Y:S01]  /*17e60*/  LDL.LU R6, [R1+0x8d8] ;  /* 0x0008d80001067983 */ /* 0x001f620000300800 */
[----:B------:R-:W-:-:S05]  /*17e70*/  IADD3 R5, P4, PT, R5, UR18, RZ ;  /* 0x0000001205057c10 */ /* 0x000fca000ff9e0ff */
[----:B------:R0:W-:Y:S04]  /*17e80*/  STL [R1+0x2b0], R5 ;  /* 0x0002b00501007387 */ /* 0x0001e80000100800 */
[----:B0-----:R-:W5:Y:S01]  /*17e90*/  LDL.LU R5, [R1+0x8ec] ;  /* 0x0008ec0001057983 */ /* 0x001f620000300800 */
[----:B--2---:R-:W-:Y:S02]  /*17ea0*/  IADD3.X R2, PT, PT, R2, UR68, RZ, P3, !PT ;  /* 0x0000004402027c10 */ /* 0x004fe40009ffe4ff */
[----:B------:R-:W-:-:S03]  /*17eb0*/  IADD3 R30, P3, PT, R30, UR18, RZ ;  /* 0x000000121e1e7c10 */ /* 0x000fc6000ff7e0ff */
[----:B------:R0:W-:Y:S01]  /*17ec0*/  STL [R1+0x2c4], R2 ;  /* 0x0002c40201007387 */ /* 0x0001e20000100800 */
[----:B------:R-:W-:Y:S02]  /*17ed0*/  IADD3.X R29, PT, PT, R29, UR68, RZ, P6, !PT ;  /* 0x000000441d1d7c10 */ /* 0x000fe4000b7fe4ff */
[----:B------:R-:W-:Y:S01]  /*17ee0*/  IADD3 R27, P6, PT, R27, UR18, RZ ;  /* 0x000000121b1b7c10 */ /* 0x000fe2000ffde0ff */
[----:B0-----:R-:W2:Y:S04]  /*17ef0*/  LDL.LU R2, [R1+0x220] ;  /* 0x0002200001027983 */ /* 0x001ea80000300800 */
[----:B------:R-:W-:Y:S01]  /*17f00*/  STL [R1+0x2a8], R30 ;  /* 0x0002a81e01007387 */ /* 0x000fe20000100800 */
[----:B---3--:R-:W-:-:S03]  /*17f10*/  IADD3.X R26, PT, PT, R26, UR68, RZ, P5, !PT ;  /* 0x000000441a1a7c10 */ /* 0x008fc6000affe4ff */
[----:B------:R-:W-:Y:S01]  /*17f20*/  STL [R1+0x2bc], R29 ;  /* 0x0002bc1d01007387 */ /* 0x000fe20000100800 */
[----:B------:R-:W-:-:S05]  /*17f30*/  IADD3 R3, P5, PT, R3, UR18, RZ ;  /* 0x0000001203037c10 */ /* 0x000fca000ffbe0ff */
[----:B------:R0:W-:Y:S04]  /*17f40*/  STL [R1+0x258], R3 ;  /* 0x0002580301007387 */ /* 0x0001e80000100800 */
[----:B------:R-:W-:Y:S04]  /*17f50*/  STL [R1+0x260], R27 ;  /* 0x0002601b01007387 */ /* 0x000fe80000100800 */
[----:B0-----:R-:W3:Y:S01]  /*17f60*/  LDL.LU R3, [R1+0x8e4] ;  /* 0x0008e40001037983 */ /* 0x001ee20000300800 */
[----:B------:R-:W-:Y:S02]  /*17f70*/  IADD3.X R25, PT, PT, R25, UR68, RZ, P4, !PT ;  /* 0x0000004419197c10 */ /* 0x000fe4000a7fe4ff */
[----:B------:R-:W-:-:S02]  /*17f80*/  IADD3 R24, P4, PT, R24, UR18, RZ ;  /* 0x0000001218187c10 */ /* 0x000fc4000ff9e0ff */
[----:B------:R-:W-:Y:S01]  /*17f90*/  IADD3.X R23, PT, PT, R23, UR68, RZ, P3, !PT ;  /* 0x0000004417177c10 */ /* 0x000fe20009ffe4ff */
[----:B------:R-:W-:Y:S01]  /*17fa0*/  STL [R1+0x2b4], R26 ;  /* 0x0002b41a01007387 */ /* 0x000fe20000100800 */
[----:B----4-:R-:W-:-:S03]  /*17fb0*/  IADD3 R22, P3, PT, R22, UR18, RZ ;  /* 0x0000001216167c10 */ /* 0x010fc6000ff7e0ff */
        /* <DEDUP_REMOVED lines=19> */
[----:B------:R-:W-:-:S03]  /*180f0*/  IADD3 R12, P6, PT, R0, R12, RZ ;  /* 0x0000000c000c7210 */ /* 0x000fc60007fde0ff */
        /* <DEDUP_REMOVED lines=8> */
[----:B------:R0:W-:Y:S01]  /*18180*/  STL [R1+0x22c], R4 ;  /* 0x00022c0401007387 */ /* 0x0001e20000100800 */
[----:B------:R-:W-:-:S03]  /*18190*/  IADD3.X R8, PT, PT, R8, UR68, RZ, P3, !PT ;  /* 0x0000004408087c10 */ /* 0x000fc60009ffe4ff */
[----:B------:R-:W-:Y:S01]  /*181a0*/  STL [R1+0x234], R11 ;  /* 0x0002340b01007387 */ /* 0x000fe20000100800 */
[----:B0-----:R-:W-:-:S03]  /*181b0*/  SHF.R.S32.HI R4, RZ, 0x1f, R0 ;  /* 0x0000001fff047819 */ /* 0x001fc60000011400 */
[----:B------:R-:W-:Y:S01]  /*181c0*/  STL [R1+0x8e8], R10 ;  /* 0x0008e80a01007387 */ /* 0x000fe20000100800 */
[----:B-----5:R-:W-:-:S05]  /*181d0*/  IADD3 R6, P3, PT, R0, R6, RZ ;  /* 0x0000000600067210 */ /* 0x020fca0007f7e0ff */
[----:B------:R0:W-:Y:S04]  /*181e0*/  STL [R1+0x8d8], R6 ;  /* 0x0008d80601007387 */ /* 0x0001e80000100800 */
[----:B------:R-:W-:Y:S04]  /*181f0*/  STL [R1+0x8e0], R9 ;  /* 0x0008e00901007387 */ /* 0x000fe80000100800 */
[----:B0-----:R-:W4:Y:S04]  /*18200*/  LDL.LU R6, [R1+0x8d0] ;  /* 0x0008d00001067983 */ /* 0x001f280000300800 */
[----:B------:R-:W-:Y:S01]  /*18210*/  STL [R1+0x224], R8 ;  /* 0x0002240801007387 */ /* 0x000fe20000100800 */
[----:B------:R-:W-:-:S05]  /*18220*/  IMAD.X R5, R4, 0x1, R5, P6 ;  /* 0x0000000104057824 */ /* 0x000fca00030e0605 */
[----:B------:R0:W-:Y:S04]  /*18230*/  STL [R1+0x8ec], R5 ;  /* 0x0008ec0501007387 */ /* 0x0001e80000100800 */
[----:B0-----:R-:W5:Y:S04]  /*18240*/  LDL.LU R5, [R1+0x8dc] ;  /* 0x0008dc0001057983 */ /* 0x001f680000300800 */
[----:B------:R-:W5:Y:S04]  /*18250*/  LDL.LU R32, [R1+0x8c8] ;  /* 0x0008c80001207983 */ /* 0x000f680000300800 */
[----:B------:R-:W5:Y:S04]  /*18260*/  LDL.LU R31, [R1+0x8d4] ;  /* 0x0008d400011f7983 */ /* 0x000f680000300800 */
[----:B------:R-:W5:Y:S01]  /*18270*/  LDL.LU R30, [R1+0x8c0] ;  /* 0x0008c000011e7983 */ /* 0x000f620000300800 */
[----:B--2---:R-:W-:-:S05]  /*18280*/  IADD3 R2, P6, PT, R0, R2, RZ ;  /* 0x0000000200027210 */ /* 0x004fca0007fde0ff */
[----:B------:R0:W-:Y:S04]  /*18290*/  STL [R1+0x220], R2 ;  /* 0x0002200201007387 */ /* 0x0001e80000100800 */
[----:B------:R-:W2:Y:S04]  /*182a0*/  LDL.LU R29, [R1+0x21c] ;  /* 0x00021c00011d7983 */ /* 0x000ea80000300800 */
[----:B0-----:R-:W2:Y:S04]  /*182b0*/  LDL.LU R2, [R1+0x8b8] ;  /* 0x0008b80001027983 */ /* 0x001ea80000300800 */
[----:B------:R-:W2:Y:S04]  /*182c0*/  LDL.LU R27, [R1+0x8cc] ;  /* 0x0008cc00011b7983 */ /* 0x000ea80000300800 */
[----:B------:R-:W2:Y:S04]  /*182d0*/  LDL.LU R26, [R1+0x8b0] ;  /* 0x0008b000011a7983 */ /* 0x000ea80000300800 */
[----:B------:R-:W2:Y:S01]  /*182e0*/  LDL.LU R25, [R1+0x8c4] ;  /* 0x0008c40001197983 */ /* 0x000ea20000300800 */
[----:B---3--:R-:W-:-:S05]  /*182f0*/  IMAD.X R3, R4, 0x1, R3, P5 ;  /* 0x0000000104037824 */ /* 0x008fca00028e0603 */
        /* <DEDUP_REMOVED lines=18> */
[----:B0-----:R-:W3:Y:S01]  /*18420*/  LDL.LU R3, [R1+0x884] ;  /* 0x0008840001037983 */ /* 0x001ee20000300800 */
[----:B----4-:R-:W-:-:S05]  /*18430*/  IADD3 R6, P5, PT, R0, R6, RZ ;  /* 0x0000000600067210 */ /* 0x010fca0007fbe0ff */
[----:B------:R0:W-:Y:S04]  /*18440*/  STL [R1+0x8d0], R6 ;  /* 0x0008d00601007387 */ /* 0x0001e80000100800 */
[----:B0-----:R-:W4:Y:S01]  /*18450*/  LDL.LU R6, [R1+0x868] ;  /* 0x0008680001067983 */ /* 0x001f220000300800 */
[----:B-----5:R-:W-:Y:S01]  /*18460*/  IMAD.X R5, R4, 0x1, R5, P4 ;  /* 0x0000000104057824 */ /* 0x020fe200020e0605 */
[----:B------:R-:W-:-:S04]  /*18470*/  IADD3 R32, P4, PT, R0, R32, RZ ;  /* 0x0000002000207210 */ /* 0x000fc80007f9e0ff */
[----:B------:R0:W-:Y:S01]  /*18480*/  STL [R1+0x8dc], R5 ;  /* 0x0008dc0501007387 */ /* 0x0001e20000100800 */
[----:B------:R-:W-:Y:S01]  /*18490*/  IMAD.X R31, R4, 0x1, R31, P3 ;  /* 0x00000001041f7824 */ /* 0x000fe200018e061f */
[----:B------:R-:W-:Y:S02]  /*184a0*/  IADD3 R30, P3, PT, R0, R30, RZ ;  /* 0x0000001e001e7210 */ /* 0x000fe40007f7e0ff */
[----:B0-----:R-:W5:Y:S04]  /*184b0*/  LDL.LU R5, [R1+0x87c] ;  /* 0x00087c0001057983 */ /* 0x001f680000300800 */
[----:B------:R-:W-:Y:S04]  /*184c0*/  STL [R1+0x8c8], R32 ;  /* 0x0008c82001007387 */ /* 0x000fe80000100800 */
[----:B------:R-:W-:Y:S01]  /*184d0*/  STL [R1+0x8d4], R31 ;  /* 0x0008d41f01007387 */ /* 0x000fe20000100800 */
[----:B--2---:R-:W-:Y:S01]  /*184e0*/  IMAD.X R29, R4, 0x1, R29, P6 ;  /* 0x00000001041d7824 */ /* 0x004fe200030e061d */
[----:B------:R-:W-:Y:S01]  /*184f0*/  IADD3 R2, P6, PT, R0, R2, RZ ;  /* 0x0000000200027210 */ /* 0x000fe20007fde0ff */
[----:B------:R-:W-:-:S04]  /*18500*/  IMAD.X R27, R4, 0x1, R27, P5 ;  /* 0x00000001041b7824 */ /* 0x000fc800028e061b */
[----:B------:R0:W-:Y:S01]  /*18510*/  STL [R1+0x8b8], R2 ;  /* 0x0008b80201007387 */ /* 0x0001e20000100800 */
[----:B------:R-:W-:-:S03]  /*18520*/  IADD3 R26, P5, PT, R0, R26, RZ ;  /* 0x0000001a001a7210 */ /* 0x000fc60007fbe0ff */
[----:B------:R-:W-:Y:S01]  /*18530*/  STL [R1+0x8c0], R30 ;  /* 0x0008c01e01007387 */ /* 0x000fe20000100800 */
[----:B------:R-:W-:-:S03]  /*18540*/  IMAD.X R25, R4, 0x1, R25, P4 ;  /* 0x0000000104197824 */ /* 0x000fc600020e0619 */
[----:B0-----:R-:W2:Y:S04]  /*18550*/  LDL.LU R2, [R1+0x210] ;  /* 0x0002100001027983 */ /* 0x001ea80000300800 */
[----:B------:R-:W-:Y:S01]  /*18560*/  STL [R1+0x21c], R29 ;  /* 0x00021c1d01007387 */ /* 0x000fe20000100800 */
[----:B---3--:R-:W-:-:S03]  /*18570*/  IADD3 R24, P4, PT, R0, R24, RZ ;  /* 0x0000001800187210 */ /* 0x008fc60007f9e0ff */
[----:B------:R-:W-:Y:S01]  /*18580*/  STL [R1+0x8cc], R27 ;  /* 0x0008cc1b01007387 */ /* 0x000fe20000100800 */
[----:B------:R-:W-:-:S03]  /*18590*/  IMAD.X R23, R4, 0x1, R23, P3 ;  /* 0x0000000104177824 */ /* 0x000fc600018e0617 */
[----:B------:R-:W-:Y:S01]  /*185a0*/  STL [R1+0x8b0], R26 ;  /* 0x0008b01a01007387 */ /* 0x000fe20000100800 */
[----:B------:R-:W-:-:S03]  /*185b0*/  IADD3 R22, P3, PT, R0, R22, RZ ;  /* 0x0000001600167210 */ /* 0x000fc60007f7e0ff */
        /* <DEDUP_REMOVED lines=26> */
[----:B------:R-:W-:Y:S04]  /*18760*/  STL [R1+0x880], R12 ;  /* 0x0008800c01007387 */ /* 0x000fe80000100800 */
[----:B------:R-:W-:Y:S01]  /*18770*/  STL [R1+0x894], R11 ;  /* 0x0008940b01007387 */ /* 0x000fe20000100800 */
[----:B------:R-:W-:-:S03]  /*18780*/  IMAD.X R3, R4, 0x1, R3, P3 ;  /* 0x0000000104037824 */ /* 0x000fc600018e0603 */
[----:B------:R-:W-:Y:S04]  /*18790*/  STL [R1+0x878], R10 ;  /* 0x0008780a01007387 */ /* 0x000fe80000100800 */
[----:B------:R0:W-:Y:S04]  /*187a0*/  STL [R1+0x884], R3 ;  /* 0x0008840301007387 */ /* 0x0001e80000100800 */
[----:B------:R-:W-:Y:S04]  /*187b0*/  STL [R1+0x88c], R9 ;  /* 0x00088c0901007387 */ /* 0x000fe80000100800 */
[----:B0-----:R-:W3:Y:S01]  /*187c0*/  LDL.LU R3, [R1+0x874] ;  /* 0x0008740001037983 */ /* 0x001ee20000300800 */
[----:B------:R-:W-:-:S05]  /*187d0*/  IADD3 R8, P4, PT, R0, R8, RZ ;  /* 0x0000000800087210 */ /* 0x000fca0007f9e0ff */
[----:B------:R-:W-:Y:S01]  /*187e0*/  STL [R1+0x870], R8 ;  /* 0x0008700801007387 */ /* 0x000fe20000100800 */
[----:B----4-:R-:W-:-:S05]  /*187f0*/  IADD3 R6, P3, PT, R0, R6, RZ ;  /* 0x0000000600067210 */ /* 0x010fca0007f7e0ff */
[----:B------:R0:W-:Y:S04]  /*18800*/  STL [R1+0x868], R6 ;  /* 0x0008680601007387 */ /* 0x0001e80000100800 */
[----:B0-----:R-:W4:Y:S04]  /*18810*/  LDL.LU R6, [R1+0x860] ;  /* 0x0008600001067983 */ /* 0x001f280000300800 */
[----:B------:R-:W4:Y:S04]  /*18820*/  LDL.LU R32, [R1+0x86c] ;  /* 0x00086c0001207983 */ /* 0x000f280000300800 */
[----:B------:R-:W4:Y:S01]  /*18830*/  LDL.LU R31, [R1+0x858] ;  /* 0x00085800011f7983 */ /* 0x000f220000300800 */
[----:B-----5:R-:W-:-:S03]  /*18840*/  IMAD.X R5, R4, 0x1, R5, P6 ;  /* 0x0000000104057824 */ /* 0x020fc600030e0605 */
[----:B------:R-:W5:Y:S04]  /*18850*/  LDL.LU R30, [R1+0x864] ;  /* 0x00086400011e7983 */ /* 0x000f680000300800 */
[----:B------:R0:W-:Y:S04]  /*18860*/  STL [R1+0x87c], R5 ;  /* 0x00087c0501007387 */ /* 0x0001e80000100800 */
[----:B------:R-:W5:Y:S04]  /*18870*/  LDL.LU R29, [R1+0x850] ;  /* 0x00085000011d7983 */ /* 0x000f680000300800 */
[----:B0-----:R-:W5:Y:S04]  /*18880*/  LDL.LU R5, [R1+0x20c] ;  /* 0x00020c0001057983 */ /* 0x001f680000300800 */
[----:B------:R-:W5:Y:S04]  /*18890*/  LDL.LU R27, [R1+0x848] ;  /* 0x00084800011b7983 */ /* 0x000f680000300800 */
[----:B------:R-:W5:Y:S04]  /*188a0*/  LDL.LU R26, [R1+0x85c] ;  /* 0x00085c00011a7983 */ /* 0x000f680000300800 */
[----:B------:R-:W5:Y:S01]  /*188b0*/  LDL.LU R25, [R1+0x840] ;  /* 0x0008400001197983 */ /* 0x000f620000300800 */
[----:B--2---:R-:W-:-:S05]  /*188c0*/  IADD3 R2, P6, PT, R0, R2, RZ ;  /* 0x0000000200027210 */ /* 0x004fca0007fde0ff */
        /* <DEDUP_REMOVED lines=18> */
[----:B0-----:R-:W2:Y:S01]  /*189f0*/  LDL.LU R2, [R1+0x8f4] ;  /* 0x0008f40001027983 */ /* 0x001ea20000300800 */
[----:B---3--:R-:W-:-:S05]  /*18a00*/  IMAD.X R3, R4, 0x1, R3, P5 ;  /* 0x0000000104037824 */ /* 0x008fca00028e0603 */
[----:B------:R0:W-:Y:S04]  /*18a10*/  STL [R1+0x874], R3 ;  /* 0x0008740301007387 */ /* 0x0001e80000100800 */
[----:B0-----:R-:W3:Y:S01]  /*18a20*/  LDL.LU R3, [R1+0x814] ;  /* 0x0008140001037983 */ /* 0x001ee20000300800 */
[----:B----4-:R-:W-:Y:S01]  /*18a30*/  IADD3 R6, P5, PT, R0, R6, RZ ;  /* 0x0000000600067210 */ /* 0x010fe20007fbe0ff */
[----:B------:R-:W-:-:S04]  /*18a40*/  IMAD.X R32, R4, 0x1, R32, P4 ;  /* 0x0000000104207824 */ /* 0x000fc800020e0620 */
[----:B------:R0:W-:Y:S01]  /*18a50*/  STL [R1+0x860], R6 ;  /* 0x0008600601007387 */ /* 0x0001e20000100800 */
[----:B------:R-:W-:Y:S01]  /*18a60*/  IADD3 R31, P4, PT, R0, R31, RZ ;  /* 0x0000001f001f7210 */ /* 0x000fe20007f9e0ff */
[----:B-----5:R-:W-:Y:S02]  /*18a70*/  IMAD.X R30, R4, 0x1, R30, P3 ;  /* 0x00000001041e7824 */ /* 0x020fe400018e061e */
[----:B0-----:R-:W4:Y:S04]  /*18a80*/  LDL.LU R6, [R1+0x8fc] ;  /* 0x0008fc0001067983 */ /* 0x001f280000300800 */
[----:B------:R-:W-:Y:S01]  /*18a90*/  STL [R1+0x86c], R32 ;  /* 0x00086c2001007387 */ /* 0x000fe20000100800 */
[----:B------:R-:W-:Y:S01]  /*18aa0*/  IADD3 R29, P3, PT, R0, R29, RZ ;  /* 0x0000001d001d7210 */ /* 0x000fe20007f7e0ff */
[----:B------:R-:W-:-:S02]  /*18ab0*/  IMAD.X R5, R4, 0x1, R5, P6 ;  /* 0x0000000104057824 */ /* 0x000fc400030e0605 */
[----:B------:R-:W-:Y:S01]  /*18ac0*/  STL [R1+0x858], R31 ;  /* 0x0008581f01007387 */ /* 0x000fe20000100800 */
[----:B------:R-:W-:-:S03]  /*18ad0*/  IADD3 R27, P6, PT, R0, R27, RZ ;  /* 0x0000001b001b7210 */ /* 0x000fc60007fde0ff */
[----:B------:R0:W-:Y:S01]  /*18ae0*/  STL [R1+0x20c], R5 ;  /* 0x00020c0501007387 */ /* 0x0001e20000100800 */
[----:B------:R-:W-:-:S03]  /*18af0*/  IMAD.X R26, R4, 0x1, R26, P5 ;  /* 0x00000001041a7824 */ /* 0x000fc600028e061a */
[----:B------:R-:W-:Y:S01]  /*18b00*/  STL [R1+0x864], R30 ;  /* 0x0008641e01007387 */ /* 0x000fe20000100800 */
[----:B------:R-:W-:-:S03]  /*18b10*/  IADD3 R25, P5, PT, R0, R25, RZ ;  /* 0x0000001900197210 */ /* 0x000fc60007fbe0ff */
[----:B0-----:R-:W5:Y:S04]  /*18b20*/  LDL.LU R5, [R1+0x80c] ;  /* 0x00080c0001057983 */ /* 0x001f680000300800 */
[----:B------:R-:W-:Y:S04]  /*18b30*/  STL [R1+0x850], R29 ;  /* 0x0008501d01007387 */ /* 0x000fe80000100800 */
[----:B------:R-:W-:Y:S04]  /*18b40*/  STL [R1+0x848], R27 ;  /* 0x0008481b01007387 */ /* 0x000fe80000100800 */
[----:B------:R-:W-:Y:S04]  /*18b50*/  STL [R1+0x85c], R26 ;  /* 0x00085c1a01007387 */ /* 0x000fe80000100800 */
[----:B------:R-:W-:Y:S01]  /*18b60*/  STL [R1+0x840], R25 ;  /* 0x0008401901007387 */ /* 0x000fe20000100800 */
[----:B--2---:R-:W-:Y:S01]  /*18b70*/  IMAD.X R24, R4, 0x1, R24, P4 ;  /* 0x0000000104187824 */ /* 0x004fe200020e0618 */
[----:B------:R-:W-:-:S04]  /*18b80*/  IADD3 R23, P4, PT, R0, R23, RZ ;  /* 0x0000001700177210 */ /* 0x000fc80007f9e0ff */
        /* <DEDUP_REMOVED lines=27> */
[----:B------:R-:W-:Y:S01]  /*18d40*/  IADD3 R9, P5, PT, R0, R9, RZ ;  /* 0x0000000900097210 */ /* 0x000fe20007fbe0ff */
[----:B------:R-:W-:Y:S01]  /*18d50*/  IMAD.X R8, R4, 0x1, R8, P4 ;  /* 0x0000000104087824 */ /* 0x000fe200020e0608 */
[----:B------:R-:W-:Y:S01]  /*18d60*/  IADD3 R2, P4, PT, R0, R2, RZ ;  /* 0x0000000200027210 */ /* 0x000fe20007f9e0ff */
[----:B------:R-:W-:Y:S04]  /*18d70*/  STL [R1+0x824], R10 ;  /* 0x0008240a01007387 */ /* 0x000fe80000100800 */
[----:B------:R0:W-:Y:S04]  /*18d80*/  STL [R1+0x8f4], R2 ;  /* 0x0008f40201007387 */ /* 0x0001e80000100800 */
[----:B------:R-:W-:Y:S04]  /*18d90*/  STL [R1+0x808], R9 ;  /* 0x0008080901007387 */ /* 0x000fe80000100800 */
[----:B0-----:R-:W2:Y:S04]  /*18da0*/  LDL.LU R2, [R1+0x200] ;  /* 0x0002000001027983 */ /* 0x001ea80000300800 */
[----:B------:R-:W-:Y:S01]  /*18db0*/  STL [R1+0x81c], R8 ;  /* 0x00081c0801007387 */ /* 0x000fe20000100800 */
[----:B---3--:R-:W-:-:S05]  /*18dc0*/  IMAD.X R3, R4, 0x1, R3, P3 ;  /* 0x0000000104037824 */ /* 0x008fca00018e0603 */
[----:B------:R0:W-:Y:S04]  /*18dd0*/  STL [R1+0x814], R3 ;  /* 0x0008140301007387 */ /* 0x0001e80000100800 */
[----:B0-----:R-:W3:Y:S04]  /*18de0*/  LDL.LU R3, [R1+0x804] ;  /* 0x0008040001037983 */ /* 0x001ee80000300800 */
[----:B------:R-:W3:Y:S04]  /*18df0*/  LDL.LU R32, [R1+0x7fc] ;  /* 0x0007fc0001207983 */ /* 0x000ee80000300800 */
[----:B------:R-:W3:Y:S04]  /*18e00*/  LDL.LU R31, [R1+0x800] ;  /* 0x00080000011f7983 */ /* 0x000ee80000300800 */
[----:B------:R-:W3:Y:S01]  /*18e10*/  LDL.LU R30, [R1+0x904] ;  /* 0x00090400011e7983 */ /* 0x000ee20000300800 */
[----:B----4-:R-:W-:-:S05]  /*18e20*/  IADD3 R6, P3, PT, R0, R6, RZ ;  /* 0x0000000600067210 */ /* 0x010fca0007f7e0ff */
[----:B------:R0:W-:Y:S04]  /*18e30*/  STL [R1+0x8fc], R6 ;  /* 0x0008fc0601007387 */ /* 0x0001e80000100800 */
[----:B------:R-:W4:Y:S04]  /*18e40*/  LDL.LU R29, [R1+0x8f8] ;  /* 0x0008f800011d7983 */ /* 0x000f280000300800 */
[----:B0-----:R-:W4:Y:S04]  /*18e50*/  LDL.LU R6, [R1+0x90c] ;  /* 0x00090c0001067983 */ /* 0x001f280000300800 */
[----:B------:R-:W4:Y:S04]  /*18e60*/  LDL.LU R27, [R1+0x1fc] ;  /* 0x0001fc00011b7983 */ /* 0x000f280000300800 */
[----:B------:R-:W4:Y:S01]  /*18e70*/  LDL.LU R26, [R1+0x7f0] ;  /* 0x0007f000011a7983 */ /* 0x000f220000300800 */
[----:B-----5:R-:W-:-:S03]  /*18e80*/  IMAD.X R5, R4, 0x1, R5, P6 ;  /* 0x0000000104057824 */ /* 0x020fc600030e0605 */
        /* <DEDUP_REMOVED lines=19> */
[----:B0-----:R-:W5:Y:S01]  /*18fc0*/  LDL.LU R5, [R1+0x914] ;  /* 0x0009140001057983 */ /* 0x001f620000300800 */
[----:B--2---:R-:W-:-:S05]  /*18fd0*/  IADD3 R2, P6, PT, R0, R2, RZ ;  /* 0x0000000200027210 */ /* 0x004fca0007fde0ff */
[----:B------:R0:W-:Y:S04]  /*18fe0*/  STL [R1+0x200], R2 ;  /* 0x0002000201007387 */ /* 0x0001e80000100800 */
[----:B0-----:R-:W2:Y:S01]  /*18ff0*/  LDL.LU R2, [R1+0x934] ;  /* 0x0009340001027983 */ /* 0x001ea20000300800 */
[----:B---3--:R-:W-:-:S05]  /*19000*/  IMAD.X R3, R4, 0x1, R3, P5 ;  /* 0x0000000104037824 */ /* 0x008fca00028e0603 */
[----:B------:R0:W-:Y:S04]  /*19010*/  STL [R1+0x804], R3 ;  /* 0x0008040301007387 */ /* 0x0001e80000100800 */
[----:B0-----:R-:W3:Y:S01]  /*19020*/  LDL.LU R3, [R1+0x920] ;  /* 0x0009200001037983 */ /* 0x001ee20000300800 */
[----:B------:R-:W-:Y:S01]  /*19030*/  IADD3 R32, P5, PT, R0, R32, RZ ;  /* 0x0000002000207210 */ /* 0x000fe20007fbe0ff */
[----:B------:R-:W-:Y:S01]  /*19040*/  IMAD.X R31, R4, 0x1, R31, P4 ;  /* 0x00000001041f7824 */ /* 0x000fe200020e061f */
[----:B------:R-:W-:-:S03]  /*19050*/  IADD3 R30, P4, PT, R0, R30, RZ ;  /* 0x0000001e001e7210 */ /* 0x000fc60007f9e0ff */
[----:B------:R-:W-:Y:S04]  /*19060*/  STL [R1+0x7fc], R32 ;  /* 0x0007fc2001007387 */ /* 0x000fe80000100800 */
[----:B------:R-:W-:Y:S01]  /*19070*/  STL [R1+0x800], R31 ;  /* 0x0008001f01007387 */ /* 0x000fe20000100800 */
[----:B----4-:R-:W-:Y:S01]  /*19080*/  IMAD.X R29, R4, 0x1, R29, P3 ;  /* 0x00000001041d7824 */ /* 0x010fe200018e061d */
[----:B------:R-:W-:Y:S01]  /*19090*/  IADD3 R6, P3, PT, R0, R6, RZ ;  /* 0x0000000600067210 */ /* 0x000fe20007f7e0ff */
[----:B------:R-:W-:-:S04]  /*190a0*/  IMAD.X R27, R4, 0x1, R27, P6 ;  /* 0x00000001041b7824 */ /* 0x000fc800030e061b */
[----:B------:R0:W-:Y:S01]  /*190b0*/  STL [R1+0x90c], R6 ;  /* 0x00090c0601007387 */ /* 0x0001e20000100800 */
[----:B------:R-:W-:-:S03]  /*190c0*/  IADD3 R26, P6, PT, R0, R26, RZ ;  /* 0x0000001a001a7210 */ /* 0x000fc60007fde0ff */
[----:B------:R-:W-:Y:S01]  /*190d0*/  STL [R1+0x904], R30 ;  /* 0x0009041e01007387 */ /* 0x000fe20000100800 */
[----:B-----5:R-:W-:-:S03]  /*190e0*/  IMAD.X R25, R4, 0x1, R25, P5 ;  /* 0x0000000104197824 */ /* 0x020fc600028e0619 */
[----:B0-----:R-:W4:Y:S04]  /*190f0*/  LDL.LU R6, [R1+0x944] ;  /* 0x0009440001067983 */ /* 0x001f280000300800 */
        /* <DEDUP_REMOVED lines=33> */
[----:B------:R-:W-:-:S03]  /*19310*/  IMAD.X R5, R4, 0x1, R5, P4 ;  /* 0x0000000104057824 */ /* 0x000fc600020e0605 */
[----:B------:R-:W-:Y:S01]  /*19320*/  STL [R1+0x640], R11 ;  /* 0x0006400b01007387 */ /* 0x000fe20000100800 */
[----:B------:R-:W-:-:S03]  /*19330*/  IADD3 R8, P5, PT, R0, R8, RZ ;  /* 0x0000000800087210 */ /* 0x000fc60007fbe0ff */
[----:B------:R-:W-:Y:S04]  /*19340*/  STL [R1+0x7d8], R10 ;  /* 0x0007d80a01007387 */ /* 0x000fe80000100800 */
[----:B------:R0:W-:Y:S04]  /*19350*/  STL [R1+0x914], R5 ;  /* 0x0009140501007387 */ /* 0x0001e80000100800 */
[----:B------:R-:W-:Y:S04]  /*19360*/  STL [R1+0x7dc], R9 ;  /* 0x0007dc0901007387 */ /* 0x000fe80000100800 */
[----:B0-----:R-:W5:Y:S04]  /*19370*/  LDL.LU R5, [R1+0x7d4] ;  /* 0x0007d40001057983 */ /* 0x001f680000300800 */
[----:B------:R-:W-:Y:S01]  /*19380*/  STL [R1+0x7d0], R8 ;  /* 0x0007d00801007387 */ /* 0x000fe20000100800 */
[----:B--2---:R-:W-:-:S05]  /*19390*/  IADD3 R2, P4, PT, R0, R2, RZ ;  /* 0x0000000200027210 */ /* 0x004fca0007f9e0ff */
[----:B------:R0:W-:Y:S04]  /*193a0*/  STL [R1+0x934], R2 ;  /* 0x0009340201007387 */ /* 0x0001e80000100800 */
[----:B0-----:R-:W2:Y:S04]  /*193b0*/  LDL.LU R2, [R1+0x63c] ;  /* 0x00063c0001027983 */ /* 0x001ea80000300800 */
[----:B------:R-:W2:Y:S04]  /*193c0*/  LDL.LU R32, [R1+0x7cc] ;  /* 0x0007cc0001207983 */ /* 0x000ea80000300800 */
[----:B------:R-:W2:Y:S04]  /*193d0*/  LDL.LU R31, [R1+0x7c8] ;  /* 0x0007c800011f7983 */ /* 0x000ea80000300800 */
[----:B------:R-:W2:Y:S01]  /*193e0*/  LDL.LU R30, [R1+0x930] ;  /* 0x00093000011e7983 */ /* 0x000ea20000300800 */
[----:B---3--:R-:W-:-:S05]  /*193f0*/  IMAD.X R3, R4, 0x1, R3, P3 ;  /* 0x0000000104037824 */ /* 0x008fca00018e0603 */
[----:B------:R0:W-:Y:S04]  /*19400*/  STL [R1+0x920], R3 ;  /* 0x0009200301007387 */ /* 0x0001e80000100800 */
[----:B------:R-:W3:Y:S04]  /*19410*/  LDL.LU R29, [R1+0x940] ;  /* 0x00094000011d7983 */ /* 0x000ee80000300800 */
[----:B0-----:R-:W3:Y:S04]  /*19420*/  LDL.LU R3, [R1+0x928] ;  /* 0x0009280001037983 */ /* 0x001ee80000300800 */
[----:B------:R-:W3:Y:S04]  /*19430*/  LDL.LU R27, [R1+0x94c] ;  /* 0x00094c00011b7983 */ /* 0x000ee80000300800 */
[----:B------:R-:W3:Y:S04]  /*19440*/  LDL.LU R26, [R1+0x638] ;  /* 0x00063800011a7983 */ /* 0x000ee80000300800 */
[----:B------:R-:W3:Y:S01]  /*19450*/  LDL.LU R25, [R1+0x7bc] ;  /* 0x0007bc0001197983 */ /* 0x000ee20000300800 */
[----:B----4-:R-:W-:-:S05]  /*19460*/  IADD3 R6, P3, PT, R0, R6, RZ ;  /* 0x0000000600067210 */ /* 0x010fca0007f7e0ff */
        /* <DEDUP_REMOVED lines=18> */
[----:B0-----:R-:W4:Y:S01]  /*19590*/  LDL.LU R6, [R1+0x79c] ;  /* 0x00079c0001067983 */ /* 0x001f220000300800 */
[----:B-----5:R-:W-:-:S05]  /*195a0*/  IMAD.X R5, R4, 0x1, R5, P6 ;  /* 0x0000000104057824 */ /* 0x020fca00030e0605 */
[----:B------:R0:W-:Y:S04]  /*195b0*/  STL [R1+0x7d4], R5 ;  /* 0x0007d40501007387 */ /* 0x0001e80000100800 */
[----:B0-----:R-:W5:Y:S01]  /*195c0*/  LDL.LU R5, [R1+0x938] ;  /* 0x0009380001057983 */ /* 0x001f620000300800 */
[----:B--2---:R-:W-:Y:S01]  /*195d0*/  IADD3 R2, P6, PT, R0, R2, RZ ;  /* 0x0000000200027210 */ /* 0x004fe20007fde0ff */
[----:B------:R-:W-:-:S04]  /*195e0*/  IMAD.X R32, R4, 0x1, R32, P5 ;  /* 0x0000000104207824 */ /* 0x000fc800028e0620 */
[----:B------:R0:W-:Y:S01]  /*195f0*/  STL [R1+0x63c], R2 ;  /* 0x00063c0201007387 */ /* 0x0001e20000100800 */
[----:B------:R-:W-:Y:S01]  /*19600*/  IADD3 R31, P5, PT, R0, R31, RZ ;  /* 0x0000001f001f7210 */ /* 0x000fe20007fbe0ff */
[C---:B------:R-:W-:Y:S02]  /*19610*/  IMAD.X R30, R4.reuse, 0x1, R30, P4 ;  /* 0x00000001041e7824 */ /* 0x040fe400020e061e */
[----:B0-----:R-:W2:Y:S04]  /*19620*/  LDL.LU R2, [R1+0x964] ;  /* 0x0009640001027983 */ /* 0x001ea80000300800 */
[----:B------:R-:W-:Y:S04]  /*19630*/  STL [R1+0x7cc], R32 ;  /* 0x0007cc2001007387 */ /* 0x000fe80000100800 */
[----:B------:R-:W-:Y:S01]  /*19640*/  STL [R1+0x7c8], R31 ;  /* 0x0007c81f01007387 */ /* 0x000fe20000100800 */
[----:B---3--:R-:W-:-:S05]  /*19650*/  IMAD.X R3, R4, 0x1, R3, P3 ;  /* 0x0000000104037824 */ /* 0x008fca00018e0603 */
[----:B------:R0:W-:Y:S04]  /*19660*/  STL [R1+0x928], R3 ;  /* 0x0009280301007387 */ /* 0x0001e80000100800 */
[----:B------:R-:W-:Y:S04]  /*19670*/  STL [R1+0x930], R30 ;  /* 0x0009301e01007387 */ /* 0x000fe80000100800 */
[----:B0-----:R-:W3:Y:S01]  /*19680*/  LDL.LU R3, [R1+0x96c] ;  /* 0x00096c0001037983 */ /* 0x001ee20000300800 */
[----:B------:R-:W-:Y:S01]  /*19690*/  IADD3 R29, P4, PT, R0, R29, RZ ;  /* 0x0000001d001d7210 */ /* 0x000fe20007f9e0ff */
[----:B------:R-:W-:Y:S01]  /*196a0*/  IMAD.X R26, R4, 0x1, R26, P6 ;  /* 0x00000001041a7824 */ /* 0x000fe200030e061a */
[----:B------:R-:W-:-:S02]  /*196b0*/  IADD3 R27, P3, PT, R0, R27, RZ ;  /* 0x0000001b001b7210 */ /* 0x000fc40007f7e0ff */
[----:B------:R-:W-:Y:S01]  /*196c0*/  IADD3 R25, P6, PT, R0, R25, RZ ;  /* 0x0000001900197210 */ /* 0x000fe20007fde0ff */
[----:B------:R-:W-:Y:S04]  /*196d0*/  STL [R1+0x940], R29 ;  /* 0x0009401d01007387 */ /* 0x000fe80000100800 */
[----:B------:R-:W-:Y:S04]  /*196e0*/  STL [R1+0x94c], R27 ;  /* 0x00094c1b01007387 */ /* 0x000fe80000100800 */
[----:B------:R-:W-:Y:S04]  /*196f0*/  STL [R1+0x638], R26 ;  /* 0x0006381a01007387 */ /* 0x000fe80000100800 */
[----:B------:R-:W-:Y:S01]  /*19700*/  STL [R1+0x7bc], R25 ;  /* 0x0007bc1901007387 */ /* 0x000fe20000100800 */
[----:B----4-:R-:W-:Y:S01]  /*19710*/  IMAD.X R24, R4, 0x1, R24, P5 ;  /* 0x0000000104187824 */ /* 0x010fe200028e0618 */
        /* <DEDUP_REMOVED lines=34> */
[----:B0-----:R-:W4:Y:S04]  /*19940*/  LDL.LU R6, [R1+0x968] ;  /* 0x0009680001067983 */ /* 0x001f280000300800 */
[----:B------:R-:W-:Y:S01]  /*19950*/  STL [R1+0x7a8], R8 ;  /* 0x0007a80801007387 */ /* 0x000fe20000100800 */
[----:B-----5:R-:W-:-:S05]  /*19960*/  IMAD.X R5, R4, 0x1, R5, P4 ;  /* 0x0000000104057824 */ /* 0x020fca00020e0605 */
        /* <DEDUP_REMOVED lines=96> */
[----:B------:R-:W4:Y:S04]  /*19f70*/  LDL.LU R31, [R1+0x1f4] ;  /* 0x0001f400011f7983 */ /* 0x000f280000300800 */
[----:B------:R-:W4:Y:S01]  /*19f80*/  LDL.LU R30, [R1+0x73c] ;  /* 0x00073c00011e7983 */ /* 0x000f220000300800 */
[----:B-----5:R-:W-:-:S05]  /*19f90*/  IMAD.X R5, R4, 0x1, R5, P4 ;  /* 0x0000000104057824 */ /* 0x020fca00020e0605 */
        /* <DEDUP_REMOVED lines=33> */
[----:B------:R-:W-:Y:S02]  /*1a1b0*/  IMAD.X R30, R4, 0x1, R30, P5 ;  /* 0x00000001041e7824 */ /* 0x000fe400028e061e */
[----:B0-----:R-:W4:Y:S04]  /*1a1c0*/  LDL.LU R6, [R1+0x6ec] ;  /* 0x0006ec0001067983 */ /* 0x001f280000300800 */
[----:B------:R-:W-:Y:S04]  /*1a1d0*/  STL [R1+0x744], R32 ;  /* 0x0007442001007387 */ /* 0x000fe80000100800 */
[----:B------:R-:W-:Y:S01]  /*1a1e0*/  STL [R1+0x1f4], R31 ;  /* 0x0001f41f01007387 */ /* 0x000fe20000100800 */
[----:B-----5:R-:W-:Y:S01]  /*1a1f0*/  IADD3 R29, P5, PT, R0, R29, RZ ;  /* 0x0000001d001d7210 */ /* 0x020fe20007fbe0ff */
[----:B------:R-:W-:Y:S01]  /*1a200*/  IMAD.X R5, R4, 0x1, R5, P4 ;  /* 0x0000000104057824 */ /* 0x000fe200020e0605 */
[----:B------:R-:W-:-:S04]  /*1a210*/  IADD3 R27, P4, PT, R0, R27, RZ ;  /* 0x0000001b001b7210 */ /* 0x000fc80007f9e0ff */
        /* <DEDUP_REMOVED lines=57> */
[----:B------:R-:W4:Y:S04]  /*1a5b0*/  LDL.LU R26, [R1+0x6d4] ;  /* 0x0006d400011a7983 */ /* 0x000f280000300800 */
[----:B------:R-:W4:Y:S01]  /*1a5c0*/  LDL.LU R25, [R1+0x99c] ;  /* 0x00099c0001197983 */ /* 0x000f220000300800 */
[----:B-----5:R-:W-:-:S05]  /*1a5d0*/  IMAD.X R5, R4, 0x1, R5, P4 ;  /* 0x0000000104057824 */ /* 0x020fca00020e0605 */
        /* <DEDUP_REMOVED lines=36> */
[----:B------:R-:W-:-:S03]  /*1a820*/  IMAD.X R25, R4, 0x1, R25, P3 ;  /* 0x0000000104197824 */ /* 0x000fc600018e0619 */
[----:B0-----:R-:W4:Y:S04]  /*1a830*/  LDL.LU R6, [R1+0x69c] ;  /* 0x00069c0001067983 */ /* 0x001f280000300800 */
[----:B------:R-:W-:Y:S01]  /*1a840*/  STL [R1+0x6e8], R29 ;  /* 0x0006e81d01007387 */ /* 0x000fe20000100800 */
[----:B-----5:R-:W-:-:S03]  /*1a850*/  IADD3 R24, P3, PT, R0, R24, RZ ;  /* 0x0000001800187210 */ /* 0x020fc60007f7e0ff */
        /* <DEDUP_REMOVED lines=79> */
[----:B------:R-:W-:Y:S01]  /*1ad50*/  STL [R1+0x694], R34 ;  /* 0x0006942201007387 */ /* 0x000fe20000100800 */
[----:B------:R-:W-:-:S03]  /*1ad60*/  IADD3 R32, P3, PT, R0, R32, RZ ;  /* 0x0000002000207210 */ /* 0x000fc60007f7e0ff */
[----:B------:R-:W-:Y:S01]  /*1ad70*/  STL [R1+0x998], R33 ;  /* 0x0009982101007387 */ /* 0x000fe20000100800 */
[----:B---3--:R-:W-:Y:S01]  /*1ad80*/  IMAD.X R31, R4, 0x1, R31, P6 ;  /* 0x00000001041f7824 */ /* 0x008fe200030e061f */
[----:B------:R-:W-:-:S05]  /*1ad90*/  IADD3 R3, P6, PT, R0, R3, RZ ;  /* 0x0000000300037210 */ /* 0x000fca0007fde0ff */
[----:B------:R0:W-:Y:S04]  /*1ada0*/  STL [R1+0x1d4], R3 ;  /* 0x0001d40301007387 */ /* 0x0001e80000100800 */
[----:B------:R-:W-:Y:S04]  /*1adb0*/  STL [R1+0x984], R32 ;  /* 0x0009842001007387 */ /* 0x000fe80000100800 */
[----:B0-----:R-:W2:Y:S01]  /*1adc0*/  LDL.LU R3, [R1+0x9c0] ;  /* 0x0009c00001037983 */ /* 0x001ea20000300800 */
[----:B------:R-:W-:Y:S01]  /*1add0*/  IMAD.X R30, R4, 0x1, R30, P5 ;  /* 0x00000001041e7824 */ /* 0x000fe200028e061e */
[----:B------:R-:W-:Y:S01]  /*1ade0*/  IADD3 R29, P5, PT, R0, R29, RZ ;  /* 0x0000001d001d7210 */ /* 0x000fe20007fbe0ff */
[----:B------:R-:W-:Y:S01]  /*1adf0*/  IMAD.X R27, R4, 0x1, R27, P4 ;  /* 0x00000001041b7824 */ /* 0x000fe200020e061b */
[----:B------:R-:W-:Y:S04]  /*1ae00*/  STL [R1+0x6a0], R31 ;  /* 0x0006a01f01007387 */ /* 0x000fe80000100800 */
[----:B------:R-:W-:Y:S04]  /*1ae10*/  STL [R1+0x698], R30 ;  /* 0x0006981e01007387 */ /* 0x000fe80000100800 */
[----:B------:R-:W-:Y:S04]  /*1ae20*/  STL [R1+0x68c], R29 ;  /* 0x00068c1d01007387 */ /* 0x000fe80000100800 */
[----:B------:R-:W-:Y:S01]  /*1ae30*/  STL [R1+0x690], R27 ;  /* 0x0006901b01007387 */ /* 0x000fe20000100800 */
[----:B----4-:R-:W-:Y:S01]  /*1ae40*/  IADD3 R26, P4, PT, R0, R26, RZ ;  /* 0x0000001a001a7210 */ /* 0x010fe20007f9e0ff */
[----:B------:R-:W-:-:S04]  /*1ae50*/  IMAD.X R25, R4, 0x1, R25, P3 ;  /* 0x0000000104197824 */ /* 0x000fc800018e0619 */
        /* <DEDUP_REMOVED lines=10> */
[----:B------:R-:W-:Y:S02]  /*1af00*/  IMAD.X R19, R4, 0x1, R19, P4 ;  /* 0x0000000104137824 */ /* 0x000fe400020e0613 */
        /* <DEDUP_REMOVED lines=16> */
[----:B------:R-:W-:Y:S01]  /*1b010*/  STL [R1+0x1cc], R14 ;  /* 0x0001cc0e01007387 */ /* 0x000fe20000100800 */
[----:B------:R-:W-:Y:S01]  /*1b020*/  IMAD.X R9, R4, 0x1, R9, P3 ;  /* 0x0000000104097824 */ /* 0x000fe200018e0609 */
[----:B------:R-:W-:Y:S02]  /*1b030*/  IADD3 R2, P3, PT, R0, R2, RZ ;  /* 0x0000000200027210 */ /* 0x000fe40007f7e0ff */
[----:B------:R-:W-:Y:S01]  /*1b040*/  STL [R1+0x668], R13 ;  /* 0x0006680d01007387 */ /* 0x000fe20000100800 */
[----:B------:R-:W-:-:S03]  /*1b050*/  IMAD.X R8, R4, 0x1, R8, P6 ;  /* 0x0000000104087824 */ /* 0x000fc600030e0608 */
[----:B------:R-:W-:Y:S01]  /*1b060*/  STL [R1+0x654], R12 ;  /* 0x0006540c01007387 */ /* 0x000fe20000100800 */
[----:B------:R-:W-:-:S03]  /*1b070*/  IMAD.X R6, R4, 0x1, R6, P5 ;  /* 0x0000000104067824 */ /* 0x000fc600028e0606 */
[----:B------:R-:W-:Y:S04]  /*1b080*/  STL [R1+0x660], R11 ;  /* 0x0006600b01007387 */ /* 0x000fe80000100800 */
[----:B------:R-:W-:Y:S04]  /*1b090*/  STL [R1+0x64c], R10 ;  /* 0x00064c0a01007387 */ /* 0x000fe80000100800 */
[----:B------:R-:W-:Y:S01]  /*1b0a0*/  STL [R1+0x658], R9 ;  /* 0x0006580901007387 */ /* 0x000fe20000100800 */
[----:B-----5:R-:W-:-:S05]  /*1b0b0*/  IMAD.X R5, R4, 0x1, R5, P4 ;  /* 0x0000000104057824 */ /* 0x020fca00020e0605 */
[----:B------:R0:W-:Y:S04]  /*1b0c0*/  STL [R1+0x648], R5 ;  /* 0x0006480501007387 */ /* 0x0001e80000100800 */
[----:B------:R-:W-:Y:S04]  /*1b0d0*/  STL [R1+0x1c8], R8 ;  /* 0x0001c80801007387 */ /* 0x000fe80000100800 */
[----:B------:R3:W-:Y:S04]  /*1b0e0*/  STL [R1+0x650], R6 ;  /* 0x0006500601007387 */ /* 0x0007e80000100800 */
[----:B------:R4:W-:Y:S01]  /*1b0f0*/  STL [R1+0x9c4], R2 ;  /* 0x0009c40201007387 */ /* 0x0009e20000100800 */
[----:B0-----:R-:W-:-:S02]  /*1b100*/  SHF.R.U32.HI R5, RZ, 0x6, R7 ;  /* 0x00000006ff057819 */ /* 0x001fc40000011607 */
[--C-:B---3--:R-:W-:Y:S02]  /*1b110*/  SHF.R.U32.HI R6, RZ, 0x6, R7.reuse ;  /* 0x00000006ff067819 */ /* 0x108fe40000011607 */
[----:B------:R-:W-:Y:S02]  /*1b120*/  SHF.R.U32.HI R7, RZ, 0x6, R7 ;  /* 0x00000006ff077819 */ /* 0x000fe40000011607 */
[----:B------:R-:W-:Y:S02]  /*1b130*/  SGXT.U32 R5, R5, 0x1 ;  /* 0x000000010505781a */ /* 0x000fe40000000000 */
[----:B------:R-:W-:Y:S02]  /*1b140*/  SGXT.U32 R6, R6, 0x1 ;  /* 0x000000010606781a */ /* 0x000fe40000000000 */
[----:B------:R-:W-:Y:S02]  /*1b150*/  SGXT.U32 R7, R7, 0x1 ;  /* 0x000000010707781a */ /* 0x000fe40000000000 */
[----:B------:R-:W-:-:S02]  /*1b160*/  LOP3.LUT R6, R6, 0x4, RZ, 0xfc, !PT ;  /* 0x0000000406067812 */ /* 0x000fc400078efcff */
[----:B------:R-:W-:Y:S02]  /*1b170*/  LOP3.LUT R7, R7, 0x2, RZ, 0xfc, !PT ;  /* 0x0000000207077812 */ /* 0x000fe400078efcff */
[----:B------:R-:W-:Y:S02]  /*1b180*/  LOP3.LUT R5, R5, 0x6, RZ, 0xfc, !PT ;  /* 0x0000000605057812 */ /* 0x000fe400078efcff */
[----:B------:R-:W-:Y:S02]  /*1b190*/  ISETP.GE.AND P6, PT, R7, UR5, PT ;  /* 0x0000000507007c0c */ /* 0x000fe4000bfc6270 */
[----:B------:R-:W-:Y:S02]  /*1b1a0*/  ISETP.GE.AND P5, PT, R6, UR5, PT ;  /* 0x0000000506007c0c */ /* 0x000fe4000bfa6270 */
[----:B------:R-:W-:Y:S02]  /*1b1b0*/  ISETP.GE.AND P4, PT, R5, UR5, PT ;  /* 0x0000000505007c0c */ /* 0x000fe4000bf86270 */
[----:B------:R-:W-:-:S02]  /*1b1c0*/  PRMT R28, RZ, 0x7610, R28 ;  /* 0x00007610ff1c7816 */ /* 0x000fc4000000001c */
[----:B------:R-:W-:Y:S01]  /*1b1d0*/  PRMT R37, RZ, 0x7610, R37 ;  /* 0x00007610ff257816 */ /* 0x000fe20000000025 */
[----:B--2---:R-:W-:-:S05]  /*1b1e0*/  IMAD.X R3, R4, 0x1, R3, P3 ;  /* 0x0000000104037824 */ /* 0x004fca00018e0603 */
[----:B------:R4:W-:Y:S01]  /*1b1f0*/  STL [R1+0x9c0], R3 ;  /* 0x0009c00301007387 */ /* 0x0009e20000100800 */
[----:B-1----:R-:W-:Y:S05]  /*1b200*/  @!P1 BRA `(.L_x_8) ;  /* 0x000000d400449947 */ /* 0x002fea0003800000 */
.L_x_16:
[----:B------:R0:W-:Y:S04]  /*1b210*/  STL [R1+0xdbc], R25 ;  /* 0x000dbc1901007387 */ /* 0x0001e80000100800 */
[----:B------:R1:W2:Y:S04]  /*1b220*/  @!P0 LDG.E.U8 R28, desc[UR22][R2.64] ;  /* 0x00000016021c8981 */ /* 0x0002a8000c1e1100 */
[----:B0-----:R-:W1:Y:S04]  /*1b230*/  LDL R25, [R1+0x64c] ;  /* 0x00064c0001197983 */ /* 0x001e680000100800 */
[----:B------:R-:W-:Y:S04]  /*1b240*/  STL [R1+0xdb8], R39 ;  /* 0x000db82701007387 */ /* 0x000fe80000100800 */
[----:B------:R-:W3:Y:S04]  /*1b250*/  LDL R26, [R1+0x1cc] ;  /* 0x0001cc00011a7983 */ /* 0x000ee80000100800 */
[----:B------:R-:W-:Y:S04]  /*1b260*/  STL [R1+0xdb4], R24 ;  /* 0x000db41801007387 */ /* 0x000fe80000100800 */
[----:B------:R-:W-:Y:S04]  /*1b270*/  STL [R1+0xdb0], R41 ;  /* 0x000db02901007387 */ /* 0x000fe80000100800 */
[----:B------:R-:W-:Y:S04]  /*1b280*/  STL [R1+0xda8], R23 ;  /* 0x000da81701007387 */ /* 0x000fe80000100800 */
[----:B------:R-:W-:Y:S04]  /*1b290*/  STL [R1+0xd9c], R22 ;  /* 0x000d9c1601007387 */ /* 0x000fe80000100800 */
[----:B------:R-:W-:Y:S04]  /*1b2a0*/  STL [R1+0xda4], R22 ;  /* 0x000da41601007387 */ /* 0x000fe80000100800 */
[----:B------:R-:W-:Y:S04]  /*1b2b0*/  STL [R1+0xd90], R21 ;  /* 0x000d901501007387 */ /* 0x000fe80000100800 */
[----:B------:R-:W-:Y:S04]  /*1b2c0*/  STL [R1+0xd98], R21 ;  /* 0x000d981501007387 */ /* 0x000fe80000100800 */
[----:B------:R0:W-:Y:S04]  /*1b2d0*/  STL [R1+0xdac], R21 ;  /* 0x000dac1501007387 */ /* 0x0001e80000100800 */
[----:B0---4-:R-:W4:Y:S04]  /*1b2e0*/  LDL R21, [R1+0x648] ;  /* 0x0006480001157983 */ /* 0x011f280000100800 */
[----:B------:R-:W-:Y:S04]  /*1b2f0*/  STL [R1+0xd84], R20 ;  /* 0x000d841401007387 */ /* 0x000fe80000100800 */
        /* <DEDUP_REMOVED lines=62> */
[----:B0-----:R-:W2:Y:S04]  /*1b6e0*/  LDL R32, [R1+0x1c8] ;  /* 0x0001c80001207983 */ /* 0x001ea80000100800 */
        /* <DEDUP_REMOVED lines=23> */
[----:B------:R-:W-:Y:S01]  /*1b860*/  STL [R1+0xc60], R50 ;  /* 0x000c603201007387 */ /* 0x000fe20000100800 */
[----:B-1----:R-:W-:-:S03]  /*1b870*/  @!P6 IMAD.MOV.U32 R2, RZ, RZ, R25 ;  /* 0x000000ffff02e224 */ /* 0x002fc600078e0019 */
[----:B------:R-:W-:Y:S01]  /*1b880*/  STL [R1+0xc38], R48 ;  /* 0x000c383001007387 */ /* 0x000fe20000100800 */
[----:B----4-:R-:W-:-:S03]  /*1b890*/  @!P6 IMAD.MOV.U32 R3, RZ, RZ, R21 ;  /* 0x000000ffff03e224 */ /* 0x010fc600078e0015 */
        /* <DEDUP_REMOVED lines=8> */
[----:B------:R0:W4:Y:S01]  /*1b920*/  @!P6 LDG.E.U8 R37, desc[UR22][R2.64] ;  /* 0x000000160225e981 */ /* 0x000122000c1e1100 */
[----:B------:R-:W-:Y:S01]  /*1b930*/  PRMT R39, RZ, 0x7610, R39 ;  /* 0x00007610ff277816 */ /* 0x000fe20000000027 */
[----:B------:R-:W1:Y:S01]  /*1b940*/  S2R R20, SR_TID.X ;  /* 0x0000000000147919 */ /* 0x000e620000002100 */
[----:B------:R-:W0:Y:S01]  /*1b950*/  S2R R25, SR_TID.X ;  /* 0x0000000000197919 */ /* 0x000e220000002100 */
[----:B------:R-:W2:Y:S04]  /*1b960*/  LDL R2, [R1+0x650] ;  /* 0x0006500001027983 */ /* 0x000ea80000100800 */
[----:B------:R-:W2:Y:S01]  /*1b970*/  LDL R3, [R1+0x654] ;  /* 0x0006540001037983 */ /* 0x000ea20000100800 */
[----:B------:R-:W-:-:S03]  /*1b980*/  PRMT R24, RZ, 0x7610, R24 ;  /* 0x00007610ff187816 */ /* 0x000fc60000000018 */
[----:B------:R-:W3:Y:S04]  /*1b990*/  LDL R34, [R1+0x65c] ;  /* 0x00065c0001227983 */ /* 0x000ee80000100800 */
[----:B------:R-:W3:Y:S01]  /*1b9a0*/  LDL R21, [R1+0x660] ;  /* 0x0006600001157983 */ /* 0x000ee20000100800 */
[----:B-1----:R-:W-:Y:S02]  /*1b9b0*/  SHF.R.U32.HI R20, RZ, 0x6, R20 ;  /* 0x00000006ff147819 */ /* 0x002fe40000011614 */
[----:B0-----:R-:W-:Y:S02]  /*1b9c0*/  SHF.R.U32.HI R25, RZ, 0x6, R25 ;  /* 0x00000006ff197819 */ /* 0x001fe40000011619 */
[----:B------:R-:W-:Y:S02]  /*1b9d0*/  SGXT.U32 R20, R20, 0x1 ;  /* 0x000000011414781a */ /* 0x000fe40000000000 */
[----:B--2---:R-:W-:-:S02]  /*1b9e0*/  @!P5 LOP3.LUT R3, R3, R2, RZ, 0x3c, !PT ;  /* 0x000000020303d212 */ /* 0x004fc400078e3cff */
[----:B------:R-:W-:Y:S02]  /*1b9f0*/  SGXT.U32 R25, R25, 0x1 ;  /* 0x000000011919781a */ /* 0x000fe40000000000 */
[C---:B------:R-:W-:Y:S02]  /*1ba00*/  @!P5 LOP3.LUT R2, R3.reuse, R2, RZ, 0x3c, !PT ;  /* 0x000000020302d212 */ /* 0x040fe400078e3cff */
[----:B------:R-:W-:Y:S02]  /*1ba10*/  LOP3.LUT R20, R20, 0x8, RZ, 0xfc, !PT ;  /* 0x0000000814147812 */ /* 0x000fe400078efcff */
[----:B------:R-:W-:-:S05]  /*1ba20*/  @!P5 LOP3.LUT R3, R3, R2, RZ, 0x3c, !PT ;  /* 0x000000020303d212 */ /* 0x000fca00078e3cff */
[----:B------:R0:W2:Y:S02]  /*1ba30*/  @!P5 LDG.E.U8 R39, desc[UR22][R2.64] ;  /* 0x000000160227d981 */ /* 0x0000a4000c1e1100 */
[----:B0-----:R-:W0:Y:S01]  /*1ba40*/  S2R R3, SR_TID.X ;  /* 0x0000000000037919 */ /* 0x001e220000002100 */
[----:B------:R-:W-:Y:S02]  /*1ba50*/  LOP3.LUT R25, R25, 0xa, RZ, 0xfc, !PT ;  /* 0x0000000a19197812 */ /* 0x000fe400078efcff */
[----:B------:R-:W-:Y:S01]  /*1ba60*/  ISETP.GE.AND P0, PT, R20, UR5, PT ;  /* 0x0000000514007c0c */ /* 0x000fe2000bf06270 */
[----:B---3--:R-:W-:Y:S01]  /*1ba70*/  @!P4 IMAD.MOV.U32 R2, RZ, RZ, R26 ;  /* 0x000000ffff02c224 */ /* 0x008fe200078e001a */
[----:B------:R-:W3:Y:S01]  /*1ba80*/  LDL R20, [R1+0x664] ;  /* 0x0006640001147983 */ /* 0x000ee20000100800 */
[----:B------:R-:W-:-:S03]  /*1ba90*/  ISETP.GE.AND P1, PT, R25, UR5, PT ;  /* 0x0000000519007c0c */ /* 0x000fc6000bf26270 */
[----:B------:R-:W3:Y:S01]  /*1baa0*/  LDL.LU R25, [R1+0xdbc] ;  /* 0x000dbc0001197983 */ /* 0x000ee20000300800 */
[----:B0-----:R-:W-:-:S04]  /*1bab0*/  SHF.R.U32.HI R3, RZ, 0x6, R3 ;  /* 0x00000006ff037819 */ /* 0x001fc80000011603 */
[----:B------:R-:W-:-:S04]  /*1bac0*/  SGXT.U32 R3, R3, 0x1 ;  /* 0x000000010303781a */ /* 0x000fc80000000000 */
[----:B------:R-:W-:-:S04]  /*1bad0*/  LOP3.LUT R3, R3, 0xc, RZ, 0xfc, !PT ;  /* 0x0000000c03037812 */ /* 0x000fc800078efcff */
[----:B------:R-:W-:Y:S01]  /*1bae0*/  ISETP.GE.AND P3, PT, R3, UR5, PT ;  /* 0x0000000503007c0c */ /* 0x000fe2000bf66270 */
[----:B------:R-:W-:-:S05]  /*1baf0*/  @!P4 IMAD.MOV.U32 R3, RZ, RZ, R32 ;  /* 0x000000ffff03c224 */ /* 0x000fca00078e0020 */
[----:B------:R0:W4:Y:S04]  /*1bb00*/  @!P4 LDG.E.U8 R24, desc[UR22][R2.64] ;  /* 0x000000160218c981 */ /* 0x000128000c1e1100 */
[----:B--2---:R1:W-:Y:S04]  /*1bb10*/  STL [R1+0x1c0], R39 ;  /* 0x0001c02701007387 */ /* 0x0043e80000100800 */
[----:B-1----:R-:W2:Y:S04]  /*1bb20*/  LDL.LU R39, [R1+0xdb8] ;  /* 0x000db80001277983 */ /* 0x002ea80000300800 */
[----:B------:R-:W2:Y:S01]  /*1bb30*/  LDL R3, [R1+0x658] ;  /* 0x0006580001037983 */ /* 0x000ea20000100800 */
[----:B------:R-:W0:Y:S01]  /*1bb40*/  S2R R26, SR_TID.X ;  /* 0x00000000001a7919 */ /* 0x000e220000002100 */
[----:B---3--:R-:W-:-:S02]  /*1bb50*/  PRMT R25, RZ, 0x7610, R25 ;  /* 0x00007610ff197816 */ /* 0x008fc40000000019 */
[----:B------:R-:W3:Y:S01]  /*1bb60*/  LDL R32, [R1+0x670] ;  /* 0x0006700001207983 */ /* 0x000ee20000100800 */
[----:B0-----:R-:W-:-:S04]  /*1bb70*/  LEA.HI R2, R26, 0xe, RZ, 0x1a ;  /* 0x0000000e1a027811 */ /* 0x001fc800078fd0ff */
[----:B------:R-:W-:Y:S01]  /*1bb80*/  ISETP.GE.AND P4, PT, R2, UR5, PT ;  /* 0x0000000502007c0c */ /* 0x000fe2000bf86270 */
[----:B------:R-:W-:Y:S01]  /*1bb90*/  @!P0 IMAD.MOV.U32 R2, RZ, RZ, R34 ;  /* 0x000000ffff028224 */ /* 0x000fe200078e0022 */
[----:B----4-:R0:W-:Y:S01]  /*1bba0*/  STL [R1+0x1bc], R24 ;  /* 0x0001bc1801007387 */ /* 0x0101e20000100800 */
[----:B------:R-:W-:-:S03]  /*1bbb0*/  PRMT R41, RZ, 0x7610, R41 ;  /* 0x00007610ff297816 */ /* 0x000fc60000000029 */
[----:B------:R-:W4:Y:S01]  /*1bbc0*/  LDL R26, [R1+0x674] ;  /* 0x00067400011a7983 */ /* 0x000f220000100800 */
[----:B------:R-:W-:-:S03]  /*1bbd0*/  PRMT R27, RZ, 0x7610, R27 ;  /* 0x00007610ff1b7816 */ /* 0x000fc6000000001b */
[----:B------:R-:W3:Y:S01]  /*1bbe0*/  LDL R34, [R1+0x67c] ;  /* 0x00067c0001227983 */ /* 0x000ee20000100800 */
[----:B--2---:R-:W-:-:S03]  /*1bbf0*/  PRMT R39, RZ, 0x7610, R39 ;  /* 0x00007610ff277816 */ /* 0x004fc60000000027 */
[----:B------:R1:W2:Y:S02]  /*1bc00*/  @!P0 LDG.E.U8 R25, desc[UR22][R2.64] ;  /* 0x0000001602198981 */ /* 0x0002a4000c1e1100 */
[----:B-1----:R-:W-:Y:S02]  /*1bc10*/  @!P1 IMAD.MOV.U32 R2, RZ, RZ, R20 ;  /* 0x000000ffff029224 */ /* 0x002fe400078e0014 */
[----:B------:R-:W-:Y:S01]  /*1bc20*/  @!P1 IMAD.MOV.U32 R3, RZ, RZ, R21 ;  /* 0x000000ffff039224 */ /* 0x000fe200078e0015 */
[----:B0-----:R-:W0:Y:S04]  /*1bc30*/  S2R R24, SR_TID.X ;  /* 0x0000000000187919 */ /* 0x001e280000002100 */
[----:B------:R1:W2:Y:S04]  /*1bc40*/  @!P1 LDG.E.U8 R39, desc[UR22][R2.64] ;  /* 0x0000001602279981 */ /* 0x0002a8000c1e1100 */
[----:B------:R-:W2:Y:S04]  /*1bc50*/  LDL R21, [R1+0x680] ;  /* 0x0006800001157983 */ /* 0x000ea80000100800 */
[----:B------:R-:W2:Y:S04]  /*1bc60*/  LDL R20, [R1+0x684] ;  /* 0x0006840001147983 */ /* 0x000ea80000100800 */
[----:B------:R-:W1:Y:S04]  /*1bc70*/  LDL R2, [R1+0x668] ;  /* 0x0006680001027983 */ /* 0x000e680000100800 */
[----:B------:R-:W1:Y:S01]  /*1bc80*/  LDL R3, [R1+0x66c] ;  /* 0x00066c0001037983 */ /* 0x000e620000100800 */
[----:B0-----:R-:W-:-:S04]  /*1bc90*/  SHF.R.U32.HI R24, RZ, 0x6, R24 ;  /* 0x00000006ff187819 */ /* 0x001fc80000011618 */
[----:B------:R-:W-:-:S04]  /*1bca0*/  SGXT.U32 R24, R24, 0x1 ;  /* 0x000000011818781a */ /* 0x000fc80000000000 */
[----:B------:R-:W-:-:S04]  /*1bcb0*/  LOP3.LUT R24, R24, 0x10, RZ, 0xfc, !PT ;  /* 0x0000001018187812 */ /* 0x000fc800078efcff */
[----:B------:R-:W-:Y:S02]  /*1bcc0*/  ISETP.GE.AND P0, PT, R24, UR5, PT ;  /* 0x0000000518007c0c */ /* 0x000fe4000bf06270 */
[----:B------:R-:W0:Y:S01]  /*1bcd0*/  S2R R24, SR_TID.X ;  /* 0x0000000000187919 */ /* 0x000e220000002100 */
[----:B-1----:R-:W-:-:S04]  /*1bce0*/  @!P3 LOP3.LUT R3, R3, R2, RZ, 0x3c, !PT ;  /* 0x000000020303b212 */ /* 0x002fc800078e3cff */
[----:B------:R-:W-:-:S04]  /*1bcf0*/  @!P3 LOP3.LUT R2, R3, R2, RZ, 0x3c, !PT ;  /* 0x000000020302b212 */ /* 0x000fc800078e3cff */
[----:B------:R-:W-:-:S05]  /*1bd00*/  @!P3 LOP3.LUT R3, R3, R2, RZ, 0x3c, !PT ;  /* 0x000000020303b212 */ /* 0x000fca00078e3cff */
[----:B------:R1:W2:Y:S02]  /*1bd10*/  @!P3 LDG.E.U8 R41, desc[UR22][R2.64] ;  /* 0x000000160229b981 */ /* 0x0002a4000c1e1100 */
[----:B-1----:R-:W1:Y:S01]  /*1bd20*/  S2R R3, SR_TID.X ;  /* 0x0000000000037919 */ /* 0x002e620000002100 */
[----:B0-----:R-:W-:-:S04]  /*1bd30*/  SHF.R.U32.HI R24, RZ, 0x6, R24 ;  /* 0x00000006ff187819 */ /* 0x001fc80000011618 */
[----:B------:R-:W-:-:S04]  /*1bd40*/  SGXT.U32 R24, R24, 0x1 ;  /* 0x000000011818781a */ /* 0x000fc80000000000 */
[----:B------:R-:W-:Y:S01]  /*1bd50*/  LOP3.LUT R24, R24, 0x12, RZ, 0xfc, !PT ;  /* 0x0000001218187812 */ /* 0x000fe200078efcff */
[----:B----4-:R-:W-:-:S03]  /*1bd60*/  @!P4 IMAD.MOV.U32 R2, RZ, RZ, R26 ;  /* 0x000000ffff02c224 */ /* 0x010fc600078e001a */
[----:B------:R-:W-:Y:S02]  /*1bd70*/  ISETP.GE.AND P1, PT, R24, UR5, PT ;  /* 0x0000000518007c0c */ /* 0x000fe4000bf26270 */
[----:B------:R-:W4:Y:S01]  /*1bd80*/  LDL.LU R24, [R1+0xdb4] ;  /* 0x000db40001187983 */ /* 0x000f220000300800 */
[----:B-1----:R-:W-:-:S04]  /*1bd90*/  SHF.R.U32.HI R3, RZ, 0x6, R3 ;  /* 0x00000006ff037819 */ /* 0x002fc80000011603 */
[----:B------:R-:W-:-:S04]  /*1bda0*/  SGXT.U32 R3, R3, 0x1 ;  /* 0x000000010303781a */ /* 0x000fc80000000000 */
[----:B------:R-:W-:-:S04]  /*1bdb0*/  LOP3.LUT R3, R3, 0x14, RZ, 0xfc, !PT ;  /* 0x0000001403037812 */ /* 0x000fc800078efcff */
[----:B------:R-:W-:Y:S01]  /*1bdc0*/  ISETP.GE.AND P3, PT, R3, UR5, PT ;  /* 0x0000000503007c0c */ /* 0x000fe2000bf66270 */
[----:B---3--:R-:W-:-:S05]  /*1bdd0*/  @!P4 IMAD.MOV.U32 R3, RZ, RZ, R32 ;  /* 0x000000ffff03c224 */ /* 0x008fca00078e0020 */
[----:B------:R0:W3:Y:S04]  /*1bde0*/  @!P4 LDG.E.U8 R27, desc[UR22][R2.64] ;  /* 0x00000016021bc981 */ /* 0x0000e8000c1e1100 */
[----:B--2---:R1:W-:Y:S04]  /*1bdf0*/  STL [R1+0x1b8], R41 ;  /* 0x0001b82901007387 */ /* 0x0043e80000100800 */
[----:B-1----:R-:W2:Y:S04]  /*1be00*/  LDL.LU R41, [R1+0xdb0] ;  /* 0x000db00001297983 */ /* 0x002ea80000300800 */
[----:B------:R-:W2:Y:S01]  /*1be10*/  LDL R3, [R1+0x678] ;  /* 0x0006780001037983 */ /* 0x000ea20000100800 */
[----:B------:R-:W0:Y:S01]  /*1be20*/  S2R R26, SR_TID.X ;  /* 0x00000000001a7919 */ /* 0x000e220000002100 */
[----:B----4-:R-:W-:-:S02]  /*1be30*/  PRMT R24, RZ, 0x7610, R24 ;  /* 0x00007610ff187816 */ /* 0x010fc40000000018 */
[----:B0-----:R-:W-:-:S04]  /*1be40*/  SHF.R.U32.HI R2, RZ, 0x6, R26 ;  /* 0x00000006ff027819 */ /* 0x001fc8000001161a */
[----:B------:R-:W-:-:S04]  /*1be50*/  SGXT.U32 R2, R2, 0x1 ;  /* 0x000000010202781a */ /* 0x000fc80000000000 */
[----:B------:R-:W-:-:S04]  /*1be60*/  LOP3.LUT R2, R2, 0x16, RZ, 0xfc, !PT ;  /* 0x0000001602027812 */ /* 0x000fc800078efcff */
[----:B------:R-:W-:Y:S01]  /*1be70*/  ISETP.GE.AND P4, PT, R2, UR5, PT ;  /* 0x0000000502007c0c */ /* 0x000fe2000bf86270 */
[----:B------:R-:W-:Y:S01]  /*1be80*/  @!P0 IMAD.MOV.U32 R2, RZ, RZ, R34 ;  /* 0x000000ffff028224 */ /* 0x000fe200078e0022 */
[----:B---3--:R0:W-:Y:S01]  /*1be90*/  STL [R1+0x1b4], R27 ;  /* 0x0001b41b01007387 */ /* 0x0081e20000100800 */
[----:B------:R-:W-:-:S03]  /*1bea0*/  PRMT R23, RZ, 0x7610, R23 ;  /* 0x00007610ff177816 */ /* 0x000fc60000000017 */
[----:B------:R-:W3:Y:S04]  /*1beb0*/  LDL R26, [R1+0x1d4] ;  /* 0x0001d400011a7983 */ /* 0x000ee80000100800 */
[----:B0-----:R-:W4:Y:S01]  /*1bec0*/  LDL R27, [R1+0x1d0] ;  /* 0x0001d000011b7983 */ /* 0x001f220000100800 */
[----:B--2---:R-:W-:-:S03]  /*1bed0*/  PRMT R41, RZ, 0x7610, R41 ;  /* 0x00007610ff297816 */ /* 0x004fc60000000029 */
[----:B------:R0:W2:Y:S02]  /*1bee0*/  @!P0 LDG.E.U8 R24, desc[UR22][R2.64] ;  /* 0x0000001602188981 */ /* 0x0000a4000c1e1100 */
[----:B0-----:R-:W-:Y:S02]  /*1bef0*/  @!P1 IMAD.MOV.U32 R2, RZ, RZ, R20 ;  /* 0x000000ffff029224 */ /* 0x001fe400078e0014 */
[----:B------:R-:W-:Y:S01]  /*1bf00*/  @!P1 IMAD.MOV.U32 R3, RZ, RZ, R21 ;  /* 0x000000ffff039224 */ /* 0x000fe200078e0015 */
[----:B------:R-:W0:Y:S04]  /*1bf10*/  S2R R32, SR_TID.X ;  /* 0x0000000000207919 */ /* 0x000e280000002100 */
[----:B------:R1:W2:Y:S01]  /*1bf20*/  @!P1 LDG.E.U8 R41, desc[UR22][R2.64] ;  /* 0x0000001602299981 */ /* 0x0002a2000c1e1100 */
[----:B------:R-:W-:-:S03]  /*1bf30*/  PRMT R22, RZ, 0x7610, R22 ;  /* 0x00007610ff167816 */ /* 0x000fc60000000016 */
[----:B------:R-:W2:Y:S04]  /*1bf40*/  LDL R20, [R1+0x694] ;  /* 0x0006940001147983 */ /* 0x000ea80000100800 */
[----:B------:R-:W1:Y:S04]  /*1bf50*/  LDL R2, [R1+0x688] ;  /* 0x0006880001027983 */ /* 0x000e680000100800 */
[----:B------:R-:W1:Y:S01]  /*1bf60*/  LDL R3, [R1+0x68c] ;  /* 0x00068c0001037983 */ /* 0x000e620000100800 */
[----:B------:R-:W0:Y:S01]  /*1bf70*/  S2R R21, SR_TID.X ;  /* 0x0000000000157919 */ /* 0x000e220000002100 */
[----:B-1----:R-:W-:-:S04]  /*1bf80*/  @!P3 LOP3.LUT R3, R3, R2, RZ, 0x3c, !PT ;  /* 0x000000020303b212 */ /* 0x002fc800078e3cff */
[----:B------:R-:W-:-:S04]  /*1bf90*/  @!P3 LOP3.LUT R2, R3, R2, RZ, 0x3c, !PT ;  /* 0x000000020302b212 */ /* 0x000fc800078e3cff */
[----:B------:R-:W-:-:S05]  /*1bfa0*/  @!P3 LOP3.LUT R3, R3, R2, RZ, 0x3c, !PT ;  /* 0x000000020303b212 */ /* 0x000fca00078e3cff */
[----:B------:R3:W2:Y:S01]  /*1bfb0*/  @!P3 LDG.E.U8 R23, desc[UR22][R2.64] ;  /* 0x000000160217b981 */ /* 0x0006a2000c1e1100 */
[----:B0-----:R-:W-:Y:S02]  /*1bfc0*/  SHF.R.U32.HI R32, RZ, 0x6, R32 ;  /* 0x00000006ff207819 */ /* 0x001fe40000011620 */
[----:B------:R-:W-:Y:S02]  /*1bfd0*/  SHF.R.U32.HI R21, RZ, 0x6, R21 ;  /* 0x00000006ff157819 */ /* 0x000fe40000011615 */
[----:B------:R-:W-:Y:S02]  /*1bfe0*/  SGXT.U32 R32, R32, 0x1 ;  /* 0x000000012020781a */ /* 0x000fe40000000000 */
[----:B------:R-:W-:Y:S02]  /*1bff0*/  SGXT.U32 R21, R21, 0x1 ;  /* 0x000000011515781a */ /* 0x000fe40000000000 */
[----:B------:R-:W-:Y:S02]  /*1c000*/  LOP3.LUT R32, R32, 0x18, RZ, 0xfc, !PT ;  /* 0x0000001820207812 */ /* 0x000fe400078efcff */
[----:B------:R-:W-:Y:S01]  /*1c010*/  LOP3.LUT R21, R21, 0x1a, RZ, 0xfc, !PT ;  /* 0x0000001a15157812 */ /* 0x000fe200078efcff */
[----:B---3--:R-:W-:Y:S01]  /*1c020*/  @!P4 IMAD.MOV.U32 R2, RZ, RZ, R26 ;  /* 0x000000ffff02c224 */ /* 0x008fe200078e001a */
[----:B------:R-:W-:Y:S01]  /*1c030*/  ISETP.GE.AND P0, PT, R32, UR5, PT ;  /* 0x0000000520007c0c */ /* 0x000fe2000bf06270 */
[----:B----4-:R-:W-:Y:S01]  /*1c040*/  @!P4 IMAD.MOV.U32 R3, RZ, RZ, R27 ;  /* 0x000000ffff03c224 */ /* 0x010fe200078e001b */
[----:B------:R-:W3:Y:S01]  /*1c050*/  LDL R32, [R1+0x690] ;  /* 0x0006900001207983 */ /* 0x000ee20000100800 */
[----:B------:R-:W-:-:S03]  /*1c060*/  ISETP.GE.AND P1, PT, R21, UR5, PT ;  /* 0x0000000515007c0c */ /* 0x000fc6000bf26270 */
[----:B------:R-:W4:Y:S04]  /*1c070*/  LDL.LU R21, [R1+0xdac] ;  /* 0x000dac0001157983 */ /* 0x000f280000300800 */
[----:B------:R-:W3:Y:S04]  /*1c080*/  @!P4 LDG.E.U8 R22, desc[UR22][R2.64] ;  /* 0x000000160216c981 */ /* 0x000ee8000c1e1100 */
[----:B--2---:R0:W-:Y:S04]  /*1c090*/  STL [R1+0x1b0], R23 ;  /* 0x0001b01701007387 */ /* 0x0041e80000100800 */
[----:B0-----:R-:W2:Y:S04]  /*1c0a0*/  LDL.LU R23, [R1+0xda8] ;  /* 0x000da80001177983 */ /* 0x001ea80000300800 */
[----:B------:R-:W4:Y:S04]  /*1c0b0*/  LDL R2, [R1+0x97c] ;  /* 0x00097c0001027983 */ /* 0x000f280000100800 */
[----:B------:R-:W4:Y:S01]  /*1c0c0*/  LDL R3, [R1+0x984] ;  /* 0x0009840001037983 */ /* 0x000f220000100800 */
[----:B------:R-:W0:Y:S01]  /*1c0d0*/  S2R R26, SR_TID.X ;  /* 0x00000000001a7919 */ /* 0x000e220000002100 */
[----:B------:R-:W-:-:S02]  /*1c0e0*/  PRMT R19, RZ, 0x7610, R19 ;  /* 0x00007610ff137816 */ /* 0x000fc40000000013 */
[----:B------:R-:W4:Y:S04]  /*1c0f0*/  LDL R27, [R1+0x6a0] ;  /* 0x0006a000011b7983 */ /* 0x000f280000100800 */
[----:B---3--:R0:W-:Y:S02]  /*1c100*/  STL [R1+0x1ac], R22 ;  /* 0x0001ac1601007387 */ /* 0x0081e40000100800 */
[----:B0-----:R-:W-:Y:S02]  /*1c110*/  LEA.HI R22, R26, 0x1e, RZ, 0x1a ;  /* 0x0000001e1a167811 */ /* 0x001fe400078fd0ff */
[----:B------:R-:W3:Y:S02]  /*1c120*/  LDL R26, [R1+0x6a4] ;  /* 0x0006a400011a7983 */ /* 0x000ee40000100800 */
[----:B------:R-:W-:-:S02]  /*1c130*/  ISETP.GE.AND P4, PT, R22, UR5, PT ;  /* 0x0000000516007c0c */ /* 0x000fc4000bf86270 */
[----:B------:R-:W3:Y:S01]  /*1c140*/  LDL.LU R22, [R1+0xda4] ;  /* 0x000da40001167983 */ /* 0x000ee20000300800 */
[----:B--2---:R-:W-:Y:S02]  /*1c150*/  PRMT R23, RZ, 0x7610, R23 ;  /* 0x00007610ff177816 */ /* 0x004fe40000000017 */
[----:B----4-:R-:W-:-:S04]  /*1c160*/  @!P0 LOP3.LUT R3, R3, R2, RZ, 0x3c, !PT ;  /* 0x0000000203038212 */ /* 0x010fc800078e3cff */
[----:B------:R-:W-:-:S04]  /*1c170*/  @!P0 LOP3.LUT R2, R3, R2, RZ, 0x3c, !PT ;  /* 0x0000000203028212 */ /* 0x000fc800078e3cff */
[----:B------:R-:W-:-:S05]  /*1c180*/  @!P0 LOP3.LUT R3, R3, R2, RZ, 0x3c, !PT ;  /* 0x0000000203038212 */ /* 0x000fca00078e3cff */
[----:B------:R0:W2:Y:S02]  /*1c190*/  @!P0 LDG.E.U8 R23, desc[UR22][R2.64] ;  /* 0x0000001602178981 */ /* 0x0000a4000c1e1100 */
[----:B0-----:R-:W-:Y:S02]  /*1c1a0*/  @!P1 IMAD.MOV.U32 R2, RZ, RZ, R20 ;  /* 0x000000ffff029224 */ /* 0x001fe400078e0014 */
[----:B------:R-:W-:Y:S01]  /*1c1b0*/  @!P1 IMAD.MOV.U32 R3, RZ, RZ, R32 ;  /* 0x000000ffff039224 */ /* 0x000fe200078e0020 */
[----:B------:R-:W0:Y:S04]  /*1c1c0*/  S2R R34, SR_TID.X ;  /* 0x0000000000227919 */ /* 0x000e280000002100 */
[----:B------:R1:W4:Y:S01]  /*1c1d0*/  @!P1 LDG.E.U8 R19, desc[UR22][R2.64] ;  /* 0x0000001602139981 */ /* 0x000322000c1e1100 */
[----:B---3--:R-:W-:-:S03]  /*1c1e0*/  PRMT R22, RZ, 0x7610, R22 ;  /* 0x00007610ff167816 */ /* 0x008fc60000000016 */
[----:B------:R-:W1:Y:S04]  /*1c1f0*/  LDL R2, [R1+0x698] ;  /* 0x0006980001027983 */ /* 0x000e680000100800 */
[----:B------:R-:W1:Y:S01]  /*1c200*/  LDL R3, [R1+0x69c] ;  /* 0x00069c0001037983 */ /* 0x000e620000100800 */
[----:B------:R-:W3:Y:S01]  /*1c210*/  S2R R20, SR_TID.X ;  /* 0x0000000000147919 */ /* 0x000ee20000002100 */
[----:B------:R-:W-:Y:S02]  /*1c220*/  PRMT R21, RZ, 0x7610, R21 ;  /* 0x00007610ff157816 */ /* 0x000fe40000000015 */
[----:B------:R-:W2:Y:S01]  /*1c230*/  LDL R32, [R1+0x6a8] ;  /* 0x0006a80001207983 */ /* 0x000ea20000100800 */
[----:B0-----:R-:W-:-:S04]  /*1c240*/  SHF.R.U32.HI R34, RZ, 0x6, R34 ;  /* 0x00000006ff227819 */ /* 0x001fc80000011622 */
[----:B------:R-:W-:-:S04]  /*1c250*/  SGXT.U32 R34, R34, 0x1 ;  /* 0x000000012222781a */ /* 0x000fc80000000000 */
[----:B------:R-:W-:-:S04]  /*1c260*/  LOP3.LUT R34, R34, 0x1c, RZ, 0xfc, !PT ;  /* 0x0000001c22227812 */ /* 0x000fc800078efcff */
[----:B------:R-:W-:-:S13]  /*1c270*/  ISETP.GE.AND P3, PT, R34, UR5, PT ;  /* 0x0000000522007c0c */ /* 0x000fda000bf66270 */
[----:B-1----:R-:W-:-:S04]  /*1c280*/  @!P3 LOP3.LUT R3, R3, R2, RZ, 0x3c, !PT ;  /* 0x000000020303b212 */ /* 0x002fc800078e3cff */
[----:B------:R-:W-:-:S04]  /*1c290*/  @!P3 LOP3.LUT R2, R3, R2, RZ, 0x3c, !PT ;  /* 0x000000020302b212 */ /* 0x000fc800078e3cff */
[----:B------:R-:W-:-:S05]  /*1c2a0*/  @!P3 LOP3.LUT R3, R3, R2, RZ, 0x3c, !PT ;  /* 0x000000020303b212 */ /* 0x000fca00078e3cff */
[----:B------:R0:W2:Y:S01]  /*1c2b0*/  @!P3 LDG.E.U8 R22, desc[UR22][R2.64] ;  /* 0x000000160216b981 */ /* 0x0000a2000c1e1100 */
[----:B---3--:R-:W-:-:S04]  /*1c2c0*/  SHF.R.U32.HI R20, RZ, 0x6, R20 ;  /* 0x00000006ff147819 */ /* 0x008fc80000011614 */
[----:B------:R-:W-:-:S04]  /*1c2d0*/  SGXT.U32 R20, R20, 0x1 ;  /* 0x000000011414781a */ /* 0x000fc80000000000 */
[----:B------:R-:W-:Y:S01]  /*1c2e0*/  LOP3.LUT R20, R20, 0x22, RZ, 0xfc, !PT ;  /* 0x0000002214147812 */ /* 0x000fe200078efcff */
[----:B0-----:R-:W-:Y:S01]  /*1c2f0*/  @!P4 IMAD.MOV.U32 R2, RZ, RZ, R26 ;  /* 0x000000ffff02c224 */ /* 0x001fe200078e001a */
[----:B----4-:R0:W-:Y:S01]  /*1c300*/  STL [R1+0x9c], R19 ;  /* 0x00009c1301007387 */ /* 0x0101e20000100800 */
[----:B------:R-:W-:Y:S01]  /*1c310*/  @!P4 IMAD.MOV.U32 R3, RZ, RZ, R27 ;  /* 0x000000ffff03c224 */ /* 0x000fe200078e001b */
[----:B------:R-:W-:-:S04]  /*1c320*/  ISETP.GE.AND P1, PT, R20, UR5, PT ;  /* 0x0000000514007c0c */ /* 0x000fc8000bf26270 */
[----:B------:R-:W3:Y:S04]  /*1c330*/  @!P4 LDG.E.U8 R21, desc[UR22][R2.64] ;  /* 0x000000160215c981 */ /* 0x000ee8000c1e1100 */
[----:B0-----:R-:W4:Y:S04]  /*1c340*/  LDL R19, [R1+0x6ac] ;  /* 0x0006ac0001137983 */ /* 0x001f280000100800 */
[----:B------:R-:W3:Y:S01]  /*1c350*/  LDL.LU R20, [R1+0xda0] ;  /* 0x000da00001147983 */ /* 0x000ee20000300800 */
[----:B------:R-:W0:Y:S03]  /*1c360*/  S2R R34, SR_TID.X ;  /* 0x0000000000227919 */ /* 0x000e260000002100 */
[----:B--2---:R1:W-:Y:S04]  /*1c370*/  STL [R1+0x1a8], R22 ;  /* 0x0001a81601007387 */ /* 0x0043e80000100800 */
[----:B-1----:R-:W2:Y:S04]  /*1c380*/  LDL.LU R22, [R1+0xd9c] ;  /* 0x000d9c0001167983 */ /* 0x002ea80000300800 */
[----:B------:R-:W4:Y:S04]  /*1c390*/  LDL R2, [R1+0x998] ;  /* 0x0009980001027983 */ /* 0x000f280000100800 */
[----:B------:R-:W4:Y:S01]  /*1c3a0*/  LDL R3, [R1+0x9a8] ;  /* 0x0009a80001037983 */ /* 0x000f220000100800 */
[----:B0-----:R-:W-:Y:S01]  /*1c3b0*/  SHF.R.U32.HI R34, RZ, 0x6, R34 ;  /* 0x00000006ff227819 */ /* 0x001fe20000011622 */
[----:B------:R-:W0:Y:S03]  /*1c3c0*/  S2R R26, SR_TID.X ;  /* 0x00000000001a7919 */ /* 0x000e260000002100 */
[----:B------:R-:W-:Y:S01]  /*1c3d0*/  SGXT.U32 R34, R34, 0x1 ;  /* 0x000000012222781a */ /* 0x000fe20000000000 */
[----:B------:R-:W4:Y:S03]  /*1c3e0*/  LDL R27, [R1+0x1d8] ;  /* 0x0001d800011b7983 */ /* 0x000f260000100800 */
[----:B------:R-:W-:-:S04]  /*1c3f0*/  LOP3.LUT R34, R34, 0x20, RZ, 0xfc, !PT ;  /* 0x0000002022227812 */ /* 0x000fc800078efcff */
[----:B------:R-:W-:Y:S01]  /*1c400*/  ISETP.GE.AND P0, PT, R34, UR5, PT ;  /* 0x0000000522007c0c */ /* 0x000fe2000bf06270 */
[----:B---3--:R0:W-:Y:S01]  /*1c410*/  STL [R1+0x1a4], R21 ;  /* 0x0001a41501007387 */ /* 0x0081e20000100800 */
[----:B------:R-:W-:Y:S02]  /*1c420*/  PRMT R18, RZ, 0x7610, R18 ;  /* 0x00007610ff127816 */ /* 0x000fe40000000012 */
[----:B0-----:R-:W-:Y:S02]  /*1c430*/  SHF.R.U32.HI R21, RZ, 0x6, R26 ;  /* 0x00000006ff157819 */ /* 0x001fe4000001161a */
[----:B------:R-:W3:Y:S02]  /*1c440*/  LDL R26, [R1+0x1dc] ;  /* 0x0001dc00011a7983 */ /* 0x000ee40000100800 */
[----:B------:R-:W-:-:S04]  /*1c450*/  SGXT.U32 R21, R21, 0x1 ;  /* 0x000000011515781a */ /* 0x000fc80000000000 */
[----:B------:R-:W-:-:S04]  /*1c460*/  LOP3.LUT R21, R21, 0x26, RZ, 0xfc, !PT ;  /* 0x0000002615157812 */ /* 0x000fc800078efcff */
[----:B------:R-:W-:Y:S02]  /*1c470*/  ISETP.GE.AND P4, PT, R21, UR5, PT ;  /* 0x0000000515007c0c */ /* 0x000fe4000bf86270 */
        /* <DEDUP_REMOVED lines=13> */
[----:B0-----:R-:W-:Y:S01]  /*1c550*/  SHF.R.U32.HI R34, RZ, 0x6, R34 ;  /* 0x00000006ff227819 */ /* 0x001fe20000011622 */
[----:B------:R-:W0:Y:S03]  /*1c560*/  S2R R19, SR_TID.X ;  /* 0x0000000000137919 */ /* 0x000e260000002100 */
[----:B------:R-:W-:Y:S01]  /*1c570*/  SGXT.U32 R34, R34, 0x1 ;  /* 0x000000012222781a */ /* 0x000fe20000000000 */
[----:B------:R-:W3:Y:S03]  /*1c580*/  LDL R32, [R1+0x6b8] ;  /* 0x0006b80001207983 */ /* 0x000ee60000100800 */
[----:B------:R-:W-:-:S04]  /*1c590*/  LOP3.LUT R34, R34, 0x24, RZ, 0xfc, !PT ;  /* 0x0000002422227812 */ /* 0x000fc800078efcff */
[----:B------:R-:W-:-:S13]  /*1c5a0*/  ISETP.GE.AND P3, PT, R34, UR5, PT ;  /* 0x0000000522007c0c */ /* 0x000fda000bf66270 */
[----:B-1----:R-:W-:-:S04]  /*1c5b0*/  @!P3 LOP3.LUT R3, R3, R2, RZ, 0x3c, !PT ;  /* 0x000000020303b212 */ /* 0x002fc800078e3cff */
[----:B------:R-:W-:-:S04]  /*1c5c0*/  @!P3 LOP3.LUT R2, R3, R2, RZ, 0x3c, !PT ;  /* 0x000000020302b212 */ /* 0x000fc800078e3cff */
[----:B------:R-:W-:-:S05]  /*1c5d0*/  @!P3 LOP3.LUT R3, R3, R2, RZ, 0x3c, !PT ;  /* 0x000000020303b212 */ /* 0x000fca00078e3cff */
[----:B------:R1:W2:Y:S01]  /*1c5e0*/  @!P3 LDG.E.U8 R21, desc[UR22][R2.64] ;  /* 0x000000160215b981 */ /* 0x0002a2000c1e1100 */
[----:B0-----:R-:W-:-:S04]  /*1c5f0*/  SHF.R.U32.HI R19, RZ, 0x6, R19 ;  /* 0x00000006ff137819 */ /* 0x001fc80000011613 */
[----:B------:R-:W-:Y:S02]  /*1c600*/  SGXT.U32 R19, R19, 0x1 ;  /* 0x000000011313781a */ /* 0x000fe40000000000 */
[----:B------:R-:W-:Y:S02]  /*1c610*/  PRMT R20, RZ, 0x7610, R20 ;  /* 0x00007610ff147816 */ /* 0x000fe40000000014 */
[----:B------:R-:W-:Y:S01]  /*1c620*/  LOP3.LUT R19, R19, 0x2a, RZ, 0xfc, !PT ;  /* 0x0000002a13137812 */ /* 0x000fe200078efcff */
[----:B-1----:R-:W-:Y:S01]  /*1c630*/  @!P4 IMAD.MOV.U32 R2, RZ, RZ, R26 ;  /* 0x000000ffff02c224 */ /* 0x002fe200078e001a */
[----:B----4-:R0:W-:Y:S01]  /*1c640*/  STL [R1+0xb0], R18 ;  /* 0x0000b01201007387 */ /* 0x0101e20000100800 */
[----:B------:R-:W-:Y:S01]  /*1c650*/  @!P4 IMAD.MOV.U32 R3, RZ, RZ, R27 ;  /* 0x000000ffff03c224 */ /* 0x000fe200078e001b */
[----:B------:R-:W-:-:S04]  /*1c660*/  ISETP.GE.AND P1, PT, R19, UR5, PT ;  /* 0x0000000513007c0c */ /* 0x000fc8000bf26270 */
[----:B------:R-:W4:Y:S04]  /*1c670*/  @!P4 LDG.E.U8 R20, desc[UR22][R2.64] ;  /* 0x000000160214c981 */ /* 0x000f28000c1e1100 */
[----:B0-----:R-:W3:Y:S04]  /*1c680*/  LDL R18, [R1+0x6bc] ;  /* 0x0006bc0001127983 */ /* 0x001ee80000100800 */
[----:B------:R-:W3:Y:S01]  /*1c690*/  LDL.LU R19, [R1+0xd94] ;  /* 0x000d940001137983 */ /* 0x000ee20000300800 */
[----:B------:R-:W0:Y:S03]  /*1c6a0*/  S2R R34, SR_TID.X ;  /* 0x0000000000227919 */ /* 0x000e260000002100 */
[----:B--2---:R1:W-:Y:S04]  /*1c6b0*/  STL [R1+0x1a0], R21 ;  /* 0x0001a01501007387 */ /* 0x0043e80000100800 */
[----:B-1----:R-:W2:Y:S04]  /*1c6c0*/  LDL.LU R21, [R1+0xd90] ;  /* 0x000d900001157983 */ /* 0x002ea80000300800 */
[----:B------:R-:W3:Y:S04]  /*1c6d0*/  LDL R2, [R1+0x9b8] ;  /* 0x0009b80001027983 */ /* 0x000ee80000100800 */
[----:B------:R-:W3:Y:S01]  /*1c6e0*/  LDL R3, [R1+0x9bc] ;  /* 0x0009bc0001037983 */ /* 0x000ee20000100800 */
[----:B0-----:R-:W-:Y:S01]  /*1c6f0*/  SHF.R.U32.HI R34, RZ, 0x6, R34 ;  /* 0x00000006ff227819 */ /* 0x001fe20000011622 */
[----:B------:R-:W0:Y:S03]  /*1c700*/  S2R R26, SR_TID.X ;  /* 0x00000000001a7919 */ /* 0x000e260000002100 */
[----:B------:R-:W-:Y:S01]  /*1c710*/  SGXT.U32 R34, R34, 0x1 ;  /* 0x000000012222781a */ /* 0x000fe20000000000 */
[----:B------:R-:W3:Y:S03]  /*1c720*/  LDL R27, [R1+0x6c8] ;  /* 0x0006c800011b7983 */ /* 0x000ee60000100800 */
[----:B------:R-:W-:-:S04]  /*1c730*/  LOP3.LUT R34, R34, 0x28, RZ, 0xfc, !PT ;  /* 0x0000002822227812 */ /* 0x000fc800078efcff */
[----:B------:R-:W-:Y:S01]  /*1c740*/  ISETP.GE.AND P0, PT, R34, UR5, PT ;  /* 0x0000000522007c0c */ /* 0x000fe2000bf06270 */
[----:B----4-:R0:W-:Y:S01]  /*1c750*/  STL [R1+0x19c], R20 ;  /* 0x00019c1401007387 */ /* 0x0101e20000100800 */
[----:B------:R-:W-:Y:S02]  /*1c760*/  PRMT R17, RZ, 0x7610, R17 ;  /* 0x00007610ff117816 */ /* 0x000fe40000000011 */
[----:B0-----:R-:W-:Y:S02]  /*1c770*/  LEA.HI R20, R26, 0x2e, RZ, 0x1a ;  /* 0x0000002e1a147811 */ /* 0x001fe400078fd0ff */
[----:B------:R-:W4:Y:S02]  /*1c780*/  LDL R26, [R1+0x6cc] ;  /* 0x0006cc00011a7983 */ /* 0x000f240000100800 */
[----:B------:R-:W-:Y:S02]  /*1c790*/  ISETP.GE.AND P4, PT, R20, UR5, PT ;  /* 0x0000000514007c0c */ /* 0x000fe4000bf86270 */
[----:B------:R-:W4:Y:S01]  /*1c7a0*/  LDL.LU R20, [R1+0xd8c] ;  /* 0x000d8c0001147983 */ /* 0x000f220000300800 */
[----:B--2---:R-:W-:-:S02]  /*1c7b0*/  PRMT R21, RZ, 0x7610, R21 ;  /* 0x00007610ff157816 */ /* 0x004fc40000000015 */
[----:B---3--:R-:W-:-:S04]  /*1c7c0*/  @!P0 LOP3.LUT R3, R3, R2, RZ, 0x3c, !PT ;  /* 0x0000000203038212 */ /* 0x008fc800078e3cff */
[----:B------:R-:W-:-:S04]  /*1c7d0*/  @!P0 LOP3.LUT R2, R3, R2, RZ, 0x3c, !PT ;  /* 0x0000000203028212 */ /* 0x000fc800078e3cff */
[----:B------:R-:W-:-:S05]  /*1c7e0*/  @!P0 LOP3.LUT R3, R3, R2, RZ, 0x3c, !PT ;  /* 0x0000000203038212 */ /* 0x000fca00078e3cff */
[----:B------:R0:W2:Y:S02]  /*1c7f0*/  @!P0 LDG.E.U8 R21, desc[UR22][R2.64] ;  /* 0x0000001602158981 */ /* 0x0000a4000c1e1100 */
[----:B0-----:R-:W-:Y:S02]  /*1c800*/  @!P1 IMAD.MOV.U32 R2, RZ, RZ, R18 ;  /* 0x000000ffff029224 */ /* 0x001fe400078e0012 */
[----:B------:R-:W-:Y:S01]  /*1c810*/  @!P1 IMAD.MOV.U32 R3, RZ, RZ, R32 ;  /* 0x000000ffff039224 */ /* 0x000fe200078e0020 */
[----:B------:R-:W0:Y:S04]  /*1c820*/  S2R R34, SR_TID.X ;  /* 0x0000000000227919 */ /* 0x000e280000002100 */
[----:B------:R1:W3:Y:S01]  /*1c830*/  @!P1 LDG.E.U8 R17, desc[UR22][R2.64] ;  /* 0x0000001602119981 */ /* 0x0002e2000c1e1100 */
[----:B----4-:R-:W-:-:S03]  /*1c840*/  PRMT R20, RZ, 0x7610, R20 ;  /* 0x00007610ff147816 */ /* 0x010fc60000000014 */
[----:B------:R-:W1:Y:S04]  /*1c850*/  LDL R2, [R1+0x6c0] ;  /* 0x0006c00001027983 */ /* 0x000e680000100800 */
[----:B------:R-:W1:Y:S01]  /*1c860*/  LDL R3, [R1+0x6c4] ;  /* 0x0006c40001037983 */ /* 0x000e620000100800 */
[----:B------:R-:W4:Y:S01]  /*1c870*/  S2R R18, SR_TID.X ;  /* 0x0000000000127919 */ /* 0x000f220000002100 */
        /* <DEDUP_REMOVED lines=10> */
[----:B----4-:R-:W-:-:S04]  /*1c920*/  SHF.R.U32.HI R18, RZ, 0x6, R18 ;  /* 0x00000006ff127819 */ /* 0x010fc80000011612 */
[----:B------:R-:W-:-:S04]  /*1c930*/  SGXT.U32 R18, R18, 0x1 ;  /* 0x000000011212781a */ /* 0x000fc80000000000 */
[----:B------:R-:W-:Y:S01]  /*1c940*/  LOP3.LUT R18, R18, 0x32, RZ, 0xfc, !PT ;  /* 0x0000003212127812 */ /* 0x000fe200078efcff */
[----:B0-----:R-:W-:Y:S01]  /*1c950*/  @!P4 IMAD.MOV.U32 R2, RZ, RZ, R26 ;  /* 0x000000ffff02c224 */ /* 0x001fe200078e001a */
[----:B---3--:R0:W-:Y:S01]  /*1c960*/  STL [R1+0xc8], R17 ;  /* 0x0000c81101007387 */ /* 0x0081e20000100800 */
        /* <DEDUP_REMOVED lines=657> */
[----:B------:R1:W2:Y:S04]  /*1f280*/  @!P3 LDG.E.U8 R7, desc[UR22][R2.64] ;  /* 0x000000160207b981 */ /* 0x0002a8000c1e1100 */
[----:B----4-:R0:W-:Y:S02]  /*1f290*/  STL [R1+0xd4], R4 ;  /* 0x0000d40401007387 */ /* 0x0101e40000100800 */
[----:B0-----:R-:W-:Y:S01]  /*1f2a0*/  SHF.R.U32.HI R4, RZ, 0x6, R5 ;  /* 0x00000006ff047819 */ /* 0x001fe20000011605 */
[----:B-1----:R-:W-:Y:S01]  /*1f2b0*/  @!P4 IMAD.MOV.U32 R2, RZ, RZ, R26 ;  /* 0x000000ffff02c224 */ /* 0x002fe200078e001a */
[----:B------:R-:W-:Y:S01]  /*1f2c0*/  PRMT R6, RZ, 0x7610, R6 ;  /* 0x00007610ff067816 */ /* 0x000fe20000000006 */
[----:B------:R-:W-:Y:S01]  /*1f2d0*/  @!P4 IMAD.MOV.U32 R3, RZ, RZ, R27 ;  /* 0x000000ffff03c224 */ /* 0x000fe200078e001b */
[----:B------:R-:W-:Y:S01]  /*1f2e0*/  SGXT.U32 R4, R4, 0x1 ;  /* 0x000000010404781a */ /* 0x000fe20000000000 */
[----:B------:R-:W4:Y:S03]  /*1f2f0*/  LDL R5, [R1+0x934] ;  /* 0x0009340001057983 */ /* 0x000f260000100800 */
[----:B------:R-:W-:Y:S01]  /*1f300*/  LOP3.LUT R4, R4, 0x9a, RZ, 0xfc, !PT ;  /* 0x0000009a04047812 */ /* 0x000fe200078efcff */
[----:B------:R0:W3:Y:S03]  /*1f310*/  @!P4 LDG.E.U8 R6, desc[UR22][R2.64] ;  /* 0x000000160206c981 */ /* 0x0000e6000c1e1100 */
[----:B------:R-:W-:-:S02]  /*1f320*/  ISETP.GE.AND P1, PT, R4, UR5, PT ;  /* 0x0000000504007c0c */ /* 0x000fc4000bf26270 */
[----:B------:R-:W3:Y:S01]  /*1f330*/  LDL.LU R4, [R1+0xcec] ;  /* 0x000cec0001047983 */ /* 0x000ee20000300800 */
[----:B------:R-:W1:Y:S03]  /*1f340*/  S2R R34, SR_TID.X ;  /* 0x0000000000227919 */ /* 0x000e660000002100 */
[----:B--2---:R2:W-:Y:S04]  /*1f350*/  STL [R1+0x128], R7 ;  /* 0x0001280701007387 */ /* 0x0045e80000100800 */
[----:B--2---:R-:W2:Y:S04]  /*1f360*/  LDL.LU R7, [R1+0xce8] ;  /* 0x000ce80001077983 */ /* 0x004ea80000300800 */
[----:B------:R-:W0:Y:S04]  /*1f370*/  LDL R2, [R1+0x928] ;  /* 0x0009280001027983 */ /* 0x000e280000100800 */
[----:B------:R-:W0:Y:S01]  /*1f380*/  LDL R3, [R1+0x944] ;  /* 0x0009440001037983 */ /* 0x000e220000100800 */
[----:B-1----:R-:W-:-:S02]  /*1f390*/  SHF.R.U32.HI R34, RZ, 0x6, R34 ;  /* 0x00000006ff227819 */ /* 0x002fc40000011622 */
[----:B------:R-:W-:Y:S01]  /*1f3a0*/  PRMT R35, RZ, 0x7610, R35 ;  /* 0x00007610ff237816 */ /* 0x000fe20000000023 */
[----:B------:R-:W1:Y:S01]  /*1f3b0*/  S2R R26, SR_TID.X ;  /* 0x00000000001a7919 */ /* 0x000e620000002100 */
[----:B------:R-:W-:Y:S01]  /*1f3c0*/  SGXT.U32 R34, R34, 0x1 ;  /* 0x000000012222781a */ /* 0x000fe20000000000 */
[----:B------:R-:W3:Y:S03]  /*1f3d0*/  LDL R27, [R1+0x7d4] ;  /* 0x0007d400011b7983 */ /* 0x000ee60000100800 */
[----:B------:R-:W-:-:S04]  /*1f3e0*/  LOP3.LUT R34, R34, 0x98, RZ, 0xfc, !PT ;  /* 0x0000009822227812 */ /* 0x000fc800078efcff */
[----:B------:R-:W-:Y:S02]  /*1f3f0*/  ISETP.GE.AND P0, PT, R34, UR5, PT ;  /* 0x0000000522007c0c */ /* 0x000fe4000bf06270 */
[----:B------:R-:W0:Y:S01]  /*1f400*/  S2R R34, SR_TID.X ;  /* 0x0000000000227919 */ /* 0x000e220000002100 */
[----:B--2---:R-:W-:-:S10]  /*1f410*/  PRMT R7, RZ, 0x7610, R7 ;  /* 0x00007610ff077816 */ /* 0x004fd40000000007 */
[----:B0-----:R-:W-:-:S04]  /*1f420*/  @!P0 LOP3.LUT R3, R3, R2, RZ, 0x3c, !PT ;  /* 0x0000000203038212 */ /* 0x001fc800078e3cff */
[----:B------:R-:W-:-:S04]  /*1f430*/  @!P0 LOP3.LUT R2, R3, R2, RZ, 0x3c, !PT ;  /* 0x0000000203028212 */ /* 0x000fc800078e3cff */
[----:B------:R-:W-:-:S05]  /*1f440*/  @!P0 LOP3.LUT R3, R3, R2, RZ, 0x3c, !PT ;  /* 0x0000000203038212 */ /* 0x000fca00078e3cff */
[----:B------:R4:W2:Y:S02]  /*1f450*/  @!P0 LDG.E.U8 R7, desc[UR22][R2.64] ;  /* 0x0000001602078981 */ /* 0x0008a4000c1e1100 */
[----:B----4-:R-:W-:Y:S02]  /*1f460*/  @!P1 IMAD.MOV.U32 R2, RZ, RZ, R5 ;  /* 0x000000ffff029224 */ /* 0x010fe400078e0005 */
[----:B---3--:R-:W-:-:S05]  /*1f470*/  @!P1 IMAD.MOV.U32 R3, RZ, RZ, R32 ;  /* 0x000000ffff039224 */ /* 0x008fca00078e0020 */
[----:B------:R-:W3:Y:S01]  /*1f480*/  @!P1 LDG.E.U8 R35, desc[UR22][R2.64] ;  /* 0x0000001602239981 */ /* 0x000ee2000c1e1100 */
[----:B------:R-:W-:-:S04]  /*1f490*/  SHF.R.U32.HI R34, RZ, 0x6, R34 ;  /* 0x00000006ff227819 */ /* 0x000fc80000011622 */
[----:B------:R-:W-:-:S04]  /*1f4a0*/  SGXT.U32 R34, R34, 0x1 ;  /* 0x000000012222781a */ /* 0x000fc80000000000 */
[----:B------:R-:W-:-:S04]  /*1f4b0*/  LOP3.LUT R34, R34, 0x9c, RZ, 0xfc, !PT ;  /* 0x0000009c22227812 */ /* 0x000fc800078efcff */
[----:B------:R-:W-:Y:S02]  /*1f4c0*/  ISETP.GE.AND P3, PT, R34, UR5, PT ;  /* 0x0000000522007c0c */ /* 0x000fe4000bf66270 */
[----:B------:R-:W0:Y:S01]  /*1f4d0*/  S2R R34, SR_TID.X ;  /* 0x0000000000227919 */ /* 0x000e220000002100 */
[----:B------:R-:W4:Y:S01]  /*1f4e0*/  S2R R5, SR_TID.X ;  /* 0x0000000000057919 */ /* 0x000f220000002100 */
[----:B------:R1:W-:Y:S02]  /*1f4f0*/  STL [R1+0x120], R6 ;  /* 0x0001200601007387 */ /* 0x0003e40000100800 */
[----:B-1----:R-:W-:Y:S02]  /*1f500*/  LEA.HI R6, R26, 0x9e, RZ, 0x1a ;  /* 0x0000009e1a067811 */ /* 0x002fe400078fd0ff */
[----:B------:R-:W2:Y:S01]  /*1f510*/  LDL R26, [R1+0x7d8] ;  /* 0x0007d800011a7983 */ /* 0x000ea20000100800 */
[----:B0-----:R-:W-:-:S04]  /*1f520*/  SHF.R.U32.HI R34, RZ, 0x6, R34 ;  /* 0x00000006ff227819 */ /* 0x001fc80000011622 */
[----:B------:R-:W-:-:S04]  /*1f530*/  SGXT.U32 R34, R34, 0x1 ;  /* 0x000000012222781a */ /* 0x000fc80000000000 */
[----:B------:R-:W-:Y:S02]  /*1f540*/  LOP3.LUT R34, R34, 0xa0, RZ, 0xfc, !PT ;  /* 0x000000a022227812 */ /* 0x000fe400078efcff */
[----:B------:R-:W-:Y:S02]  /*1f550*/  ISETP.GE.AND P4, PT, R6, UR5, PT ;  /* 0x0000000506007c0c */ /* 0x000fe4000bf86270 */
[----:B------:R-:W2:Y:S01]  /*1f560*/  LDL.LU R6, [R1+0xce4] ;  /* 0x000ce40001067983 */ /* 0x000ea20000300800 */
[----:B------:R-:W-:Y:S02]  /*1f570*/  ISETP.GE.AND P0, PT, R34, UR5, PT ;  /* 0x0000000522007c0c */ /* 0x000fe4000bf06270 */
[----:B----4-:R-:W-:Y:S01]  /*1f580*/  SHF.R.U32.HI R5, RZ, 0x6, R5 ;  /* 0x00000006ff057819 */ /* 0x010fe20000011605 */
[----:B------:R-:W4:Y:S04]  /*1f590*/  LDL R34, [R1+0x914] ;  /* 0x0009140001227983 */ /* 0x000f280000100800 */
[----:B------:R-:W4:Y:S04]  /*1f5a0*/  LDL R32, [R1+0x924] ;  /* 0x0009240001207983 */ /* 0x000f280000100800 */
[----:B------:R-:W4:Y:S01]  /*1f5b0*/  LDL R2, [R1+0x7cc] ;  /* 0x0007cc0001027983 */ /* 0x000f220000100800 */
[----:B------:R-:W-:-:S04]  /*1f5c0*/  SGXT.U32 R5, R5, 0x1 ;  /* 0x000000010505781a */ /* 0x000fc80000000000 */
[----:B------:R-:W-:-:S04]  /*1f5d0*/  LOP3.LUT R5, R5, 0xa2, RZ, 0xfc, !PT ;  /* 0x000000a205057812 */ /* 0x000fc800078efcff */
[----:B------:R-:W-:Y:S01]  /*1f5e0*/  ISETP.GE.AND P1, PT, R5, UR5, PT ;  /* 0x0000000505007c0c */ /* 0x000fe2000bf26270 */
[----:B---3--:R0:W-:Y:S04]  /*1f5f0*/  STL [R1+0xc4], R35 ;  /* 0x0000c42301007387 */ /* 0x0081e80000100800 */
[----:B------:R-:W4:Y:S04]  /*1f600*/  LDL R3, [R1+0x7d0] ;  /* 0x0007d00001037983 */ /* 0x000f280000100800 */
[----:B------:R-:W3:Y:S01]  /*1f610*/  LDL.LU R5, [R1+0xce0] ;  /* 0x000ce00001057983 */ /* 0x000ee20000300800 */
[----:B--2---:R-:W-:-:S02]  /*1f620*/  PRMT R6, RZ, 0x7610, R6 ;  /* 0x00007610ff067816 */ /* 0x004fc40000000006 */
[----:B----4-:R-:W-:-:S04]  /*1f630*/  @!P3 LOP3.LUT R3, R3, R2, RZ, 0x3c, !PT ;  /* 0x000000020303b212 */ /* 0x010fc800078e3cff */
[----:B------:R-:W-:-:S04]  /*1f640*/  @!P3 LOP3.LUT R2, R3, R2, RZ, 0x3c, !PT ;  /* 0x000000020302b212 */ /* 0x000fc800078e3cff */
[----:B------:R-:W-:Y:S02]  /*1f650*/  @!P3 LOP3.LUT R3, R3, R2, RZ, 0x3c, !PT ;  /* 0x000000020303b212 */ /* 0x000fe400078e3cff */
[----:B---3--:R-:W-:-:S03]  /*1f660*/  PRMT R5, RZ, 0x7610, R5 ;  /* 0x00007610ff057816 */ /* 0x008fc60000000005 */
[----:B------:R1:W2:Y:S02]  /*1f670*/  @!P3 LDG.E.U8 R6, desc[UR22][R2.64] ;  /* 0x000000160206b981 */ /* 0x0002a4000c1e1100 */
[----:B-1----:R-:W-:Y:S02]  /*1f680*/  @!P4 IMAD.MOV.U32 R2, RZ, RZ, R26 ;  /* 0x000000ffff02c224 */ /* 0x002fe400078e001a */
[----:B------:R-:W-:-:S05]  /*1f690*/  @!P4 IMAD.MOV.U32 R3, RZ, RZ, R27 ;  /* 0x000000ffff03c224 */ /* 0x000fca00078e001b */
[----:B------:R-:W3:Y:S01]  /*1f6a0*/  @!P4 LDG.E.U8 R5, desc[UR22][R2.64] ;  /* 0x000000160205c981 */ /* 0x000ee2000c1e1100 */
[----:B0-----:R-:W0:Y:S02]  /*1f6b0*/  S2R R35, SR_TID.X ;  /* 0x0000000000237919 */ /* 0x001e240000002100 */
[----:B0-----:R-:W-:-:S04]  /*1f6c0*/  SHF.R.U32.HI R35, RZ, 0x6, R35 ;  /* 0x00000006ff237819 */ /* 0x001fc80000011623 */
[----:B------:R-:W-:-:S04]  /*1f6d0*/  SGXT.U32 R35, R35, 0x1 ;  /* 0x000000012323781a */ /* 0x000fc80000000000 */
[----:B------:R-:W-:-:S04]  /*1f6e0*/  LOP3.LUT R35, R35, 0xa4, RZ, 0xfc, !PT ;  /* 0x000000a423237812 */ /* 0x000fc800078efcff */
[----:B------:R-:W-:Y:S01]  /*1f6f0*/  ISETP.GE.AND P3, PT, R35, UR5, PT ;  /* 0x0000000523007c0c */ /* 0x000fe2000bf66270 */
[----:B--2---:R0:W-:Y:S04]  /*1f700*/  STL [R1+0x118], R6 ;  /* 0x0001180601007387 */ /* 0x0041e80000100800 */
[----:B0-----:R-:W2:Y:S04]  /*1f710*/  LDL.LU R6, [R1+0xcdc] ;  /* 0x000cdc0001067983 */ /* 0x001ea80000300800 */
[----:B------:R-:W4:Y:S04]  /*1f720*/  LDL R35, [R1+0x640] ;  /* 0x0006400001237983 */ /* 0x000f280000100800 */
[----:B------:R-:W4:Y:S04]  /*1f730*/  LDL R26, [R1+0x644] ;  /* 0x00064400011a7983 */ /* 0x000f280000100800 */
[----:B---3--:R0:W-:Y:S04]  /*1f740*/  STL [R1+0x110], R5 ;  /* 0x0001100501007387 */ /* 0x0081e80000100800 */
[----:B0-----:R-:W3:Y:S04]  /*1f750*/  LDL.LU R5, [R1+0xcd8] ;  /* 0x000cd80001057983 */ /* 0x001ee80000300800 */
[----:B------:R-:W3:Y:S04]  /*1f760*/  LDL R2, [R1+0x920] ;  /* 0x0009200001027983 */ /* 0x000ee80000100800 */
[----:B------:R-:W3:Y:S01]  /*1f770*/  LDL R3, [R1+0x92c] ;  /* 0x00092c0001037983 */ /* 0x000ee20000100800 */
[----:B------:R-:W0:Y:S01]  /*1f780*/  S2R R27, SR_TID.X ;  /* 0x00000000001b7919 */ /* 0x000e220000002100 */
[----:B------:R-:W-:-:S02]  /*1f790*/  PRMT R4, RZ, 0x7610, R4 ;  /* 0x00007610ff047816 */ /* 0x000fc40000000004 */
[----:B0-----:R-:W-:-:S04]  /*1f7a0*/  SHF.R.U32.HI R27, RZ, 0x6, R27 ;  /* 0x00000006ff1b7819 */ /* 0x001fc8000001161b */
[----:B------:R-:W-:-:S04]  /*1f7b0*/  SGXT.U32 R27, R27, 0x1 ;  /* 0x000000011b1b781a */ /* 0x000fc80000000000 */
[----:B------:R-:W-:-:S04]  /*1f7c0*/  LOP3.LUT R27, R27, 0xa6, RZ, 0xfc, !PT ;  /* 0x000000a61b1b7812 */ /* 0x000fc800078efcff */
[----:B------:R-:W-:Y:S02]  /*1f7d0*/  ISETP.GE.AND P4, PT, R27, UR5, PT ;  /* 0x000000051b007c0c */ /* 0x000fe4000bf86270 */
[----:B------:R-:W4:Y:S01]  /*1f7e0*/  LDL.LU R27, [R1+0xcd4] ;  /* 0x000cd400011b7983 */ /* 0x000f220000300800 */
[----:B--2---:R-:W-:Y:S02]  /*1f7f0*/  PRMT R6, RZ, 0x7610, R6 ;  /* 0x00007610ff067816 */ /* 0x004fe40000000006 */
[----:B---3--:R-:W-:-:S04]  /*1f800*/  @!P0 LOP3.LUT R3, R3, R2, RZ, 0x3c, !PT ;  /* 0x0000000203038212 */ /* 0x008fc800078e3cff */
[----:B------:R-:W-:-:S04]  /*1f810*/  @!P0 LOP3.LUT R2, R3, R2, RZ, 0x3c, !PT ;  /* 0x0000000203028212 */ /* 0x000fc800078e3cff */
[----:B------:R-:W-:-:S05]  /*1f820*/  @!P0 LOP3.LUT R3, R3, R2, RZ, 0x3c, !PT ;  /* 0x0000000203038212 */ /* 0x000fca00078e3cff */
[----:B------:R0:W2:Y:S02]  /*1f830*/  @!P0 LDG.E.U8 R6, desc[UR22][R2.64] ;  /* 0x0000001602068981 */ /* 0x0000a4000c1e1100 */
[----:B0-----:R-:W0:Y:S01]  /*1f840*/  S2R R3, SR_TID.X ;  /* 0x0000000000037919 */ /* 0x001e220000002100 */
[----:B------:R-:W-:Y:S01]  /*1f850*/  @!P1 IMAD.MOV.U32 R2, RZ, RZ, R32 ;  /* 0x000000ffff029224 */ /* 0x000fe200078e0020 */
[----:B0-----:R-:W-:-:S04]  /*1f860*/  SHF.R.U32.HI R3, RZ, 0x6, R3 ;  /* 0x00000006ff037819 */ /* 0x001fc80000011603 */
[----:B------:R-:W-:-:S04]  /*1f870*/  SGXT.U32 R3, R3, 0x1 ;  /* 0x000000010303781a */ /* 0x000fc80000000000 */
[----:B------:R-:W-:-:S04]  /*1f880*/  LOP3.LUT R3, R3, 0xa8, RZ, 0xfc, !PT ;  /* 0x000000a803037812 */ /* 0x000fc800078efcff */
[----:B------:R-:W-:Y:S01]  /*1f890*/  ISETP.GE.AND P0, PT, R3, UR5, PT ;  /* 0x0000000503007c0c */ /* 0x000fe2000bf06270 */
[----:B------:R-:W-:Y:S01]  /*1f8a0*/  @!P1 IMAD.MOV.U32 R3, RZ, RZ, R34 ;  /* 0x000000ffff039224 */ /* 0x000fe200078e0022 */
[----:B------:R-:W-:Y:S01]  /*1f8b0*/  PRMT R5, RZ, 0x7610, R5 ;  /* 0x00007610ff057816 */ /* 0x000fe20000000005 */
[----:B------:R-:W0:Y:S03]  /*1f8c0*/  S2R R32, SR_TID.X ;  /* 0x0000000000207919 */ /* 0x000e260000002100 */
[----:B------:R1:W3:Y:S04]  /*1f8d0*/  @!P1 LDG.E.U8 R4, desc[UR22][R2.64] ;  /* 0x0000001602049981 */ /* 0x0002e8000c1e1100 */
[----:B------:R-:W2:Y:S04]  /*1f8e0*/  LDL R34, [R1+0x91c] ;  /* 0x00091c0001227983 */ /* 0x000ea80000100800 */
[----:B------:R-:W1:Y:S04]  /*1f8f0*/  LDL R2, [R1+0x7dc] ;  /* 0x0007dc0001027983 */ /* 0x000e680000100800 */
[----:B------:R-:W1:Y:S02]  /*1f900*/  LDL R3, [R1+0x7e0] ;  /* 0x0007e00001037983 */ /* 0x000e640000100800 */
[----:B-1----:R-:W-:-:S04]  /*1f910*/  @!P3 LOP3.LUT R3, R3, R2, RZ, 0x3c, !PT ;  /* 0x000000020303b212 */ /* 0x002fc800078e3cff */
[----:B------:R-:W-:-:S04]  /*1f920*/  @!P3 LOP3.LUT R2, R3, R2, RZ, 0x3c, !PT ;  /* 0x000000020302b212 */ /* 0x000fc800078e3cff */
[----:B------:R-:W-:-:S05]  /*1f930*/  @!P3 LOP3.LUT R3, R3, R2, RZ, 0x3c, !PT ;  /* 0x000000020303b212 */ /* 0x000fca00078e3cff */
[----:B------:R4:W2:Y:S04]  /*1f940*/  @!P3 LDG.E.U8 R5, desc[UR22][R2.64] ;  /* 0x000000160205b981 */ /* 0x0008a8000c1e1100 */
[----:B---3--:R0:W-:Y:S02]  /*1f950*/  STL [R1+0xc0], R4 ;  /* 0x0000c00401007387 */ /* 0x0081e40000100800 */
[--C-:B0-----:R-:W-:Y:S02]  /*1f960*/  SHF.R.U32.HI R4, RZ, 0x6, R32.reuse ;  /* 0x00000006ff047819 */ /* 0x101fe40000011620 */
[----:B------:R-:W-:Y:S02]  /*1f970*/  SHF.R.U32.HI R32, RZ, 0x6, R32 ;  /* 0x00000006ff207819 */ /* 0x000fe40000011620 */
[----:B------:R-:W-:-:S02]  /*1f980*/  SGXT.U32 R4, R4, 0x1 ;  /* 0x000000010404781a */ /* 0x000fc40000000000 */
[----:B------:R-:W-:Y:S02]  /*1f990*/  SGXT.U32 R32, R32, 0x1 ;  /* 0x000000012020781a */ /* 0x000fe40000000000 */
[----:B------:R-:W-:Y:S02]  /*1f9a0*/  LOP3.LUT R4, R4, 0xac, RZ, 0xfc, !PT ;  /* 0x000000ac04047812 */ /* 0x000fe400078efcff */
[----:B------:R-:W-:Y:S01]  /*1f9b0*/  LOP3.LUT R32, R32, 0xaa, RZ, 0xfc, !PT ;  /* 0x000000aa20207812 */ /* 0x000fe200078efcff */
[----:B----4-:R-:W-:Y:S01]  /*1f9c0*/  @!P4 IMAD.MOV.U32 R2, RZ, RZ, R26 ;  /* 0x000000ffff02c224 */ /* 0x010fe200078e001a */
[----:B------:R-:W-:Y:S01]  /*1f9d0*/  PRMT R27, RZ, 0x7610, R27 ;  /* 0x00007610ff1b7816 */ /* 0x000fe2000000001b */
[----:B------:R-:W-:Y:S01]  /*1f9e0*/  @!P4 IMAD.MOV.U32 R3, RZ, RZ, R35 ;  /* 0x000000ffff03c224 */ /* 0x000fe200078e0023 */
[----:B------:R-:W-:Y:S02]  /*1f9f0*/  ISETP.GE.AND P1, PT, R32, UR5, PT ;  /* 0x0000000520007c0c */ /* 0x000fe4000bf26270 */
[----:B------:R-:W3:Y:S01]  /*1fa00*/  LDL.LU R32, [R1+0xcd0] ;  /* 0x000cd00001207983 */ /* 0x000ee20000300800 */
[----:B------:R-:W-:-:S03]  /*1fa10*/  ISETP.GE.AND P5, PT, R4, UR5, PT ;  /* 0x0000000504007c0c */ /* 0x000fc6000bfa6270 */
[----:B------:R-:W4:Y:S04]  /*1fa20*/  LDL.LU R4, [R1+0xccc] ;  /* 0x000ccc0001047983 */ /* 0x000f280000300800 */
[----:B------:R-:W3:Y:S04]  /*1fa30*/  @!P4 LDG.E.U8 R27, desc[UR22][R2.64] ;  /* 0x00000016021bc981 */ /* 0x000ee8000c1e1100 */
[----:B--2---:R0:W-:Y:S04]  /*1fa40*/  STL [R1+0x104], R5 ;  /* 0x0001040501007387 */ /* 0x0041e80000100800 */
[----:B0-----:R-:W2:Y:S04]  /*1fa50*/  LDL.LU R5, [R1+0xcc8] ;  /* 0x000cc80001057983 */ /* 0x001ea80000300800 */
[----:B------:R-:W4:Y:S04]  /*1fa60*/  LDL R2, [R1+0x908] ;  /* 0x0009080001027983 */ /* 0x000f280000100800 */
[----:B------:R-:W4:Y:S01]  /*1fa70*/  LDL R3, [R1+0x918] ;  /* 0x0009180001037983 */ /* 0x000f220000100800 */
[----:B------:R-:W0:Y:S03]  /*1fa80*/  S2R R26, SR_TID.X ;  /* 0x00000000001a7919 */ /* 0x000e260000002100 */
[----:B---3--:R1:W-:Y:S04]  /*1fa90*/  STL [R1+0x100], R27 ;  /* 0x0001001b01007387 */ /* 0x0083e80000100800 */
[----:B-1----:R-:W3:Y:S01]  /*1faa0*/  LDL R27, [R1+0x900] ;  /* 0x00090000011b7983 */ /* 0x002ee20000100800 */
[----:B0-----:R-:W-:-:S03]  /*1fab0*/  LEA.HI R35, R26, 0xae, RZ, 0x1a ;  /* 0x000000ae1a237811 */ /* 0x001fc600078fd0ff */
[----:B------:R-:W3:Y:S01]  /*1fac0*/  LDL R26, [R1+0x90c] ;  /* 0x00090c00011a7983 */ /* 0x000ee20000100800 */
[----:B------:R-:W-:-:S03]  /*1fad0*/  ISETP.GE.AND P3, PT, R35, UR5, PT ;  /* 0x0000000523007c0c */ /* 0x000fc6000bf66270 */
[----:B------:R-:W3:Y:S01]  /*1fae0*/  LDL.LU R35, [R1+0xcc4] ;  /* 0x000cc40001237983 */ /* 0x000ee20000300800 */
[----:B--2---:R-:W-:Y:S02]  /*1faf0*/  PRMT R5, RZ, 0x7610, R5 ;  /* 0x00007610ff057816 */ /* 0x004fe40000000005 */
[----:B----4-:R-:W-:-:S04]  /*1fb00*/  @!P0 LOP3.LUT R3, R3, R2, RZ, 0x3c, !PT ;  /* 0x0000000203038212 */ /* 0x010fc800078e3cff */
[----:B------:R-:W-:-:S04]  /*1fb10*/  @!P0 LOP3.LUT R2, R3, R2, RZ, 0x3c, !PT ;  /* 0x0000000203028212 */ /* 0x000fc800078e3cff */
[----:B------:R-:W-:-:S05]  /*1fb20*/  @!P0 LOP3.LUT R3, R3, R2, RZ, 0x3c, !PT ;  /* 0x0000000203038212 */ /* 0x000fca00078e3cff */
[----:B------:R0:W2:Y:S04]  /*1fb30*/  @!P0 LDG.E.U8 R5, desc[UR22][R2.64] ;  /* 0x0000001602058981 */ /* 0x0000a8000c1e1100 */
[----:B------:R-:W4:Y:S01]  /*1fb40*/  LDL R3, [R1+0x910] ;  /* 0x0009100001037983 */ /* 0x000f220000100800 */
[----:B------:R-:W-:Y:S01]  /*1fb50*/  PRMT R4, RZ, 0x7610, R4 ;  /* 0x00007610ff047816 */ /* 0x000fe20000000004 */
[----:B0-----:R-:W-:-:S05]  /*1fb60*/  @!P1 IMAD.MOV.U32 R2, RZ, RZ, R34 ;  /* 0x000000ffff029224 */ /* 0x001fca00078e0022 */
[----:B----4-:R-:W4:Y:S04]  /*1fb70*/  @!P1 LDG.E.U8 R4, desc[UR22][R2.64] ;  /* 0x0000001602049981 */ /* 0x010f28000c1e1100 */
[----:B----4-:R0:W-:Y:S04]  /*1fb80*/  STL [R1+0xb4], R4 ;  /* 0x0000b40401007387 */ /* 0x0101e80000100800 */
[----:B0-----:R-:W4:Y:S04]  /*1fb90*/  LDL.LU R4, [R1+0xcc0] ;  /* 0x000cc00001047983 */ /* 0x001f280000300800 */
[----:B------:R-:W2:Y:S04]  /*1fba0*/  LDL R2, [R1+0x7e4] ;  /* 0x0007e40001027983 */ /* 0x000ea80000100800 */
[----:B------:R-:W2:Y:S01]  /*1fbb0*/  LDL R3, [R1+0x7e8] ;  /* 0x0007e80001037983 */ /* 0x000ea20000100800 */
[----:B------:R-:W-:-:S02]  /*1fbc0*/  PRMT R30, RZ, 0x7610, R30 ;  /* 0x00007610ff1e7816 */ /* 0x000fc4000000001e */
[----:B--2---:R-:W-:-:S04]  /*1fbd0*/  @!P5 LOP3.LUT R3, R3, R2, RZ, 0x3c, !PT ;  /* 0x000000020303d212 */ /* 0x004fc800078e3cff */
[----:B------:R-:W-:-:S04]  /*1fbe0*/  @!P5 LOP3.LUT R2, R3, R2, RZ, 0x3c, !PT ;  /* 0x000000020302d212 */ /* 0x000fc800078e3cff */
[----:B------:R-:W-:-:S05]  /*1fbf0*/  @!P5 LOP3.LUT R3, R3, R2, RZ, 0x3c, !PT ;  /* 0x000000020303d212 */ /* 0x000fca00078e3cff */
[----:B------:R-:W2:Y:S04]  /*1fc00*/  @!P5 LDG.E.U8 R30, desc[UR22][R2.64] ;  /* 0x00000016021ed981 */ /* 0x000ea8000c1e1100 */
[----:B--2---:R0:W-:Y:S04]  /*1fc10*/  STL [R1+0xf4], R30 ;  /* 0x0000f41e01007387 */ /* 0x0041e80000100800 */
[----:B------:R-:W2:Y:S04]  /*1fc20*/  LDL R2, [R1+0x7ec] ;  /* 0x0007ec0001027983 */ /* 0x000ea80000100800 */
[----:B------:R-:W2:Y:S01]  /*1fc30*/  LDL R3, [R1+0x7f0] ;  /* 0x0007f00001037983 */ /* 0x000ea20000100800 */
[----:B---3--:R-:W-:Y:S01]  /*1fc40*/  PRMT R35, RZ, 0x7610, R35 ;  /* 0x00007610ff237816 */ /* 0x008fe20000000023 */
[----:B------:R-:W0:Y:S01]  /*1fc50*/  S2R R34, SR_TID.X ;  /* 0x0000000000227919 */ /* 0x000e220000002100 */
[----:B--2---:R-:W-:-:S04]  /*1fc60*/  @!P3 LOP3.LUT R3, R3, R2, RZ, 0x3c, !PT ;  /* 0x000000020303b212 */ /* 0x004fc800078e3cff */
[----:B------:R-:W-:-:S04]  /*1fc70*/  @!P3 LOP3.LUT R2, R3, R2, RZ, 0x3c, !PT ;  /* 0x000000020302b212 */ /* 0x000fc800078e3cff */
[----:B------:R-:W-:-:S05]  /*1fc80*/  @!P3 LOP3.LUT R3, R3, R2, RZ, 0x3c, !PT ;  /* 0x000000020303b212 */ /* 0x000fca00078e3cff */
[----:B------:R1:W2:Y:S01]  /*1fc90*/  @!P3 LDG.E.U8 R35, desc[UR22][R2.64] ;  /* 0x000000160223b981 */ /* 0x0002a2000c1e1100 */
[----:B0-----:R-:W-:-:S04]  /*1fca0*/  SHF.R.U32.HI R30, RZ, 0x6, R34 ;  /* 0x00000006ff1e7819 */ /* 0x001fc80000011622 */
[----:B------:R-:W-:-:S04]  /*1fcb0*/  SGXT.U32 R30, R30, 0x1 ;  /* 0x000000011e1e781a */ /* 0x000fc80000000000 */
[----:B------:R-:W-:-:S04]  /*1fcc0*/  LOP3.LUT R30, R30, 0xb0, RZ, 0xfc, !PT ;  /* 0x000000b01e1e7812 */ /* 0x000fc800078efcff */
[----:B------:R-:W-:Y:S02]  /*1fcd0*/  ISETP.GE.AND P0, PT, R30, UR5, PT ;  /* 0x000000051e007c0c */ /* 0x000fe4000bf06270 */
[----:B------:R-:W3:Y:S01]  /*1fce0*/  LDL R30, [R1+0x7fc] ;  /* 0x0007fc00011e7983 */ /* 0x000ee20000100800 */
[----:B------:R-:W-:Y:S02]  /*1fcf0*/  SHF.R.U32.HI R34, RZ, 0x6, R34 ;  /* 0x00000006ff227819 */ /* 0x000fe40000011622 */
[----:B----4-:R-:W-:Y:S02]  /*1fd00*/  PRMT R4, RZ, 0x7610, R4 ;  /* 0x00007610ff047816 */ /* 0x010fe40000000004 */
[----:B------:R-:W-:-:S06]  /*1fd10*/  SGXT.U32 R34, R34, 0x1 ;  /* 0x000000012222781a */ /* 0x000fcc0000000000 */
[----:B-1----:R-:W-:Y:S02]  /*1fd20*/  @!P0 IMAD.MOV.U32 R2, RZ, RZ, R26 ;  /* 0x000000ffff028224 */ /* 0x002fe400078e001a */
[----:B------:R-:W-:Y:S01]  /*1fd30*/  @!P0 IMAD.MOV.U32 R3, RZ, RZ, R27 ;  /* 0x000000ffff038224 */ /* 0x000fe200078e001b */
[----:B------:R-:W-:-:S04]  /*1fd40*/  LOP3.LUT R34, R34, 0xb2, RZ, 0xfc, !PT ;  /* 0x000000b222227812 */ /* 0x000fc800078efcff */
[----:B------:R0:W4:Y:S01]  /*1fd50*/  @!P0 LDG.E.U8 R4, desc[UR22][R2.64] ;  /* 0x0000001602048981 */ /* 0x000122000c1e1100 */
[----:B------:R-:W-:-:S03]  /*1fd60*/  ISETP.GE.AND P1, PT, R34, UR5, PT ;  /* 0x0000000522007c0c */ /* 0x000fc6000bf26270 */
[----:B--2---:R1:W-:Y:S04]  /*1fd70*/  STL [R1+0xec], R35 ;  /* 0x0000ec2301007387 */ /* 0x0043e80000100800 */
[----:B------:R-:W0:Y:S04]  /*1fd80*/  LDL R2, [R1+0x7f4] ;  /* 0x0007f40001027983 */ /* 0x000e280000100800 */
[----:B------:R-:W0:Y:S01]  /*1fd90*/  LDL R3, [R1+0x904] ;  /* 0x0009040001037983 */ /* 0x000e220000100800 */
[----:B-1----:R-:W1:Y:S03]  /*1fda0*/  S2R R35, SR_TID.X ;  /* 0x0000000000237919 */ /* 0x002e660000002100 */
[----:B------:R-:W2:Y:S04]  /*1fdb0*/  LDL R34, [R1+0x200] ;  /* 0x0002000001227983 */ /* 0x000ea80000100800 */
[----:B------:R-:W2:Y:S04]  /*1fdc0*/  LDL R27, [R1+0x8f8] ;  /* 0x0008f800011b7983 */ /* 0x000ea80000100800 */
[----:B------:R-:W2:Y:S01]  /*1fdd0*/  LDL R26, [R1+0x8fc] ;  /* 0x0008fc00011a7983 */ /* 0x000ea20000100800 */
[----:B-1----:R-:W-:-:S04]  /*1fde0*/  SHF.R.U32.HI R35, RZ, 0x6, R35 ;  /* 0x00000006ff237819 */ /* 0x002fc80000011623 */
[----:B------:R-:W-:-:S04]  /*1fdf0*/  SGXT.U32 R35, R35, 0x1 ;  /* 0x000000012323781a */ /* 0x000fc80000000000 */
[----:B------:R-:W-:-:S04]  /*1fe00*/  LOP3.LUT R35, R35, 0xb4, RZ, 0xfc, !PT ;  /* 0x000000b423237812 */ /* 0x000fc800078efcff */
[----:B------:R-:W-:Y:S02]  /*1fe10*/  ISETP.GE.AND P0, PT, R35, UR5, PT ;  /* 0x0000000523007c0c */ /* 0x000fe4000bf06270 */
[----:B------:R-:W2:Y:S01]  /*1fe20*/  LDL.LU R35, [R1+0xcbc] ;  /* 0x000cbc0001237983 */ /* 0x000ea20000300800 */
[----:B0-----:R-:W-:-:S04]  /*1fe30*/  @!P1 LOP3.LUT R3, R3, R2, RZ, 0x3c, !PT ;  /* 0x0000000203039212 */ /* 0x001fc800078e3cff */
[----:B------:R-:W-:-:S04]  /*1fe40*/  @!P1 LOP3.LUT R2, R3, R2, RZ, 0x3c, !PT ;  /* 0x0000000203029212 */ /* 0x000fc800078e3cff */
[----:B------:R-:W-:Y:S02]  /*1fe50*/  @!P1 LOP3.LUT R3, R3, R2, RZ, 0x3c, !PT ;  /* 0x0000000203039212 */ /* 0x000fe400078e3cff */
[----:B--2---:R-:W-:-:S06]  /*1fe60*/  PRMT R35, RZ, 0x7610, R35 ;  /* 0x00007610ff237816 */ /* 0x004fcc0000000023 */
[----:B------:R0:W2:Y:S02]  /*1fe70*/  @!P1 LDG.E.U8 R35, desc[UR22][R2.64] ;  /* 0x0000001602239981 */ /* 0x0000a4000c1e1100 */
[----:B0-----:R-:W0:Y:S02]  /*1fe80*/  S2R R3, SR_TID.X ;  /* 0x0000000000037919 */ /* 0x001e240000002100 */
[----:B0-----:R-:W-:Y:S01]  /*1fe90*/  SHF.R.U32.HI R2, RZ, 0x6, R3 ;  /* 0x00000006ff027819 */ /* 0x001fe20000011603 */
[----:B--2---:R0:W-:Y:S04]  /*1fea0*/  STL [R1+0xa4], R35 ;  /* 0x0000a42301007387 */ /* 0x0041e80000100800 */
[----:B0-----:R-:W2:Y:S04]  /*1feb0*/  LDL.LU R35, [R1+0xcb8] ;  /* 0x000cb80001237983 */ /* 0x001ea80000300800 */
[----:B------:R-:W4:Y:S01]  /*1fec0*/  LDL R3, [R1+0x7f8] ;  /* 0x0007f80001037983 */ /* 0x000f220000100800 */
[----:B------:R-:W-:-:S04]  /*1fed0*/  SGXT.U32 R2, R2, 0x1 ;  /* 0x000000010202781a */ /* 0x000fc80000000000 */
[----:B------:R-:W-:-:S04]  /*1fee0*/  LOP3.LUT R2, R2, 0xb6, RZ, 0xfc, !PT ;  /* 0x000000b602027812 */ /* 0x000fc800078efcff */
[----:B------:R-:W-:Y:S01]  /*1fef0*/  ISETP.GE.AND P1, PT, R2, UR5, PT ;  /* 0x0000000502007c0c */ /* 0x000fe2000bf26270 */
[----:B---3--:R-:W-:Y:S01]  /*1ff00*/  @!P0 IMAD.MOV.U32 R2, RZ, RZ, R30 ;  /* 0x000000ffff028224 */ /* 0x008fe200078e001e */
[----:B--2---:R-:W-:-:S06]  /*1ff10*/  PRMT R35, RZ, 0x7610, R35 ;  /* 0x00007610ff237816 */ /* 0x004fcc0000000023 */
[----:B----4-:R0:W2:Y:S02]  /*1ff20*/  @!P0 LDG.E.U8 R35, desc[UR22][R2.64] ;  /* 0x0000001602238981 */ /* 0x0100a4000c1e1100 */
[----:B0-----:R-:W0:Y:S02]  /*1ff30*/  S2R R3, SR_TID.X ;  /* 0x0000000000037919 */ /* 0x001e240000002100 */
[----:B0-----:R-:W-:Y:S01]  /*1ff40*/  SHF.R.U32.HI R2, RZ, 0x6, R3 ;  /* 0x00000006ff027819 */ /* 0x001fe20000011603 */
[----:B--2---:R0:W-:Y:S04]  /*1ff50*/  STL [R1+0xe0], R35 ;  /* 0x0000e02301007387 */ /* 0x0041e80000100800 */
[----:B0-----:R-:W2:Y:S04]  /*1ff60*/  LDL.LU R35, [R1+0xcb4] ;  /* 0x000cb40001237983 */ /* 0x001ea80000300800 */
[----:B------:R-:W3:Y:S01]  /*1ff70*/  LDL R3, [R1+0x1fc] ;  /* 0x0001fc0001037983 */ /* 0x000ee20000100800 */
[----:B------:R-:W-:-:S04]  /*1ff80*/  SGXT.U32 R2, R2, 0x1 ;  /* 0x000000010202781a */ /* 0x000fc80000000000 */
[----:B------:R-:W-:Y:S02]  /*1ff90*/  LOP3.LUT R2, R2, 0xb8, RZ, 0xfc, !PT ;  /* 0x000000b802027812 */ /* 0x000fe400078efcff */
[----:B------:R-:W-:Y:S02]  /*1ffa0*/  PRMT R32, RZ, 0x7610, R32 ;  /* 0x00007610ff207816 */ /* 0x000fe40000000020 */
[----:B------:R-:W-:Y:S01]  /*1ffb0*/  ISETP.GE.AND P0, PT, R2, UR5, PT ;  /* 0x0000000502007c0c */ /* 0x000fe2000bf06270 */
[----:B------:R-:W-:-:S05]  /*1ffc0*/  @!P1 IMAD.MOV.U32 R2, RZ, RZ, R34 ;  /* 0x000000ffff029224 */ /* 0x000fca00078e0022 */
[----:B---3--:R0:W3:Y:S02]  /*1ffd0*/  @!P1 LDG.E.U8 R32, desc[UR22][R2.64] ;  /* 0x0000001602209981 */ /* 0x0080e4000c1e1100 */
[----:B0-----:R-:W-:-:S06]  /*1ffe0*/  PRMT R3, RZ, 0x7610, R3 ;  /* 0x00007610ff037816 */ /* 0x001fcc0000000003 */
[----:B------:R0:W4:Y:S01]  /*1fff0*/  @!P0 LDG.E.U8 R3, desc[UR22][R26.64] ;  /* 0x000000161a038981 */ /* 0x000122000c1e1100 */
[----:B------:R-:W1:Y:S03]  /*20000*/  S2R R30, SR_TID.X ;  /* 0x00000000001e7919 */ /* 0x000e660000002100 */
[----:B---3--:R3:W-:Y:S04]  /*20010*/  STL [R1+0xd8], R32 ;  /* 0x0000d82001007387 */ /* 0x0087e80000100800 */
[----:B------:R-:W0:Y:S04]  /*20020*/  LDL R26, [R1+0x800] ;  /* 0x00080000011a7983 */ /* 0x000e280000100800 */
[----:B------:R-:W0:Y:S01]  /*20030*/  LDL R27, [R1+0x8f4] ;  /* 0x0008f400011b7983 */ /* 0x000e220000100800 */
[----:B-1----:R-:W-:-:S02]  /*20040*/  SHF.R.U32.HI R30, RZ, 0x6, R30 ;  /* 0x00000006ff1e7819 */ /* 0x002fc4000001161e */
[----:B--2---:R-:W-:Y:S01]  /*20050*/  PRMT R35, RZ, 0x7610, R35 ;  /* 0x00007610ff237816 */ /* 0x004fe20000000023 */
[----:B---3--:R-:W1:Y:S01]  /*20060*/  S2R R32, SR_TID.X ;  /* 0x0000000000207919 */ /* 0x008e620000002100 */
[----:B------:R-:W-:Y:S01]  /*20070*/  SGXT.U32 R30, R30, 0x1 ;  /* 0x000000011e1e781a */ /* 0x000fe20000000000 */
[----:B------:R-:W2:Y:S03]  /*20080*/  LDL R34, [R1+0x810] ;  /* 0x0008100001227983 */ /* 0x000ea60000100800 */
[----:B------:R-:W-:-:S04]  /*20090*/  LOP3.LUT R30, R30, 0xba, RZ, 0xfc, !PT ;  /* 0x000000ba1e1e7812 */ /* 0x000fc800078efcff */
[----:B------:R-:W-:-:S13]  /*200a0*/  ISETP.GE.AND P1, PT, R30, UR5, PT ;  /* 0x000000051e007c0c */ /* 0x000fda000bf26270 */
[----:B0-----:R-:W-:-:S04]  /*200b0*/  @!P1 LOP3.LUT R27, R27, R26, RZ, 0x3c, !PT ;  /* 0x0000001a1b1b9212 */ /* 0x001fc800078e3cff */
[----:B------:R-:W-:-:S04]  /*200c0*/  @!P1 LOP3.LUT R26, R27, R26, RZ, 0x3c, !PT ;  /* 0x0000001a1b1a9212 */ /* 0x000fc800078e3cff */
[----:B------:R-:W-:-:S05]  /*200d0*/  @!P1 LOP3.LUT R27, R27, R26, RZ, 0x3c, !PT ;  /* 0x0000001a1b1b9212 */ /* 0x000fca00078e3cff */
[----:B------:R-:W3:Y:S01]  /*200e0*/  @!P1 LDG.E.U8 R35, desc[UR22][R26.64] ;  /* 0x000000161a239981 */ /* 0x000ee2000c1e1100 */
[----:B-1----:R-:W-:-:S03]  /*200f0*/  SHF.R.U32.HI R30, RZ, 0x6, R32 ;  /* 0x00000006ff1e7819 */ /* 0x002fc60000011620 */
[----:B------:R-:W2:Y:S01]  /*20100*/  LDL R32, [R1+0x818] ;  /* 0x0008180001207983 */ /* 0x000ea20000100800 */
[----:B------:R-:W-:-:S04]  /*20110*/  SGXT.U32 R30, R30, 0x1 ;  /* 0x000000011e1e781a */ /* 0x000fc80000000000 */
[----:B------:R-:W-:Y:S01]  /*20120*/  LOP3.LUT R30, R30, 0xbc, RZ, 0xfc, !PT ;  /* 0x000000bc1e1e7812 */ /* 0x000fe200078efcff */
[----:B---3--:R0:W-:Y:S04]  /*20130*/  STL [R1+0x98], R35 ;  /* 0x0000982301007387 */ /* 0x0081e80000100800 */
[----:B0-----:R-:W3:Y:S04]  /*20140*/  LDL.LU R35, [R1+0xcb0] ;  /* 0x000cb00001237983 */ /* 0x001ee80000300800 */
[----:B------:R-:W2:Y:S04]  /*20150*/  LDL R26, [R1+0x804] ;  /* 0x00080400011a7983 */ /* 0x000ea80000100800 */
[----:B------:R-:W2:Y:S01]  /*20160*/  LDL R27, [R1+0x808] ;  /* 0x00080800011b7983 */ /* 0x000ea20000100800 */
[----:B------:R-:W-:-:S02]  /*20170*/  ISETP.GE.AND P0, PT, R30, UR5, PT ;  /* 0x000000051e007c0c */ /* 0x000fc4000bf06270 */
[----:B---3--:R-:W-:-:S11]  /*20180*/  PRMT R35, RZ, 0x7610, R35 ;  /* 0x00007610ff237816 */ /* 0x008fd60000000023 */
[----:B--2---:R-:W-:-:S04]  /*20190*/  @!P0 LOP3.LUT R27, R27, R26, RZ, 0x3c, !PT ;  /* 0x0000001a1b1b8212 */ /* 0x004fc800078e3cff */
[----:B------:R-:W-:-:S04]  /*201a0*/  @!P0 LOP3.LUT R26, R27, R26, RZ, 0x3c, !PT ;  /* 0x0000001a1b1a8212 */ /* 0x000fc800078e3cff */
[----:B------:R-:W-:-:S05]  /*201b0*/  @!P0 LOP3.LUT R27, R27, R26, RZ, 0x3c, !PT ;  /* 0x0000001a1b1b8212 */ /* 0x000fca00078e3cff */
[----:B------:R-:W2:Y:S01]  /*201c0*/  @!P0 LDG.E.U8 R35, desc[UR22][R26.64] ;  /* 0x000000161a238981 */ /* 0x000ea2000c1e1100 */
[----:B------:R-:W0:Y:S02]  /*201d0*/  S2R R30, SR_TID.X ;  /* 0x00000000001e7919 */ /* 0x000e240000002100 */
[----:B0-----:R-:W-:-:S04]  /*201e0*/  LEA.HI R30, R30, 0xbe, RZ, 0x1a ;  /* 0x000000be1e1e7811 */ /* 0x001fc800078fd0ff */
[----:B------:R-:W-:Y:S02]  /*201f0*/  ISETP.GE.AND P1, PT, R30, UR5, PT ;  /* 0x000000051e007c0c */ /* 0x000fe4000bf26270 */
[----:B------:R-:W0:Y:S01]  /*20200*/  S2R R30, SR_TID.X ;  /* 0x00000000001e7919 */ /* 0x000e220000002100 */
[----:B--2---:R1:W-:Y:S04]  /*20210*/  STL [R1+0xd0], R35 ;  /* 0x0000d02301007387 */ /* 0x0043e80000100800 */
[----:B-1----:R-:W2:Y:S04]  /*20220*/  LDL.LU R35, [R1+0xcac] ;  /* 0x000cac0001237983 */ /* 0x002ea80000300800 */
[----:B------:R-:W3:Y:S01]  /*20230*/  LDL R27, [R1+0x80c] ;  /* 0x00080c00011b7983 */ /* 0x000ee20000100800 */
[----:B0-----:R-:W-:-:S04]  /*20240*/  SHF.R.U32.HI R26, RZ, 0x6, R30 ;  /* 0x00000006ff1a7819 */ /* 0x001fc8000001161e */
[----:B------:R-:W-:-:S04]  /*20250*/  SGXT.U32 R26, R26, 0x1 ;  /* 0x000000011a1a781a */ /* 0x000fc80000000000 */
[----:B------:R-:W-:Y:S02]  /*20260*/  LOP3.LUT R26, R26, 0xc0, RZ, 0xfc, !PT ;  /* 0x000000c01a1a7812 */ /* 0x000fe400078efcff */
[----:B------:R-:W-:Y:S02]  /*20270*/  PRMT R31, RZ, 0x7610, R31 ;  /* 0x00007610ff1f7816 */ /* 0x000fe4000000001f */
[----:B------:R-:W-:Y:S01]  /*20280*/  ISETP.GE.AND P0, PT, R26, UR5, PT ;  /* 0x000000051a007c0c */ /* 0x000fe2000bf06270 */
[----:B------:R-:W-:Y:S02]  /*20290*/  @!P1 IMAD.MOV.U32 R26, RZ, RZ, R34 ;  /* 0x000000ffff1a9224 */ /* 0x000fe400078e0022 */
[----:B------:R-:W0:Y:S03]  /*202a0*/  S2R R34, SR_TID.X ;  /* 0x0000000000227919 */ /* 0x000e260000002100 */
[----:B---3--:R1:W3:Y:S04]  /*202b0*/  @!P1 LDG.E.U8 R31, desc[UR22][R26.64] ;  /* 0x000000161a1f9981 */ /* 0x0082e8000c1e1100 */
[----:B------:R-:W4:Y:S01]  /*202c0*/  LDL R27, [R1+0x814] ;  /* 0x00081400011b7983 */ /* 0x000f220000100800 */
[----:B------:R-:W-:-:S02]  /*202d0*/  SHF.R.U32.HI R30, RZ, 0x6, R30 ;  /* 0x00000006ff1e7819 */ /* 0x000fc4000001161e */
[----:B-1----:R-:W-:Y:S01]  /*202e0*/  @!P0 IMAD.MOV.U32 R26, RZ, RZ, R32 ;  /* 0x000000ffff1a8224 */ /* 0x002fe200078e0020 */
[----:B--2---:R-:W-:Y:S02]  /*202f0*/  PRMT R35, RZ, 0x7610, R35 ;  /* 0x00007610ff237816 */ /* 0x004fe40000000023 */
[----:B0-----:R-:W-:Y:S02]  /*20300*/  SHF.R.U32.HI R32, RZ, 0x6, R34 ;  /* 0x00000006ff207819 */ /* 0x001fe40000011622 */
[----:B------:R-:W-:Y:S02]  /*20310*/  SGXT.U32 R30, R30, 0x1 ;  /* 0x000000011e1e781a */ /* 0x000fe40000000000 */
[----:B------:R-:W-:Y:S02]  /*20320*/  SGXT.U32 R32, R32, 0x1 ;  /* 0x000000012020781a */ /* 0x000fe40000000000 */
[----:B------:R-:W-:Y:S02]  /*20330*/  LOP3.LUT R30, R30, 0xc2, RZ, 0xfc, !PT ;  /* 0x000000c21e1e7812 */ /* 0x000fe400078efcff */
[----:B------:R-:W-:-:S02]  /*20340*/  LOP3.LUT R32, R32, 0xc4, RZ, 0xfc, !PT ;  /* 0x000000c420207812 */ /* 0x000fc400078efcff */
[----:B------:R-:W-:Y:S01]  /*20350*/  ISETP.GE.AND P1, PT, R30, UR5, PT ;  /* 0x000000051e007c0c */ /* 0x000fe2000bf26270 */
[----:B---3--:R0:W-:Y:S04]  /*20360*/  STL [R1+0xcc], R31 ;  /* 0x0000cc1f01007387 */ /* 0x0081e80000100800 */
[----:B------:R-:W2:Y:S04]  /*20370*/  LDL R30, [R1+0x830] ;  /* 0x00083000011e7983 */ /* 0x000ea80000100800 */
[----:B----4-:R1:W3:Y:S01]  /*20380*/  @!P0 LDG.E.U8 R35, desc[UR22][R26.64] ;  /* 0x000000161a238981 */ /* 0x0102e2000c1e1100 */
[----:B------:R-:W-:-:S03]  /*20390*/  ISETP.GE.AND P0, PT, R32, UR5, PT ;  /* 0x0000000520007c0c */ /* 0x000fc6000bf06270 */
[----:B0-----:R-:W4:Y:S04]  /*203a0*/  LDL R31, [R1+0x82c] ;  /* 0x00082c00011f7983 */ /* 0x001f280000100800 */
[----:B------:R-:W1:Y:S04]  /*203b0*/  LDL R26, [R1+0x81c] ;  /* 0x00081c00011a7983 */ /* 0x000e680000100800 */
[----:B------:R-:W1:Y:S04]  /*203c0*/  LDL R27, [R1+0x820] ;  /* 0x00082000011b7983 */ /* 0x000e680000100800 */
[----:B------:R-:W2:Y:S01]  /*203d0*/  LDL.LU R32, [R1+0xca8] ;  /* 0x000ca80001207983 */ /* 0x000ea20000300800 */
[----:B-1----:R-:W-:-:S04]  /*203e0*/  @!P1 LOP3.LUT R27, R27, R26, RZ, 0x3c, !PT ;  /* 0x0000001a1b1b9212 */ /* 0x002fc800078e3cff */
[C---:B------:R-:W-:Y:S02]  /*203f0*/  @!P1 LOP3.LUT R26, R27.reuse, R26, RZ, 0x3c, !PT ;  /* 0x0000001a1b1a9212 */ /* 0x040fe400078e3cff */
[----:B--2---:R-:W-:Y:S02]  /*20400*/  PRMT R32, RZ, 0x7610, R32 ;  /* 0x00007610ff207816 */ /* 0x004fe40000000020 */
[----:B------:R-:W-:-:S05]  /*20410*/  @!P1 LOP3.LUT R27, R27, R26, RZ, 0x3c, !PT ;  /* 0x0000001a1b1b9212 */ /* 0x000fca00078e3cff */
[----:B------:R-:W2:Y:S04]  /*20420*/  @!P1 LDG.E.U8 R32, desc[UR22][R26.64] ;  /* 0x000000161a209981 */ /* 0x000ea8000c1e1100 */
[----:B--2---:R0:W-:Y:S04]  /*20430*/  STL [R1+0x8c], R32 ;  /* 0x00008c2001007387 */ /* 0x0041e80000100800 */
[----:B0-----:R-:W2:Y:S04]  /*20440*/  LDL.LU R32, [R1+0xca4] ;  /* 0x000ca40001207983 */ /* 0x001ea80000300800 */
[----:B------:R-:W3:Y:S04]  /*20450*/  LDL R26, [R1+0x824] ;  /* 0x00082400011a7983 */ /* 0x000ee80000100800 */
[----:B------:R-:W3:Y:S01]  /*20460*/  LDL R27, [R1+0x828] ;  /* 0x00082800011b7983 */ /* 0x000ee20000100800 */
[----:B--2---:R-:W-:-:S02]  /*20470*/  PRMT R32, RZ, 0x7610, R32 ;  /* 0x00007610ff207816 */ /* 0x004fc40000000020 */
[----:B---3--:R-:W-:-:S04]  /*20480*/  @!P0 LOP3.LUT R27, R27, R26, RZ, 0x3c, !PT ;  /* 0x0000001a1b1b8212 */ /* 0x008fc800078e3cff */
[----:B------:R-:W-:-:S04]  /*20490*/  @!P0 LOP3.LUT R26, R27, R26, RZ, 0x3c, !PT ;  /* 0x0000001a1b1a8212 */ /* 0x000fc800078e3cff */
[----:B------:R-:W-:-:S05]  /*204a0*/  @!P0 LOP3.LUT R27, R27, R26, RZ, 0x3c, !PT ;  /* 0x0000001a1b1b8212 */ /* 0x000fca00078e3cff */
[----:B------:R-:W2:Y:S01]  /*204b0*/  @!P0 LDG.E.U8 R32, desc[UR22][R26.64] ;  /* 0x000000161a208981 */ /* 0x000ea2000c1e1100 */
[----:B------:R-:W-:-:S04]  /*204c0*/  SHF.R.U32.HI R34, RZ, 0x6, R34 ;  /* 0x00000006ff227819 */ /* 0x000fc80000011622 */
[----:B------:R-:W-:-:S04]  /*204d0*/  SGXT.U32 R34, R34, 0x1 ;  /* 0x000000012222781a */ /* 0x000fc80000000000 */
[----:B------:R-:W-:-:S04]  /*204e0*/  LOP3.LUT R34, R34, 0xc6, RZ, 0xfc, !PT ;  /* 0x000000c622227812 */ /* 0x000fc800078efcff */
[----:B------:R-:W-:Y:S02]  /*204f0*/  ISETP.GE.AND P1, PT, R34, UR5, PT ;  /* 0x0000000522007c0c */ /* 0x000fe4000bf26270 */
[----:B------:R-:W0:Y:S01]  /*20500*/  S2R R34, SR_TID.X ;  /* 0x0000000000227919 */ /* 0x000e220000002100 */
[----:B--2---:R1:W-:Y:S04]  /*20510*/  STL [R1+0xbc], R32 ;  /* 0x0000bc2001007387 */ /* 0x0043e80000100800 */
[----:B------:R-:W2:Y:S04]  /*20520*/  LDL R26, [R1+0x204] ;  /* 0x00020400011a7983 */ /* 0x000ea80000100800 */
[----:B------:R-:W2:Y:S01]  /*20530*/  LDL R27, [R1+0x208] ;  /* 0x00020800011b7983 */ /* 0x000ea20000100800 */
[----:B0-----:R-:W-:-:S04]  /*20540*/  SHF.R.U32.HI R34, RZ, 0x6, R34 ;  /* 0x00000006ff227819 */ /* 0x001fc80000011622 */
[----:B------:R-:W-:-:S04]  /*20550*/  SGXT.U32 R34, R34, 0x1 ;  /* 0x000000012222781a */ /* 0x000fc80000000000 */
[----:B------:R-:W-:Y:S02]  /*20560*/  LOP3.LUT R34, R34, 0xc8, RZ, 0xfc, !PT ;  /* 0x000000c822227812 */ /* 0x000fe400078efcff */
[----:B------:R-:W-:Y:S02]  /*20570*/  PRMT R33, RZ, 0x7610, R33 ;  /* 0x00007610ff217816 */ /* 0x000fe40000000021 */
[----:B------:R-:W-:Y:S02]  /*20580*/  ISETP.GE.AND P0, PT, R34, UR5, PT ;  /* 0x0000000522007c0c */ /* 0x000fe4000bf06270 */
[----:B------:R-:W3:Y:S01]  /*20590*/  LDL.LU R34, [R1+0xca0] ;  /* 0x000ca00001227983 */ /* 0x000ee20000300800 */
[----:B--2---:R-:W-:-:S04]  /*205a0*/  @!P1 LOP3.LUT R27, R27, R26, RZ, 0x3c, !PT ;  /* 0x0000001a1b1b9212 */ /* 0x004fc800078e3cff */
[----:B------:R-:W-:-:S04]  /*205b0*/  @!P1 LOP3.LUT R26, R27, R26, RZ, 0x3c, !PT ;  /* 0x0000001a1b1a9212 */ /* 0x000fc800078e3cff */
[----:B------:R-:W-:-:S05]  /*205c0*/  @!P1 LOP3.LUT R27, R27, R26, RZ, 0x3c, !PT ;  /* 0x0000001a1b1b9212 */ /* 0x000fca00078e3cff */
[----:B------:R0:W2:Y:S01]  /*205d0*/  @!P1 LDG.E.U8 R33, desc[UR22][R26.64] ;  /* 0x000000161a219981 */ /* 0x0000a2000c1e1100 */
[----:B---3--:R-:W-:Y:S01]  /*205e0*/  PRMT R34, RZ, 0x7610, R34 ;  /* 0x00007610ff227816 */ /* 0x008fe20000000022 */
[----:B0-----:R-:W-:Y:S02]  /*205f0*/  @!P0 IMAD.MOV.U32 R26, RZ, RZ, R30 ;  /* 0x000000ffff1a8224 */ /* 0x001fe400078e001e */
[----:B----4-:R-:W-:-:S05]  /*20600*/  @!P0 IMAD.MOV.U32 R27, RZ, RZ, R31 ;  /* 0x000000ffff1b8224 */ /* 0x010fca00078e001f */
[----:B------:R0:W3:Y:S01]  /*20610*/  @!P0 LDG.E.U8 R34, desc[UR22][R26.64] ;  /* 0x000000161a228981 */ /* 0x0000e2000c1e1100 */
[----:B-1----:R-:W1:Y:S03]  /*20620*/  S2R R32, SR_TID.X ;  /* 0x0000000000207919 */ /* 0x002e660000002100 */
[----:B--2---:R2:W-:Y:S04]  /*20630*/  STL [R1+0xb8], R33 ;  /* 0x0000b82101007387 */ /* 0x0045e80000100800 */
[----:B------:R-:W0:Y:S04]  /*20640*/  LDL R26, [R1+0x834] ;  /* 0x00083400011a7983 */ /* 0x000e280000100800 */
[----:B------:R-:W0:Y:S01]  /*20650*/  LDL R27, [R1+0x838] ;  /* 0x00083800011b7983 */ /* 0x000e220000100800 */
[----:B-1----:R-:W-:-:S02]  /*20660*/  SHF.R.U32.HI R32, RZ, 0x6, R32 ;  /* 0x00000006ff207819 */ /* 0x002fc40000011620 */
[----:B------:R-:W-:Y:S01]  /*20670*/  PRMT R43, RZ, 0x7610, R43 ;  /* 0x00007610ff2b7816 */ /* 0x000fe2000000002b */
[----:B--2---:R-:W2:Y:S01]  /*20680*/  LDL R33, [R1+0x84c] ;  /* 0x00084c0001217983 */ /* 0x004ea20000100800 */
[----:B------:R-:W-:-:S03]  /*20690*/  SGXT.U32 R32, R32, 0x1 ;  /* 0x000000012020781a */ /* 0x000fc60000000000 */
[----:B------:R-:W4:Y:S01]  /*206a0*/  LDL R30, [R1+0x850] ;  /* 0x00085000011e7983 */ /* 0x000f220000100800 */
[----:B------:R-:W-:-:S04]  /*206b0*/  LOP3.LUT R32, R32, 0xca, RZ, 0xfc, !PT ;  /* 0x000000ca20207812 */ /* 0x000fc800078efcff */
[----:B------:R-:W-:Y:S02]  /*206c0*/  ISETP.GE.AND P1, PT, R32, UR5, PT ;  /* 0x0000000520007c0c */ /* 0x000fe4000bf26270 */
[----:B------:R-:W1:Y:S11]  /*206d0*/  S2R R32, SR_TID.X ;  /* 0x0000000000207919 */ /* 0x000e760000002100 */
[----:B0-----:R-:W-:-:S04]  /*206e0*/  @!P1 LOP3.LUT R27, R27, R26, RZ, 0x3c, !PT ;  /* 0x0000001a1b1b9212 */ /* 0x001fc800078e3cff */
[----:B------:R-:W-:-:S04]  /*206f0*/  @!P1 LOP3.LUT R26, R27, R26, RZ, 0x3c, !PT ;  /* 0x0000001a1b1a9212 */ /* 0x000fc800078e3cff */
[----:B------:R-:W-:-:S05]  /*20700*/  @!P1 LOP3.LUT R27, R27, R26, RZ, 0x3c, !PT ;  /* 0x0000001a1b1b9212 */ /* 0x000fca00078e3cff */
[----:B------:R-:W2:Y:S01]  /*20710*/  @!P1 LDG.E.U8 R43, desc[UR22][R26.64] ;  /* 0x000000161a2b9981 */ /* 0x000ea2000c1e1100 */
[----:B-1----:R-:W-:-:S04]  /*20720*/  SHF.R.U32.HI R32, RZ, 0x6, R32 ;  /* 0x00000006ff207819 */ /* 0x002fc80000011620 */
[----:B------:R-:W-:-:S04]  /*20730*/  SGXT.U32 R32, R32, 0x1 ;  /* 0x000000012020781a */ /* 0x000fc80000000000 */
[----:B------:R-:W-:-:S04]  /*20740*/  LOP3.LUT R32, R32, 0xcc, RZ, 0xfc, !PT ;  /* 0x000000cc20207812 */ /* 0x000fc800078efcff */
[----:B------:R-:W-:Y:S02]  /*20750*/  ISETP.GE.AND P0, PT, R32, UR5, PT ;  /* 0x0000000520007c0c */ /* 0x000fe4000bf06270 */
[----:B------:R-:W3:Y:S04]  /*20760*/  LDL.LU R32, [R1+0xc9c] ;  /* 0x000c9c0001207983 */ /* 0x000ee80000300800 */
[----:B--2---:R0:W-:Y:S04]  /*20770*/  STL [R1+0x7c], R43 ;  /* 0x00007c2b01007387 */ /* 0x0041e80000100800 */
[----:B0-----:R-:W2:Y:S04]  /*20780*/  LDL.LU R43, [R1+0xc98] ;  /* 0x000c9800012b7983 */ /* 0x001ea80000300800 */
[----:B------:R-:W2:Y:S04]  /*20790*/  LDL R26, [R1+0x83c] ;  /* 0x00083c00011a7983 */ /* 0x000ea80000100800 */
[----:B------:R-:W2:Y:S01]  /*207a0*/  LDL R27, [R1+0x840] ;  /* 0x00084000011b7983 */ /* 0x000ea20000100800 */
[----:B------:R-:W-:-:S02]  /*207b0*/  PRMT R49, RZ, 0x7610, R49 ;  /* 0x00007610ff317816 */ /* 0x000fc40000000031 */
[----:B--2---:R-:W-:-:S04]  /*207c0*/  @!P0 LOP3.LUT R27, R27, R26, RZ, 0x3c, !PT ;  /* 0x0000001a1b1b8212 */ /* 0x004fc800078e3cff */
[----:B------:R-:W-:-:S04]  /*207d0*/  @!P0 LOP3.LUT R26, R27, R26, RZ, 0x3c, !PT ;  /* 0x0000001a1b1a8212 */ /* 0x000fc800078e3cff */
[----:B------:R-:W-:-:S05]  /*207e0*/  @!P0 LOP3.LUT R27, R27, R26, RZ, 0x3c, !PT ;  /* 0x0000001a1b1b8212 */ /* 0x000fca00078e3cff */
[----:B------:R-:W2:Y:S04]  /*207f0*/  @!P0 LDG.E.U8 R49, desc[UR22][R26.64] ;  /* 0x000000161a318981 */ /* 0x000ea8000c1e1100 */
[----:B------:R-:W3:Y:S01]  /*20800*/  LDL R26, [R1+0x844] ;  /* 0x00084400011a7983 */ /* 0x000ee20000100800 */
[----:B------:R-:W0:Y:S03]  /*20810*/  S2R R31, SR_TID.X ;  /* 0x00000000001f7919 */ /* 0x000e260000002100 */
[----:B--2---:R1:W-:Y:S04]  /*20820*/  STL [R1+0xac], R49 ;  /* 0x0000ac3101007387 */ /* 0x0043e80000100800 */
[----:B------:R-:W3:Y:S01]  /*20830*/  LDL R27, [R1+0x848] ;  /* 0x00084800011b7983 */ /* 0x000ee20000100800 */
[----:B0-----:R-:W-:-:S04]  /*20840*/  LEA.HI R31, R31, 0xce, RZ, 0x1a ;  /* 0x000000ce1f1f7811 */ /* 0x001fc800078fd0ff */
[----:B------:R-:W-:Y:S02]  /*20850*/  ISETP.GE.AND P1, PT, R31, UR5, PT ;  /* 0x000000051f007c0c */ /* 0x000fe4000bf26270 */
[----:B------:R-:W-:Y:S01]  /*20860*/  PRMT R52, RZ, 0x7610, R52 ;  /* 0x00007610ff347816 */ /* 0x000fe20000000034 */
[----:B------:R-:W0:Y:S10]  /*20870*/  S2R R31, SR_TID.X ;  /* 0x00000000001f7919 */ /* 0x000e340000002100 */
[----:B---3--:R-:W-:-:S04]  /*20880*/  @!P1 LOP3.LUT R27, R27, R26, RZ, 0x3c, !PT ;  /* 0x0000001a1b1b9212 */ /* 0x008fc800078e3cff */
[----:B------:R-:W-:-:S04]  /*20890*/  @!P1 LOP3.LUT R26, R27, R26, RZ, 0x3c, !PT ;  /* 0x0000001a1b1a9212 */ /* 0x000fc800078e3cff */
[----:B------:R-:W-:-:S05]  /*208a0*/  @!P1 LOP3.LUT R27, R27, R26, RZ, 0x3c, !PT ;  /* 0x0000001a1b1b9212 */ /* 0x000fca00078e3cff */
[----:B------:R4:W2:Y:S01]  /*208b0*/  @!P1 LDG.E.U8 R52, desc[UR22][R26.64] ;  /* 0x000000161a349981 */ /* 0x0008a2000c1e1100 */
[----:B0-----:R-:W-:-:S04]  /*208c0*/  SHF.R.U32.HI R31, RZ, 0x6, R31 ;  /* 0x00000006ff1f7819 */ /* 0x001fc8000001161f */
[----:B------:R-:W-:-:S04]  /*208d0*/  SGXT.U32 R31, R31, 0x1 ;  /* 0x000000011f1f781a */ /* 0x000fc80000000000 */
[----:B------:R-:W-:-:S04]  /*208e0*/  LOP3.LUT R31, R31, 0xd0, RZ, 0xfc, !PT ;  /* 0x000000d01f1f7812 */ /* 0x000fc800078efcff */
[----:B------:R-:W-:Y:S02]  /*208f0*/  ISETP.GE.AND P0, PT, R31, UR5, PT ;  /* 0x000000051f007c0c */ /* 0x000fe4000bf06270 */
[----:B------:R-:W-:Y:S01]  /*20900*/  PRMT R32, RZ, 0x7610, R32 ;  /* 0x00007610ff207816 */ /* 0x000fe20000000020 */
[----:B------:R-:W3:Y:S10]  /*20910*/  LDL R31, [R1+0x860] ;  /* 0x00086000011f7983 */ /* 0x000ef40000100800 */
[----:B----4-:R-:W-:-:S02]  /*20920*/  @!P0 IMAD.MOV.U32 R26, RZ, RZ, R30 ;  /* 0x000000ffff1a8224 */ /* 0x010fc400078e001e */
[----:B------:R-:W-:-:S05]  /*20930*/  @!P0 IMAD.MOV.U32 R27, RZ, RZ, R33 ;  /* 0x000000ffff1b8224 */ /* 0x000fca00078e0021 */
[----:B------:R0:W4:Y:S01]  /*20940*/  @!P0 LDG.E.U8 R32, desc[UR22][R26.64] ;  /* 0x000000161a208981 */ /* 0x000122000c1e1100 */
[----:B-1----:R-:W1:Y:S03]  /*20950*/  S2R R49, SR_TID.X ;  /* 0x0000000000317919 */ /* 0x002e660000002100 */
[----:B--2---:R2:W-:Y:S04]  /*20960*/  STL [R1+0xa8], R52 ;  /* 0x0000a83401007387 */ /* 0x0045e80000100800 */
[----:B------:R-:W0:Y:S04]  /*20970*/  LDL R26, [R1+0x854] ;  /* 0x00085400011a7983 */ /* 0x000e280000100800 */
[----:B------:R-:W0:Y:S01]  /*20980*/  LDL R27, [R1+0x858] ;  /* 0x00085800011b7983 */ /* 0x000e220000100800 */
[----:B-1----:R-:W-:Y:S01]  /*20990*/  SHF.R.U32.HI R49, RZ, 0x6, R49 ;  /* 0x00000006ff317819 */ /* 0x002fe20000011631 */
[----:B------:R-:W1:Y:S03]  /*209a0*/  S2R R33, SR_TID.X ;  /* 0x0000000000217919 */ /* 0x000e660000002100 */
[----:B------:R-:W-:-:S02]  /*209b0*/  SGXT.U32 R49, R49, 0x1 ;  /* 0x000000013131781a */ /* 0x000fc40000000000 */
[----:B------:R-:W-:Y:S01]  /*209c0*/  PRMT R43, RZ, 0x7610, R43 ;  /* 0x00007610ff2b7816 */ /* 0x000fe2000000002b */
[----:B--2---:R-:W2:Y:S01]  /*209d0*/  LDL R52, [R1+0x210] ;  /* 0x0002100001347983 */ /* 0x004ea20000100800 */
[----:B------:R-:W-:-:S03]  /*209e0*/  LOP3.LUT R49, R49, 0xd2, RZ, 0xfc, !PT ;  /* 0x000000d231317812 */ /* 0x000fc600078efcff */
[----:B------:R-:W2:Y:S01]  /*209f0*/  LDL R30, [R1+0x868] ;  /* 0x00086800011e7983 */ /* 0x000ea20000100800 */
[----:B------:R-:W-:-:S03]  /*20a00*/  ISETP.GE.AND P1, PT, R49, UR5, PT ;  /* 0x0000000531007c0c */ /* 0x000fc6000bf26270 */
        /* <DEDUP_REMOVED lines=8> */
[----:B------:R-:W-:-:S05]  /*20a90*/  @!P1 LOP3.LUT R27, R27, R26, RZ, 0x3c, !PT ;  /* 0x0000001a1b1b9212 */ /* 0x000fca00078e3cff */
[----:B------:R0:W2:Y:S02]  /*20aa0*/  @!P1 LDG.E.U8 R43, desc[UR22][R26.64] ;  /* 0x000000161a2b9981 */ /* 0x0000a4000c1e1100 */
[----:B0-----:R-:W0:Y:S02]  /*20ab0*/  S2R R27, SR_TID.X ;  /* 0x00000000001b7919 */ /* 0x001e240000002100 */
[----:B0-----:R-:W-:Y:S02]  /*20ac0*/  SHF.R.U32.HI R26, RZ, 0x6, R27 ;  /* 0x00000006ff1a7819 */ /* 0x001fe4000001161b */
[----:B------:R-:W2:Y:S02]  /*20ad0*/  LDL R27, [R1+0x85c] ;  /* 0x00085c00011b7983 */ /* 0x000ea40000100800 */
[----:B------:R-:W-:-:S04]  /*20ae0*/  SGXT.U32 R26, R26, 0x1 ;  /* 0x000000011a1a781a */ /* 0x000fc80000000000 */
[----:B------:R-:W-:Y:S02]  /*20af0*/  LOP3.LUT R26, R26, 0xd6, RZ, 0xfc, !PT ;  /* 0x000000d61a1a7812 */ /* 0x000fe400078efcff */
[----:B------:R-:W-:Y:S02]  /*20b00*/  PRMT R45, RZ, 0x7610, R45 ;  /* 0x00007610ff2d7816 */ /* 0x000fe4000000002d */
[----:B------:R-:W-:Y:S01]  /*20b10*/  ISETP.GE.AND P1, PT, R26, UR5, PT ;  /* 0x000000051a007c0c */ /* 0x000fe2000bf26270 */
[----:B---3--:R-:W-:-:S05]  /*20b20*/  @!P0 IMAD.MOV.U32 R26, RZ, RZ, R31 ;  /* 0x000000ffff1a8224 */ /* 0x008fca00078e001f */
[----:B--2---:R0:W2:Y:S02]  /*20b30*/  @!P0 LDG.E.U8 R45, desc[UR22][R26.64] ;  /* 0x000000161a2d8981 */ /* 0x0040a4000c1e1100 */
        /* <DEDUP_REMOVED lines=10> */
[----:B---3--:R0:W3:Y:S01]  /*20be0*/  @!P1 LDG.E.U8 R51, desc[UR22][R26.64] ;  /* 0x000000161a339981 */ /* 0x0080e2000c1e1100 */
[----:B------:R-:W-:-:S06]  /*20bf0*/  PRMT R33, RZ, 0x7610, R33 ;  /* 0x00007610ff217816 */ /* 0x000fcc0000000021 */
[----:B0-----:R-:W-:Y:S02]  /*20c00*/  @!P0 IMAD.MOV.U32 R26, RZ, RZ, R30 ;  /* 0x000000ffff1a8224 */ /* 0x001fe400078e001e */
[----:B------:R-:W-:-:S05]  /*20c10*/  @!P0 IMAD.MOV.U32 R27, RZ, RZ, R49 ;  /* 0x000000ffff1b8224 */ /* 0x000fca00078e0031 */
[----:B------:R0:W4:Y:S01]  /*20c20*/  @!P0 LDG.E.U8 R33, desc[UR22][R26.64] ;  /* 0x000000161a218981 */ /* 0x000122000c1e1100 */
[----:B------:R-:W1:Y:S03]  /*20c30*/  S2R R31, SR_TID.X ;  /* 0x00000000001f7919 */ /* 0x000e660000002100 */
[----:B---3--:R3:W-:Y:S04]  /*20c40*/  STL [R1+0x94], R51 ;  /* 0x0000943301007387 */ /* 0x0087e80000100800 */
[----:B------:R-:W0:Y:S04]  /*20c50*/  LDL R26, [R1+0x86c] ;  /* 0x00086c00011a7983 */ /* 0x000e280000100800 */
[----:B------:R-:W0:Y:S01]  /*20c60*/  LDL R27, [R1+0x870] ;  /* 0x00087000011b7983 */ /* 0x000e220000100800 */
[----:B-1----:R-:W-:-:S02]  /*20c70*/  SHF.R.U32.HI R31, RZ, 0x6, R31 ;  /* 0x00000006ff1f7819 */ /* 0x002fc4000001161f */
[----:B--2---:R-:W-:Y:S01]  /*20c80*/  PRMT R45, RZ, 0x7610, R45 ;  /* 0x00007610ff2d7816 */ /* 0x004fe2000000002d */
[----:B---3--:R-:W2:Y:S01]  /*20c90*/  LDL R51, [R1+0x880] ;  /* 0x0008800001337983 */ /* 0x008ea20000100800 */
[----:B------:R-:W-:-:S03]  /*20ca0*/  SGXT.U32 R31, R31, 0x1 ;  /* 0x000000011f1f781a */ /* 0x000fc60000000000 */
[----:B------:R-:W3:Y:S01]  /*20cb0*/  LDL R52, [R1+0x888] ;  /* 0x0008880001347983 */ /* 0x000ee20000100800 */
[----:B------:R-:W-:-:S03]  /*20cc0*/  LOP3.LUT R31, R31, 0xda, RZ, 0xfc, !PT ;  /* 0x000000da1f1f7812 */ /* 0x000fc600078efcff */
[----:B------:R-:W2:Y:S01]  /*20cd0*/  LDL R49, [R1+0x88c] ;  /* 0x00088c0001317983 */ /* 0x000ea20000100800 */
[----:B------:R-:W-:Y:S02]  /*20ce0*/  ISETP.GE.AND P1, PT, R31, UR5, PT ;  /* 0x000000051f007c0c */ /* 0x000fe4000bf26270 */
[----:B------:R-:W1:Y:S02]  /*20cf0*/  S2R R31, SR_TID.X ;  /* 0x00000000001f7919 */ /* 0x000e640000002100 */
[----:B-1----:R-:W-:-:S04]  /*20d00*/  SHF.R.U32.HI R30, RZ, 0x6, R31 ;  /* 0x00000006ff1e7819 */ /* 0x002fc8000001161f */
[----:B------:R-:W-:Y:S02]  /*20d10*/  SGXT.U32 R30, R30, 0x1 ;  /* 0x000000011e1e781a */ /* 0x000fe40000000000 */
[----:B------:R-:W-:Y:S02]  /*20d20*/  LEA.HI R31, R31, 0xde, RZ, 0x1a ;  /* 0x000000de1f1f7811 */ /* 0x000fe400078fd0ff */
[----:B------:R-:W-:-:S04]  /*20d30*/  LOP3.LUT R30, R30, 0xdc, RZ, 0xfc, !PT ;  /* 0x000000dc1e1e7812 */ /* 0x000fc800078efcff */
[----:B------:R-:W-:Y:S02]  /*20d40*/  ISETP.GE.AND P0, PT, R30, UR5, PT ;  /* 0x000000051e007c0c */ /* 0x000fe4000bf06270 */
[----:B------:R-:W2:Y:S01]  /*20d50*/  LDL R30, [R1+0x890] ;  /* 0x00089000011e7983 */ /* 0x000ea20000100800 */
[----:B0-----:R-:W-:-:S04]  /*20d60*/  @!P1 LOP3.LUT R27, R27, R26, RZ, 0x3c, !PT ;  /* 0x0000001a1b1b9212 */ /* 0x001fc800078e3cff */
[----:B------:R-:W-:-:S04]  /*20d70*/  @!P1 LOP3.LUT R26, R27, R26, RZ, 0x3c, !PT ;  /* 0x0000001a1b1a9212 */ /* 0x000fc800078e3cff */
[----:B------:R-:W-:-:S05]  /*20d80*/  @!P1 LOP3.LUT R27, R27, R26, RZ, 0x3c, !PT ;  /* 0x0000001a1b1b9212 */ /* 0x000fca00078e3cff */
[----:B------:R0:W2:Y:S01]  /*20d90*/  @!P1 LDG.E.U8 R45, desc[UR22][R26.64] ;  /* 0x000000161a2d9981 */ /* 0x0000a2000c1e1100 */
[----:B------:R-:W-:-:S03]  /*20da0*/  ISETP.GE.AND P1, PT, R31, UR5, PT ;  /* 0x000000051f007c0c */ /* 0x000fc6000bf26270 */
[----:B------:R-:W0:Y:S04]  /*20db0*/  LDL R26, [R1+0x874] ;  /* 0x00087400011a7983 */ /* 0x000e280000100800 */
[----:B------:R-:W0:Y:S04]  /*20dc0*/  LDL R27, [R1+0x878] ;  /* 0x00087800011b7983 */ /* 0x000e280000100800 */
[----:B------:R-:W2:Y:S01]  /*20dd0*/  LDL.LU R31, [R1+0xc8c] ;  /* 0x000c8c00011f7983 */ /* 0x000ea20000300800 */
[----:B0-----:R-:W-:-:S04]  /*20de0*/  @!P0 LOP3.LUT R27, R27, R26, RZ, 0x3c, !PT ;  /* 0x0000001a1b1b8212 */ /* 0x001fc800078e3cff */
[C---:B------:R-:W-:Y:S02]  /*20df0*/  @!P0 LOP3.LUT R26, R27.reuse, R26, RZ, 0x3c, !PT ;  /* 0x0000001a1b1a8212 */ /* 0x040fe400078e3cff */
[----:B--2---:R-:W-:Y:S02]  /*20e00*/  PRMT R31, RZ, 0x7610, R31 ;  /* 0x00007610ff1f7816 */ /* 0x004fe4000000001f */
[----:B------:R-:W-:-:S05]  /*20e10*/  @!P0 LOP3.LUT R27, R27, R26, RZ, 0x3c, !PT ;  /* 0x0000001a1b1b8212 */ /* 0x000fca00078e3cff */
[----:B------:R0:W2:Y:S02]  /*20e20*/  @!P0 LDG.E.U8 R31, desc[UR22][R26.64] ;  /* 0x000000161a1f8981 */ /* 0x0000a4000c1e1100 */
[----:B0-----:R-:W0:Y:S02]  /*20e30*/  S2R R27, SR_TID.X ;  /* 0x00000000001b7919 */ /* 0x001e240000002100 */
[----:B0-----:R-:W-:Y:S01]  /*20e40*/  SHF.R.U32.HI R26, RZ, 0x6, R27 ;  /* 0x00000006ff1a7819 */ /* 0x001fe2000001161b */
[----:B--2---:R0:W-:Y:S04]  /*20e50*/  STL [R1+0x88], R31 ;  /* 0x0000881f01007387 */ /* 0x0041e80000100800 */
[----:B0-----:R-:W2:Y:S04]  /*20e60*/  LDL.LU R31, [R1+0xc88] ;  /* 0x000c8800011f7983 */ /* 0x001ea80000300800 */
[----:B------:R-:W2:Y:S01]  /*20e70*/  LDL R27, [R1+0x87c] ;  /* 0x00087c00011b7983 */ /* 0x000ea20000100800 */
[----:B------:R-:W-:-:S04]  /*20e80*/  SGXT.U32 R26, R26, 0x1 ;  /* 0x000000011a1a781a */ /* 0x000fc80000000000 */
[----:B------:R-:W-:Y:S02]  /*20e90*/  LOP3.LUT R26, R26, 0xe0, RZ, 0xfc, !PT ;  /* 0x000000e01a1a7812 */ /* 0x000fe400078efcff */
[----:B------:R-:W-:Y:S02]  /*20ea0*/  PRMT R47, RZ, 0x7610, R47 ;  /* 0x00007610ff2f7816 */ /* 0x000fe4000000002f */
[----:B------:R-:W-:Y:S01]  /*20eb0*/  ISETP.GE.AND P0, PT, R26, UR5, PT ;  /* 0x000000051a007c0c */ /* 0x000fe2000bf06270 */
[----:B------:R-:W-:-:S05]  /*20ec0*/  @!P1 IMAD.MOV.U32 R26, RZ, RZ, R51 ;  /* 0x000000ffff1a9224 */ /* 0x000fca00078e0033 */
[----:B--2---:R0:W2:Y:S02]  /*20ed0*/  @!P1 LDG.E.U8 R47, desc[UR22][R26.64] ;  /* 0x000000161a2f9981 */ /* 0x0040a4000c1e1100 */
[----:B0-----:R-:W0:Y:S02]  /*20ee0*/  S2R R27, SR_TID.X ;  /* 0x00000000001b7919 */ /* 0x001e240000002100 */
[----:B0-----:R-:W-:Y:S01]  /*20ef0*/  SHF.R.U32.HI R26, RZ, 0x6, R27 ;  /* 0x00000006ff1a7819 */ /* 0x001fe2000001161b */
[----:B--2---:R0:W-:Y:S04]  /*20f00*/  STL [R1+0x84], R47 ;  /* 0x0000842f01007387 */ /* 0x0041e80000100800 */
[----:B0-----:R-:W2:Y:S04]  /*20f10*/  LDL.LU R47, [R1+0xc84] ;  /* 0x000c8400012f7983 */ /* 0x001ea80000300800 */
[----:B------:R-:W2:Y:S01]  /*20f20*/  LDL R27, [R1+0x884] ;  /* 0x00088400011b7983 */ /* 0x000ea20000100800 */
[----:B------:R-:W-:-:S04]  /*20f30*/  SGXT.U32 R26, R26, 0x1 ;  /* 0x000000011a1a781a */ /* 0x000fc80000000000 */
[----:B------:R-:W-:-:S04]  /*20f40*/  LOP3.LUT R26, R26, 0xe2, RZ, 0xfc, !PT ;  /* 0x000000e21a1a7812 */ /* 0x000fc800078efcff */
[----:B------:R-:W-:Y:S01]  /*20f50*/  ISETP.GE.AND P1, PT, R26, UR5, PT ;  /* 0x000000051a007c0c */ /* 0x000fe2000bf26270 */
[----:B---3--:R-:W-:Y:S01]  /*20f60*/  @!P0 IMAD.MOV.U32 R26, RZ, RZ, R52 ;  /* 0x000000ffff1a8224 */ /* 0x008fe200078e0034 */
[----:B------:R-:W-:Y:S01]  /*20f70*/  PRMT R31, RZ, 0x7610, R31 ;  /* 0x00007610ff1f7816 */ /* 0x000fe2000000001f */
[----:B------:R-:W0:Y:S01]  /*20f80*/  S2R R51, SR_TID.X ;  /* 0x0000000000337919 */ /* 0x000e220000002100 */
[----:B------:R-:W3:Y:S01]  /*20f90*/  LDL R52, [R1+0x8a4] ;  /* 0x0008a40001347983 */ /* 0x000ee20000100800 */
[----:B0-----:R-:W-:-:S04]  /*20fa0*/  SHF.R.U32.HI R51, RZ, 0x6, R51 ;  /* 0x00000006ff337819 */ /* 0x001fc80000011633 */
[----:B------:R-:W-:-:S04]  /*20fb0*/  SGXT.U32 R51, R51, 0x1 ;  /* 0x000000013333781a */ /* 0x000fc80000000000 */
[----:B------:R-:W-:Y:S01]  /*20fc0*/  LOP3.LUT R51, R51, 0xe4, RZ, 0xfc, !PT ;  /* 0x000000e433337812 */ /* 0x000fe200078efcff */
[----:B--2---:R0:W2:Y:S02]  /*20fd0*/  @!P0 LDG.E.U8 R31, desc[UR22][R26.64] ;  /* 0x000000161a1f8981 */ /* 0x0040a4000c1e1100 */
[----:B0-----:R-:W-:Y:S02]  /*20fe0*/  @!P1 IMAD.MOV.U32 R26, RZ, RZ, R30 ;  /* 0x000000ffff1a9224 */ /* 0x001fe400078e001e */
[----:B------:R-:W0:Y:S01]  /*20ff0*/  S2R R30, SR_TID.X ;  /* 0x00000000001e7919 */ /* 0x000e220000002100 */
[----:B------:R-:W-:Y:S01]  /*21000*/  PRMT R47, RZ, 0x7610, R47 ;  /* 0x00007610ff2f7816 */ /* 0x000fe2000000002f */
[----:B------:R-:W-:-:S05]  /*21010*/  @!P1 IMAD.MOV.U32 R27, RZ, RZ, R49 ;  /* 0x000000ffff1b9224 */ /* 0x000fca00078e0031 */
[----:B------:R1:W2:Y:S01]  /*21020*/  @!P1 LDG.E.U8 R47, desc[UR22][R26.64] ;  /* 0x000000161a2f9981 */ /* 0x0002a2000c1e1100 */
[----:B------:R-:W-:-:S03]  /*21030*/  ISETP.GE.AND P0, PT, R51, UR5, PT ;  /* 0x0000000533007c0c */ /* 0x000fc6000bf06270 */
[----:B------:R-:W2:Y:S04]  /*21040*/  LDL R51, [R1+0x8a8] ;  /* 0x0008a80001337983 */ /* 0x000ea80000100800 */
[----:B------:R-:W1:Y:S04]  /*21050*/  LDL R26, [R1+0x894] ;  /* 0x00089400011a7983 */ /* 0x000e680000100800 */
[----:B------:R-:W1:Y:S01]  /*21060*/  LDL R27, [R1+0x898] ;  /* 0x00089800011b7983 */ /* 0x000e620000100800 */
[----:B0-----:R-:W-:-:S04]  /*21070*/  SHF.R.U32.HI R30, RZ, 0x6, R30 ;  /* 0x00000006ff1e7819 */ /* 0x001fc8000001161e */
[----:B------:R-:W-:-:S04]  /*21080*/  SGXT.U32 R30, R30, 0x1 ;  /* 0x000000011e1e781a */ /* 0x000fc80000000000 */
[----:B------:R-:W-:-:S04]  /*21090*/  LOP3.LUT R30, R30, 0xe6, RZ, 0xfc, !PT ;  /* 0x000000e61e1e7812 */ /* 0x000fc800078efcff */
[----:B------:R-:W-:Y:S02]  /*210a0*/  ISETP.GE.AND P1, PT, R30, UR5, PT ;  /* 0x000000051e007c0c */ /* 0x000fe4000bf26270 */
[----:B------:R-:W2:Y:S01]  /*210b0*/  LDL.LU R30, [R1+0xc80] ;  /* 0x000c8000011e7983 */ /* 0x000ea20000300800 */
[----:B-1----:R-:W-:-:S04]  /*210c0*/  @!P0 LOP3.LUT R27, R27, R26, RZ, 0x3c, !PT ;  /* 0x0000001a1b1b8212 */ /* 0x002fc800078e3cff */
[----:B------:R-:W-:-:S04]  /*210d0*/  @!P0 LOP3.LUT R26, R27, R26, RZ, 0x3c, !PT ;  /* 0x0000001a1b1a8212 */ /* 0x000fc800078e3cff */
[----:B------:R-:W-:Y:S02]  /*210e0*/  @!P0 LOP3.LUT R27, R27, R26, RZ, 0x3c, !PT ;  /* 0x0000001a1b1b8212 */ /* 0x000fe400078e3cff */
[----:B--2---:R-:W-:-:S06]  /*210f0*/  PRMT R30, RZ, 0x7610, R30 ;  /* 0x00007610ff1e7816 */ /* 0x004fcc000000001e */
[----:B------:R-:W2:Y:S04]  /*21100*/  @!P0 LDG.E.U8 R30, desc[UR22][R26.64] ;  /* 0x000000161a1e8981 */ /* 0x000ea8000c1e1100 */
[----:B--2---:R0:W-:Y:S04]  /*21110*/  STL [R1+0x74], R30 ;  /* 0x0000741e01007387 */ /* 0x0041e80000100800 */
[----:B0-----:R-:W2:Y:S04]  /*21120*/  LDL.LU R30, [R1+0xc7c] ;  /* 0x000c7c00011e7983 */ /* 0x001ea80000300800 */
[----:B------:R-:W2:Y:S04]  /*21130*/  LDL R26, [R1+0x214] ;  /* 0x00021400011a7983 */ /* 0x000ea80000100800 */
[----:B------:R-:W2:Y:S01]  /*21140*/  LDL R27, [R1+0x218] ;  /* 0x00021800011b7983 */ /* 0x000ea20000100800 */
[----:B------:R-:W-:Y:S01]  /*21150*/  PRMT R29, RZ, 0x7610, R29 ;  /* 0x00007610ff1d7816 */ /* 0x000fe2000000001d */
[----:B------:R-:W0:Y:S01]  /*21160*/  S2R R49, SR_TID.X ;  /* 0x0000000000317919 */ /* 0x000e220000002100 */
[----:B--2---:R-:W-:-:S04]  /*21170*/  @!P1 LOP3.LUT R27, R27, R26, RZ, 0x3c, !PT ;  /* 0x0000001a1b1b9212 */ /* 0x004fc800078e3cff */
[----:B------:R-:W-:-:S04]  /*21180*/  @!P1 LOP3.LUT R26, R27, R26, RZ, 0x3c, !PT ;  /* 0x0000001a1b1a9212 */ /* 0x000fc800078e3cff */
[----:B------:R-:W-:-:S05]  /*21190*/  @!P1 LOP3.LUT R27, R27, R26, RZ, 0x3c, !PT ;  /* 0x0000001a1b1b9212 */ /* 0x000fca00078e3cff */
[----:B------:R-:W2:Y:S01]  /*211a0*/  @!P1 LDG.E.U8 R29, desc[UR22][R26.64] ;  /* 0x000000161a1d9981 */ /* 0x000ea2000c1e1100 */
[----:B0-----:R-:W-:-:S04]  /*211b0*/  SHF.R.U32.HI R49, RZ, 0x6, R49 ;  /* 0x00000006ff317819 */ /* 0x001fc80000011631 */
[----:B------:R-:W-:-:S04]  /*211c0*/  SGXT.U32 R49, R49, 0x1 ;  /* 0x000000013131781a */ /* 0x000fc80000000000 */
[----:B------:R-:W-:-:S04]  /*211d0*/  LOP3.LUT R49, R49, 0xe8, RZ, 0xfc, !PT ;  /* 0x000000e831317812 */ /* 0x000fc800078efcff */
[----:B------:R-:W-:Y:S02]  /*211e0*/  ISETP.GE.AND P0, PT, R49, UR5, PT ;  /* 0x0000000531007c0c */ /* 0x000fe4000bf06270 */
[----:B------:R-:W0:Y:S02]  /*211f0*/  S2R R49, SR_TID.X ;  /* 0x0000000000317919 */ /* 0x000e240000002100 */
[----:B0-----:R-:W-:-:S04]  /*21200*/  SHF.R.U32.HI R49, RZ, 0x6, R49 ;  /* 0x00000006ff317819 */ /* 0x001fc80000011631 */
[----:B------:R-:W-:-:S04]  /*21210*/  SGXT.U32 R49, R49, 0x1 ;  /* 0x000000013131781a */ /* 0x000fc80000000000 */
[----:B------:R-:W-:-:S04]  /*21220*/  LOP3.LUT R49, R49, 0xea, RZ, 0xfc, !PT ;  /* 0x000000ea31317812 */ /* 0x000fc800078efcff */
[----:B------:R-:W-:Y:S01]  /*21230*/  ISETP.GE.AND P1, PT, R49, UR5, PT ;  /* 0x0000000531007c0c */ /* 0x000fe2000bf26270 */
[----:B--2---:R0:W-:Y:S04]  /*21240*/  STL [R1+0x70], R29 ;  /* 0x0000701d01007387 */ /* 0x0041e80000100800 */
[----:B------:R-:W2:Y:S04]  /*21250*/  LDL R26, [R1+0x89c] ;  /* 0x00089c00011a7983 */ /* 0x000ea80000100800 */
[----:B------:R-:W2:Y:S04]  /*21260*/  LDL R27, [R1+0x8a0] ;  /* 0x0008a000011b7983 */ /* 0x000ea80000100800 */
[----:B------:R-:W3:Y:S01]  /*21270*/  LDL.LU R49, [R1+0xc78] ;  /* 0x000c780001317983 */ /* 0x000ee20000300800 */
[----:B0-----:R-:W0:Y:S01]  /*21280*/  S2R R29, SR_TID.X ;  /* 0x00000000001d7919 */ /* 0x001e220000002100 */
[----:B------:R-:W-:-:S02]  /*21290*/  PRMT R30, RZ, 0x7610, R30 ;  /* 0x00007610ff1e7816 */ /* 0x000fc4000000001e */
[----:B0-----:R-:W-:-:S04]  /*212a0*/  SHF.R.U32.HI R29, RZ, 0x6, R29 ;  /* 0x00000006ff1d7819 */ /* 0x001fc8000001161d */
[----:B------:R-:W-:-:S04]  /*212b0*/  SGXT.U32 R29, R29, 0x1 ;  /* 0x000000011d1d781a */ /* 0x000fc80000000000 */
[----:B------:R-:W-:Y:S02]  /*212c0*/  LOP3.LUT R29, R29, 0xec, RZ, 0xfc, !PT ;  /* 0x000000ec1d1d7812 */ /* 0x000fe400078efcff */
[----:B--2---:R-:W-:-:S04]  /*212d0*/  @!P0 LOP3.LUT R27, R27, R26, RZ, 0x3c, !PT ;  /* 0x0000001a1b1b8212 */ /* 0x004fc800078e3cff */
[----:B------:R-:W-:-:S04]  /*212e0*/  @!P0 LOP3.LUT R26, R27, R26, RZ, 0x3c, !PT ;  /* 0x0000001a1b1a8212 */ /* 0x000fc800078e3cff */
[----:B------:R-:W-:-:S05]  /*212f0*/  @!P0 LOP3.LUT R27, R27, R26, RZ, 0x3c, !PT ;  /* 0x0000001a1b1b8212 */ /* 0x000fca00078e3cff */
[----:B------:R0:W2:Y:S01]  /*21300*/  @!P0 LDG.E.U8 R30, desc[UR22][R26.64] ;  /* 0x000000161a1e8981 */ /* 0x0000a2000c1e1100 */
[----:B------:R-:W-:Y:S02]  /*21310*/  ISETP.GE.AND P0, PT, R29, UR5, PT ;  /* 0x000000051d007c0c */ /* 0x000fe4000bf06270 */
[----:B------:R-:W1:Y:S01]  /*21320*/  S2R R29, SR_TID.X ;  /* 0x00000000001d7919 */ /* 0x000e620000002100 */
[----:B---3--:R-:W-:Y:S01]  /*21330*/  PRMT R49, RZ, 0x7610, R49 ;  /* 0x00007610ff317816 */ /* 0x008fe20000000031 */
[----:B0-----:R-:W-:Y:S02]  /*21340*/  @!P1 IMAD.MOV.U32 R26, RZ, RZ, R51 ;  /* 0x000000ffff1a9224 */ /* 0x001fe400078e0033 */
[----:B------:R-:W-:Y:S02]  /*21350*/  @!P1 IMAD.MOV.U32 R27, RZ, RZ, R52 ;  /* 0x000000ffff1b9224 */ /* 0x000fe400078e0034 */
[----:B------:R-:W3:Y:S04]  /*21360*/  LDL R52, [R1+0x8c8] ;  /* 0x0008c80001347983 */ /* 0x000ee80000100800 */
[----:B------:R0:W2:Y:S04]  /*21370*/  @!P1 LDG.E.U8 R49, desc[UR22][R26.64] ;  /* 0x000000161a319981 */ /* 0x0000a8000c1e1100 */
[----:B------:R-:W0:Y:S04]  /*21380*/  LDL R26, [R1+0x8ac] ;  /* 0x0008ac00011a7983 */ /* 0x000e280000100800 */
[----:B------:R-:W0:Y:S01]  /*21390*/  LDL R27, [R1+0x8b0] ;  /* 0x0008b000011b7983 */ /* 0x000e220000100800 */
[----:B-1----:R-:W-:-:S04]  /*213a0*/  LEA.HI R29, R29, 0xee, RZ, 0x1a ;  /* 0x000000ee1d1d7811 */ /* 0x002fc800078fd0ff */
[----:B------:R-:W-:Y:S02]  /*213b0*/  ISETP.GE.AND P1, PT, R29, UR5, PT ;  /* 0x000000051d007c0c */ /* 0x000fe4000bf26270 */
[----:B------:R-:W2:Y:S01]  /*213c0*/  LDL.LU R29, [R1+0xc74] ;  /* 0x000c7400011d7983 */ /* 0x000ea20000300800 */
[----:B0-----:R-:W-:-:S04]  /*213d0*/  @!P0 LOP3.LUT R27, R27, R26, RZ, 0x3c, !PT ;  /* 0x0000001a1b1b8212 */ /* 0x001fc800078e3cff */
        /* <DEDUP_REMOVED lines=14> */
[----:B------:R-:W0:Y:S02]  /*214c0*/  S2R R51, SR_TID.X ;  /* 0x0000000000337919 */ /* 0x000e240000002100 */
[----:B0-----:R-:W-:Y:S01]  /*214d0*/  SHF.R.U32.HI R51, RZ, 0x6, R51 ;  /* 0x00000006ff337819 */ /* 0x001fe20000011633 */
[----:B--2---:R0:W-:Y:S04]  /*214e0*/  STL [R1+0x68], R53 ;  /* 0x0000683501007387 */ /* 0x0041e80000100800 */
[----:B------:R-:W3:Y:S01]  /*214f0*/  LDL R27, [R1+0x8c0] ;  /* 0x0008c000011b7983 */ /* 0x000ee20000100800 */
[----:B------:R-:W-:-:S04]  /*21500*/  SGXT.U32 R51, R51, 0x1 ;  /* 0x000000013333781a */ /* 0x000fc80000000000 */
[----:B------:R-:W-:-:S04]  /*21510*/  LOP3.LUT R51, R51, 0xf0, RZ, 0xfc, !PT ;  /* 0x000000f033337812 */ /* 0x000fc800078efcff */
[----:B------:R-:W-:Y:S02]  /*21520*/  ISETP.GE.AND P0, PT, R51, UR5, PT ;  /* 0x0000000533007c0c */ /* 0x000fe4000bf06270 */
[----:B------:R-:W1:Y:S01]  /*21530*/  S2R R51, SR_TID.X ;  /* 0x0000000000337919 */ /* 0x000e620000002100 */
[----:B------:R-:W-:Y:S02]  /*21540*/  PRMT R29, RZ, 0x7610, R29 ;  /* 0x00007610ff1d7816 */ /* 0x000fe4000000001d */
[----:B-1----:R-:W-:-:S04]  /*21550*/  SHF.R.U32.HI R51, RZ, 0x6, R51 ;  /* 0x00000006ff337819 */ /* 0x002fc80000011633 */
[----:B------:R-:W-:-:S04]  /*21560*/  SGXT.U32 R51, R51, 0x1 ;  /* 0x000000013333781a */ /* 0x000fc80000000000 */
[----:B------:R-:W-:-:S04]  /*21570*/  LOP3.LUT R51, R51, 0xf2, RZ, 0xfc, !PT ;  /* 0x000000f233337812 */ /* 0x000fc800078efcff */
[----:B------:R-:W-:Y:S02]  /*21580*/  ISETP.GE.AND P1, PT, R51, UR5, PT ;  /* 0x0000000533007c0c */ /* 0x000fe4000bf26270 */
[----:B------:R-:W2:Y:S01]  /*21590*/  LDL.LU R51, [R1+0xc6c] ;  /* 0x000c6c0001337983 */ /* 0x000ea20000300800 */
[----:B---3--:R-:W-:-:S04]  /*215a0*/  @!P0 LOP3.LUT R27, R27, R26, RZ, 0x3c, !PT ;  /* 0x0000001a1b1b8212 */ /* 0x008fc800078e3cff */
[----:B------:R-:W-:-:S04]  /*215b0*/  @!P0 LOP3.LUT R26, R27, R26, RZ, 0x3c, !PT ;  /* 0x0000001a1b1a8212 */ /* 0x000fc800078e3cff */
[----:B------:R-:W-:-:S05]  /*215c0*/  @!P0 LOP3.LUT R27, R27, R26, RZ, 0x3c, !PT ;  /* 0x0000001a1b1b8212 */ /* 0x000fca00078e3cff */
[----:B------:R1:W3:Y:S04]  /*215d0*/  @!P0 LDG.E.U8 R29, desc[UR22][R26.64] ;  /* 0x000000161a1d8981 */ /* 0x0002e8000c1e1100 */
[----:B------:R-:W3:Y:S01]  /*215e0*/  LDL R27, [R1+0x8c4] ;  /* 0x0008c400011b7983 */ /* 0x000ee20000100800 */
[----:B-1----:R-:W-:Y:S01]  /*215f0*/  @!P1 IMAD.MOV.U32 R26, RZ, RZ, R52 ;  /* 0x000000ffff1a9224 */ /* 0x002fe200078e0034 */
[----:B--2---:R-:W-:Y:S01]  /*21600*/  PRMT R51, RZ, 0x7610, R51 ;  /* 0x00007610ff337816 */ /* 0x004fe20000000033 */
[----:B0-----:R-:W0:Y:S05]  /*21610*/  S2R R53, SR_TID.X ;  /* 0x0000000000357919 */ /* 0x001e2a0000002100 */
[----:B---3--:R1:W2:Y:S04]  /*21620*/  @!P1 LDG.E.U8 R51, desc[UR22][R26.64] ;  /* 0x000000161a339981 */ /* 0x0082a8000c1e1100 */
[----:B------:R-:W1:Y:S04]  /*21630*/  LDL R26, [R1+0x8d4] ;  /* 0x0008d400011a7983 */ /* 0x000e680000100800 */
[----:B------:R-:W1:Y:S01]  /*21640*/  LDL R27, [R1+0x8d8] ;  /* 0x0008d800011b7983 */ /* 0x000e620000100800 */
[----:B0-----:R-:W-:-:S04]  /*21650*/  SHF.R.U32.HI R53, RZ, 0x6, R53 ;  /* 0x00000006ff357819 */ /* 0x001fc80000011635 */
[----:B------:R-:W-:-:S04]  /*21660*/  SGXT.U32 R53, R53, 0x1 ;  /* 0x000000013535781a */ /* 0x000fc80000000000 */
[----:B------:R-:W-:-:S04]  /*21670*/  LOP3.LUT R53, R53, 0xf8, RZ, 0xfc, !PT ;  /* 0x000000f835357812 */ /* 0x000fc800078efcff */
[----:B------:R-:W-:Y:S02]  /*21680*/  ISETP.GE.AND P3, PT, R53, UR5, PT ;  /* 0x0000000535007c0c */ /* 0x000fe4000bf66270 */
[----:B------:R-:W0:Y:S01]  /*21690*/  S2R R53, SR_TID.X ;  /* 0x0000000000357919 */ /* 0x000e220000002100 */
[----:B------:R-:W-:Y:S02]  /*216a0*/  PRMT R2, RZ, 0x7610, R2 ;  /* 0x00007610ff027816 */ /* 0x000fe40000000002 */
[----:B0-----:R-:W-:-:S04]  /*216b0*/  SHF.R.U32.HI R52, RZ, 0x6, R53 ;  /* 0x00000006ff347819 */ /* 0x001fc80000011635 */
[----:B------:R-:W-:-:S04]  /*216c0*/  SGXT.U32 R52, R52, 0x1 ;  /* 0x000000013434781a */ /* 0x000fc80000000000 */
[----:B------:R-:W-:-:S04]  /*216d0*/  LOP3.LUT R52, R52, 0xf4, RZ, 0xfc, !PT ;  /* 0x000000f434347812 */ /* 0x000fc800078efcff */
[----:B------:R-:W-:Y:S02]  /*216e0*/  ISETP.GE.AND P0, PT, R52, UR5, PT ;  /* 0x0000000534007c0c */ /* 0x000fe4000bf06270 */
[----:B------:R-:W3:Y:S01]  /*216f0*/  LDL.LU R52, [R1+0xc68] ;  /* 0x000c680001347983 */ /* 0x000ee20000300800 */
[----:B-1----:R-:W-:-:S04]  /*21700*/  @!P3 LOP3.LUT R27, R27, R26, RZ, 0x3c, !PT ;  /* 0x0000001a1b1bb212 */ /* 0x002fc800078e3cff */
[----:B------:R-:W-:-:S04]  /*21710*/  @!P3 LOP3.LUT R26, R27, R26, RZ, 0x3c, !PT ;  /* 0x0000001a1b1ab212 */ /* 0x000fc800078e3cff */
[----:B------:R-:W-:-:S05]  /*21720*/  @!P3 LOP3.LUT R27, R27, R26, RZ, 0x3c, !PT ;  /* 0x0000001a1b1bb212 */ /* 0x000fca00078e3cff */
[----:B------:R0:W2:Y:S04]  /*21730*/  @!P3 LDG.E.U8 R2, desc[UR22][R26.64] ;  /* 0x000000161a02b981 */ /* 0x0000a8000c1e1100 */
[----:B------:R-:W0:Y:S04]  /*21740*/  LDL R26, [R1+0x8cc] ;  /* 0x0008cc00011a7983 */ /* 0x000e280000100800 */
[----:B------:R-:W0:Y:S01]  /*21750*/  LDL R27, [R1+0x8d0] ;  /* 0x0008d000011b7983 */ /* 0x000e220000100800 */
[----:B------:R-:W-:Y:S02]  /*21760*/  PRMT R0, RZ, 0x7610, R0 ;  /* 0x00007610ff007816 */ /* 0x000fe40000000000 */
[----:B------:R-:W-:-:S04]  /*21770*/  SHF.R.U32.HI R53, RZ, 0x6, R53 ;  /* 0x00000006ff357819 */ /* 0x000fc80000011635 */
[----:B------:R-:W-:-:S04]  /*21780*/  SGXT.U32 R53, R53, 0x1 ;  /* 0x000000013535781a */ /* 0x000fc80000000000 */
[----:B------:R-:W-:-:S04]  /*21790*/  LOP3.LUT R53, R53, 0xf6, RZ, 0xfc, !PT ;  /* 0x000000f635357812 */ /* 0x000fc800078efcff */
[----:B------:R-:W-:Y:S02]  /*217a0*/  ISETP.GE.AND P1, PT, R53, UR5, PT ;  /* 0x0000000535007c0c */ /* 0x000fe4000bf26270 */
[----:B------:R-:W1:Y:S01]  /*217b0*/  S2R R53, SR_TID.X ;  /* 0x0000000000357919 */ /* 0x000e620000002100 */
[----:B0-----:R-:W-:-:S04]  /*217c0*/  @!P0 LOP3.LUT R27, R27, R26, RZ, 0x3c, !PT ;  /* 0x0000001a1b1b8212 */ /* 0x001fc800078e3cff */
[----:B------:R-:W-:-:S04]  /*217d0*/  @!P0 LOP3.LUT R26, R27, R26, RZ, 0x3c, !PT ;  /* 0x0000001a1b1a8212 */ /* 0x000fc800078e3cff */
[----:B------:R-:W-:-:S05]  /*217e0*/  @!P0 LOP3.LUT R27, R27, R26, RZ, 0x3c, !PT ;  /* 0x0000001a1b1b8212 */ /* 0x000fca00078e3cff */
[----:B------:R-:W2:Y:S04]  /*217f0*/  @!P0 LDG.E.U8 R0, desc[UR22][R26.64] ;  /* 0x000000161a008981 */ /* 0x000ea8000c1e1100 */
[----:B------:R-:W4:Y:S04]  /*21800*/  LDL R26, [R1+0x21c] ;  /* 0x00021c00011a7983 */ /* 0x000f280000100800 */
[----:B------:R-:W4:Y:S01]  /*21810*/  LDL R27, [R1+0x220] ;  /* 0x00022000011b7983 */ /* 0x000f220000100800 */
[----:B-1----:R-:W-:-:S04]  /*21820*/  SHF.R.U32.HI R53, RZ, 0x6, R53 ;  /* 0x00000006ff357819 */ /* 0x002fc80000011635 */
[----:B------:R-:W-:Y:S02]  /*21830*/  SGXT.U32 R53, R53, 0x1 ;  /* 0x000000013535781a */ /* 0x000fe40000000000 */
[----:B---3--:R-:W-:Y:S02]  /*21840*/  PRMT R52, RZ, 0x7610, R52 ;  /* 0x00007610ff347816 */ /* 0x008fe40000000034 */
[----:B------:R-:W-:-:S04]  /*21850*/  LOP3.LUT R53, R53, 0xfa, RZ, 0xfc, !PT ;  /* 0x000000fa35357812 */ /* 0x000fc800078efcff */
[----:B------:R-:W-:Y:S01]  /*21860*/  ISETP.GE.AND P0, PT, R53, UR5, PT ;  /* 0x0000000535007c0c */ /* 0x000fe2000bf06270 */
[----:B--2---:R0:W-:Y:S04]  /*21870*/  STL [R1+0x64], R0 ;  /* 0x0000640001007387 */ /* 0x0041e80000100800 */
[----:B------:R-:W2:Y:S01]  /*21880*/  LDL.LU R53, [R1+0xc64] ;  /* 0x000c640001357983 */ /* 0x000ea20000300800 */
[----:B----4-:R-:W-:-:S04]  /*21890*/  @!P1 LOP3.LUT R27, R27, R26, RZ, 0x3c, !PT ;  /* 0x0000001a1b1b9212 */ /* 0x010fc800078e3cff */
[----:B------:R-:W-:-:S04]  /*218a0*/  @!P1 LOP3.LUT R26, R27, R26, RZ, 0x3c, !PT ;  /* 0x0000001a1b1a9212 */ /* 0x000fc800078e3cff */
[----:B------:R-:W-:-:S05]  /*218b0*/  @!P1 LOP3.LUT R27, R27, R26, RZ, 0x3c, !PT ;  /* 0x0000001a1b1b9212 */ /* 0x000fca00078e3cff */
[----:B------:R-:W3:Y:S04]  /*218c0*/  @!P1 LDG.E.U8 R52, desc[UR22][R26.64] ;  /* 0x000000161a349981 */ /* 0x000ee8000c1e1100 */
[----:B------:R-:W4:Y:S04]  /*218d0*/  LDL R26, [R1+0x8dc] ;  /* 0x0008dc00011a7983 */ /* 0x000f280000100800 */
[----:B------:R-:W4:Y:S01]  /*218e0*/  LDL R27, [R1+0x8e0] ;  /* 0x0008e000011b7983 */ /* 0x000f220000100800 */
[----:B0-----:R-:W0:Y:S01]  /*218f0*/  S2R R0, SR_TID.X ;  /* 0x0000000000007919 */ /* 0x001e220000002100 */
[----:B--2---:R-:W-:-:S02]  /*21900*/  PRMT R53, RZ, 0x7610, R53 ;  /* 0x00007610ff357816 */ /* 0x004fc40000000035 */
[----:B---3--:R-:W-:Y:S01]  /*21910*/  STL [R1+0x60], R52 ;  /* 0x0000603401007387 */ /* 0x008fe20000100800 */
[----:B----4-:R-:W-:-:S04]  /*21920*/  @!P0 LOP3.LUT R27, R27, R26, RZ, 0x3c, !PT ;  /* 0x0000001a1b1b8212 */ /* 0x010fc800078e3cff */
[----:B------:R-:W-:-:S04]  /*21930*/  @!P0 LOP3.LUT R26, R27, R26, RZ, 0x3c, !PT ;  /* 0x0000001a1b1a8212 */ /* 0x000fc800078e3cff */
[----:B------:R-:W-:-:S05]  /*21940*/  @!P0 LOP3.LUT R27, R27, R26, RZ, 0x3c, !PT ;  /* 0x0000001a1b1b8212 */ /* 0x000fca00078e3cff */
[----:B------:R1:W2:Y:S04]  /*21950*/  @!P0 LDG.E.U8 R53, desc[UR22][R26.64] ;  /* 0x000000161a358981 */ /* 0x0002a8000c1e1100 */
[----:B------:R-:W1:Y:S04]  /*21960*/  LDL R26, [R1+0x8e4] ;  /* 0x0008e400011a7983 */ /* 0x000e680000100800 */
[----:B------:R-:W1:Y:S01]  /*21970*/  LDL R27, [R1+0x8e8] ;  /* 0x0008e800011b7983 */ /* 0x000e620000100800 */
[----:B0-----:R-:W-:-:S04]  /*21980*/  SHF.R.U32.HI R0, RZ, 0x6, R0 ;  /* 0x00000006ff007819 */ /* 0x001fc80000011600 */
[----:B------:R-:W-:-:S04]  /*21990*/  SGXT.U32 R0, R0, 0x1 ;  /* 0x000000010000781a */ /* 0x000fc80000000000 */
[----:B------:R-:W-:-:S04]  /*219a0*/  LOP3.LUT R0, R0, 0xfc, RZ, 0xfc, !PT ;  /* 0x000000fc00007812 */ /* 0x000fc800078efcff */
[----:B------:R-:W-:Y:S02]  /*219b0*/  ISETP.GE.AND P1, PT, R0, UR5, PT ;  /* 0x0000000500007c0c */ /* 0x000fe4000bf26270 */
[----:B------:R-:W-:-:S11]  /*219c0*/  PRMT R50, RZ, 0x7610, R50 ;  /* 0x00007610ff327816 */ /* 0x000fd60000000032 */
[----:B-1----:R-:W-:-:S04]  /*219d0*/  @!P1 LOP3.LUT R27, R27, R26, RZ, 0x3c, !PT ;  /* 0x0000001a1b1b9212 */ /* 0x002fc800078e3cff */
[----:B------:R-:W-:-:S04]  /*219e0*/  @!P1 LOP3.LUT R26, R27, R26, RZ, 0x3c, !PT ;  /* 0x0000001a1b1a9212 */ /* 0x000fc800078e3cff */
[----:B------:R-:W-:-:S05]  /*219f0*/  @!P1 LOP3.LUT R27, R27, R26, RZ, 0x3c, !PT ;  /* 0x0000001a1b1b9212 */ /* 0x000fca00078e3cff */
[----:B------:R-:W3:Y:S01]  /*21a00*/  @!P1 LDG.E.U8 R50, desc[UR22][R26.64] ;  /* 0x000000161a329981 */ /* 0x000ee2000c1e1100 */
[----:B------:R-:W0:Y:S03]  /*21a10*/  S2R R0, SR_TID.X ;  /* 0x0000000000007919 */ /* 0x000e260000002100 */
[----:B---3--:R1:W-:Y:S04]  /*21a20*/  STL [R1+0x5c], R50 ;  /* 0x00005c3201007387 */ /* 0x0083e80000100800 */
[----:B-1----:R-:W3:Y:S04]  /*21a30*/  LDL.LU R50, [R1+0xc60] ;  /* 0x000c600001327983 */ /* 0x002ee80000300800 */
[----:B------:R-:W4:Y:S04]  /*21a40*/  LDL R26, [R1+0x8ec] ;  /* 0x0008ec00011a7983 */ /* 0x000f280000100800 */
[----:B------:R-:W4:Y:S01]  /*21a50*/  LDL R27, [R1+0x8f0] ;  /* 0x0008f000011b7983 */ /* 0x000f220000100800 */
[----:B0-----:R-:W-:-:S04]  /*21a60*/  LEA.HI R0, R0, 0xfe, RZ, 0x1a ;  /* 0x000000fe00007811 */ /* 0x001fc800078fd0ff */
[----:B------:R-:W-:Y:S01]  /*21a70*/  ISETP.GE.AND P0, PT, R0, UR5, PT ;  /* 0x0000000500007c0c */ /* 0x000fe2000bf06270 */
[----:B------:R-:W0:Y:S01]  /*21a80*/  S2R R52, SR_TID.X ;  /* 0x0000000000347919 */ /* 0x000e220000002100 */
[----:B---3--:R-:W-:-:S11]  /*21a90*/  PRMT R50, RZ, 0x7610, R50 ;  /* 0x00007610ff327816 */ /* 0x008fd60000000032 */
[----:B----4-:R-:W-:-:S04]  /*21aa0*/  @!P0 LOP3.LUT R27, R27, R26, RZ, 0x3c, !PT ;  /* 0x0000001a1b1b8212 */ /* 0x010fc800078e3cff */
[----:B------:R-:W-:-:S04]  /*21ab0*/  @!P0 LOP3.LUT R26, R27, R26, RZ, 0x3c, !PT ;  /* 0x0000001a1b1a8212 */ /* 0x000fc800078e3cff */
[----:B------:R-:W-:-:S05]  /*21ac0*/  @!P0 LOP3.LUT R27, R27, R26, RZ, 0x3c, !PT ;  /* 0x0000001a1b1b8212 */ /* 0x000fca00078e3cff */
[----:B------:R-:W3:Y:S01]  /*21ad0*/  @!P0 LDG.E.U8 R50, desc[UR22][R26.64] ;  /* 0x000000161a328981 */ /* 0x000ee2000c1e1100 */
[C---:B0-----:R-:W-:Y:S02]  /*21ae0*/  LOP3.LUT R0, R52.reuse, 0x7f, RZ, 0xc0, !PT ;  /* 0x0000007f34007812 */ /* 0x041fe400078ec0ff */
[----:B------:R-:W-:Y:S01]  /*21af0*/  LOP3.LUT R52, R52, 0x7f, RZ, 0xc0, !PT ;  /* 0x0000007f34347812 */ /* 0x000fe200078ec0ff */
[----:B------:R-:W-:Y:S03]  /*21b00*/  BAR.SYNC.DEFER_BLOCKING 0x0 ;  /* 0x0000000000007b1d */ /* 0x000fe60000010000 */
[----:B------:R-:W-:-:S04]  /*21b10*/  LOP3.LUT R52, R52, 0x80, RZ, 0xfc, !PT ;  /* 0x0000008034347812 */ /* 0x000fc800078efcff */
[----:B------:R-:W-:Y:S01]  /*21b20*/  ISETP.GE.AND P0, PT, R52, UR5, PT ;  /* 0x0000000534007c0c */ /* 0x000fe2000bf06270 */
[----:B---3--:R0:W-:Y:S04]  /*21b30*/  STL [R1+0x58], R50 ;  /* 0x0000583201007387 */ /* 0x0081e80000100800 */
[----:B0-----:R-:W3:Y:S04]  /*21b40*/  LDL.LU R50, [R1+0xc5c] ;  /* 0x000c5c0001327983 */ /* 0x001ee80000300800 */
[----:B------:R-:W4:Y:S04]  /*21b50*/  LDL R26, [R1+0x224] ;  /* 0x00022400011a7983 */ /* 0x000f280000100800 */
[----:B------:R-:W4:Y:S04]  /*21b60*/  LDL R27, [R1+0x228] ;  /* 0x00022800011b7983 */ /* 0x000f280000100800 */
[----:B------:R-:W2:Y:S01]  /*21b70*/  LDL.LU R52, [R1+0xc58] ;  /* 0x000c580001347983 */ /* 0x000ea20000300800 */
[----:B------:R-:W-:-:S13]  /*21b80*/  ISETP.GE.AND P1, PT, R0, UR5, PT ;  /* 0x0000000500007c0c */ /* 0x000fda000bf26270 */
[----:B----4-:R-:W-:-:S04]  /*21b90*/  @!P1 LOP3.LUT R27, R27, R26, RZ, 0x3c, !PT ;  /* 0x0000001a1b1b9212 */ /* 0x010fc800078e3cff */
[C---:B------:R-:W-:Y:S02]  /*21ba0*/  @!P1 LOP3.LUT R26, R27.reuse, R26, RZ, 0x3c, !PT ;  /* 0x0000001a1b1a9212 */ /* 0x040fe400078e3cff */
[----:B--2---:R-:W-:Y:S02]  /*21bb0*/  PRMT R52, RZ, 0x7610, R52 ;  /* 0x00007610ff347816 */ /* 0x004fe40000000034 */
[----:B------:R-:W-:-:S05]  /*21bc0*/  @!P1 LOP3.LUT R27, R27, R26, RZ, 0x3c, !PT ;  /* 0x0000001a1b1b9212 */ /* 0x000fca00078e3cff */
[----:B------:R-:W2:Y:S04]  /*21bd0*/  @!P1 LDG.E.U8 R52, desc[UR22][R26.64] ;  /* 0x000000161a349981 */ /* 0x000ea8000c1e1100 */
[----:B--2---:R0:W-:Y:S04]  /*21be0*/  STL [R1+0x54], R52 ;  /* 0x0000543401007387 */ /* 0x0041e80000100800 */
[----:B0-----:R-:W2:Y:S04]  /*21bf0*/  LDL.LU R52, [R1+0xc54] ;  /* 0x000c540001347983 */ /* 0x001ea80000300800 */
[----:B------:R-:W4:Y:S04]  /*21c00*/  LDL R26, [R1+0x22c] ;  /* 0x00022c00011a7983 */ /* 0x000f280000100800 */
[----:B------:R-:W4:Y:S01]  /*21c10*/  LDL R27, [R1+0x230] ;  /* 0x00023000011b7983 */ /* 0x000f220000100800 */
[----:B--2---:R-:W-:-:S02]  /*21c20*/  PRMT R52, RZ, 0x7610, R52 ;  /* 0x00007610ff347816 */ /* 0x004fc40000000034 */
[----:B----4-:R-:W-:-:S04]  /*21c30*/  @!P0 LOP3.LUT R27, R27, R26, RZ, 0x3c, !PT ;  /* 0x0000001a1b1b8212 */ /* 0x010fc800078e3cff */
[----:B------:R-:W-:-:S04]  /*21c40*/  @!P0 LOP3.LUT R26, R27, R26, RZ, 0x3c, !PT ;  /* 0x0000001a1b1a8212 */ /* 0x000fc800078e3cff */
        /* <DEDUP_REMOVED lines=42> */
[----:B---3--:R-:W-:-:S02]  /*21ef0*/  PRMT R50, RZ, 0x7610, R50 ;  /* 0x00007610ff327816 */ /* 0x008fc40000000032 */
[----:B----4-:R-:W-:-:S04]  /*21f00*/  @!P1 LOP3.LUT R27, R27, R26, RZ, 0x3c, !PT ;  /* 0x0000001a1b1b9212 */ /* 0x010fc800078e3cff */
[----:B------:R-:W-:-:S04]  /*21f10*/  @!P1 LOP3.LUT R26, R27, R26, RZ, 0x3c, !PT ;  /* 0x0000001a1b1a9212 */ /* 0x000fc800078e3cff */
[----:B------:R-:W-:-:S05]  /*21f20*/  @!P1 LOP3.LUT R27, R27, R26, RZ, 0x3c, !PT ;  /* 0x0000001a1b1b9212 */ /* 0x000fca00078e3cff */
[----:B------:R-:W3:Y:S04]  /*21f30*/  @!P1 LDG.E.U8 R50, desc[UR22][R26.64] ;  /* 0x000000161a329981 */ /* 0x000ee8000c1e1100 */
[----:B---3--:R0:W-:Y:S04]  /*21f40*/  STL [R1+0x38], R50 ;  /* 0x0000383201007387 */ /* 0x0081e80000100800 */
[----:B0-----:R-:W3:Y:S04]  /*21f50*/  LDL.LU R50, [R1+0xc3c] ;  /* 0x000c3c0001327983 */ /* 0x001ee80000300800 */
[----:B------:R-:W4:Y:S04]  /*21f60*/  LDL R26, [R1+0x3ec] ;  /* 0x0003ec00011a7983 */ /* 0x000f280000100800 */
[----:B------:R-:W4:Y:S01]  /*21f70*/  LDL R27, [R1+0x3f0] ;  /* 0x0003f000011b7983 */ /* 0x000f220000100800 */
[----:B------:R-:W-:-:S02]  /*21f80*/  PRMT R48, RZ, 0x7610, R48 ;  /* 0x00007610ff307816 */ /* 0x000fc40000000030 */
[----:B----4-:R-:W-:-:S04]  /*21f90*/  @!P0 LOP3.LUT R27, R27, R26, RZ, 0x3c, !PT ;  /* 0x0000001a1b1b8212 */ /* 0x010fc800078e3cff */
[----:B------:R-:W-:-:S04]  /*21fa0*/  @!P0 LOP3.LUT R26, R27, R26, RZ, 0x3c, !PT ;  /* 0x0000001a1b1a8212 */ /* 0x000fc800078e3cff */
[----:B------:R-:W-:-:S05]  /*21fb0*/  @!P0 LOP3.LUT R27, R27, R26, RZ, 0x3c, !PT ;  /* 0x0000001a1b1b8212 */ /* 0x000fca00078e3cff */
[----:B------:R-:W4:Y:S04]  /*21fc0*/  @!P0 LDG.E.U8 R48, desc[UR22][R26.64] ;  /* 0x000000161a308981 */ /* 0x000f28000c1e1100 */
        /* <DEDUP_REMOVED lines=9> */
[----:B------:R-:W-:Y:S04]  /*22060*/  STS.U8 [R0+UR14+0x8000], R28 ;  /* 0x0080001c00007988 */ /* 0x000fe8000800000e */
[----:B------:R0:W-:Y:S04]  /*22070*/  STS.U8 [R0+UR14+0x8200], R25 ;  /* 0x0082001900007988 */ /* 0x0001e8000800000e */
[----:B------:R-:W-:Y:S04]  /*22080*/  STS.U8 [R0+UR14+0x8400], R24 ;  /* 0x0084001800007988 */ /* 0x000fe8000800000e */
[----:B0-----:R-:W3:Y:S04]  /*22090*/  LDL R25, [R1+0x5e8] ;  /* 0x0005e80001197983 */ /* 0x001ee80000100800 */
[----:B--2---:R0:W-:Y:S04]  /*220a0*/  STL [R1+0x30], R46 ;  /* 0x0000302e01007387 */ /* 0x0041e80000100800 */
[----:B0-----:R-:W2:Y:S04]  /*220b0*/  LDL.LU R46, [R1+0xc34] ;  /* 0x000c3400012e7983 */ /* 0x001ea80000300800 */
[----:B------:R-:W3:Y:S01]  /*220c0*/  LDL R24, [R1+0x46c] ;  /* 0x00046c0001187983 */ /* 0x000ee20000100800 */
[----:B------:R-:W-:-:S02]  /*220d0*/  PRMT R44, RZ, 0x7610, R44 ;  /* 0x00007610ff2c7816 */ /* 0x000fc4000000002c */
[----:B---3--:R-:W-:-:S04]  /*220e0*/  @!P0 LOP3.LUT R25, R25, R24, RZ, 0x3c, !PT ;  /* 0x0000001819198212 */ /* 0x008fc800078e3cff */
[----:B------:R-:W-:-:S04]  /*220f0*/  @!P0 LOP3.LUT R24, R25, R24, RZ, 0x3c, !PT ;  /* 0x0000001819188212 */ /* 0x000fc800078e3cff */
[----:B------:R-:W-:-:S05]  /*22100*/  @!P0 LOP3.LUT R25, R25, R24, RZ, 0x3c, !PT ;  /* 0x0000001819198212 */ /* 0x000fca00078e3cff */
[----:B------:R-:W3:Y:S04]  /*22110*/  @!P0 LDG.E.U8 R44, desc[UR22][R24.64] ;  /* 0x00000016182c8981 */ /* 0x000ee8000c1e1100 */
[----:B---3--:R0:W-:Y:S04]  /*22120*/  STL [R1+0x2c], R44 ;  /* 0x00002c2c01007387 */ /* 0x0081e80000100800 */
[----:B0-----:R-:W3:Y:S04]  /*22130*/  LDL.LU R44, [R1+0xc30] ;  /* 0x000c3000012c7983 */ /* 0x001ee80000300800 */
[----:B------:R-:W2:Y:S04]  /*22140*/  LDL R24, [R1+0x5ec] ;  /* 0x0005ec0001187983 */ /* 0x000ea80000100800 */
[----:B------:R-:W2:Y:S01]  /*22150*/  LDL R25, [R1+0x5f0] ;  /* 0x0005f00001197983 */ /* 0x000ea20000100800 */
[----:B------:R-:W-:-:S02]  /*22160*/  PRMT R42, RZ, 0x7610, R42 ;  /* 0x00007610ff2a7816 */ /* 0x000fc4000000002a */
[----:B--2---:R-:W-:-:S04]  /*22170*/  @!P1 LOP3.LUT R25, R25, R24, RZ, 0x3c, !PT ;  /* 0x0000001819199212 */ /* 0x004fc800078e3cff */
[----:B------:R-:W-:-:S04]  /*22180*/  @!P1 LOP3.LUT R24, R25, R24, RZ, 0x3c, !PT ;  /* 0x0000001819189212 */ /* 0x000fc800078e3cff */
[----:B------:R-:W-:-:S05]  /*22190*/  @!P1 LOP3.LUT R25, R25, R24, RZ, 0x3c, !PT ;  /* 0x0000001819199212 */ /* 0x000fca00078e3cff */
[----:B------:R-:W2:Y:S04]  /*221a0*/  @!P1 LDG.E.U8 R42, desc[UR22][R24.64] ;  /* 0x00000016182a9981 */ /* 0x000ea8000c1e1100 */
[----:B------:R0:W-:Y:S04]  /*221b0*/  STS.U8 [R0+UR14+0x8600], R23 ;  /* 0x0086001700007988 */ /* 0x0001e8000800000e */
[----:B------:R-:W-:Y:S04]  /*221c0*/  STS.U8 [R0+UR14+0x8800], R22 ;  /* 0x0088001600007988 */ /* 0x000fe8000800000e */
[----:B0-----:R-:W3:Y:S04]  /*221d0*/  LDL R23, [R1+0x5f8] ;  /* 0x0005f80001177983 */ /* 0x001ee80000100800 */
[----:B--2---:R0:W-:Y:S04]  /*221e0*/  STL [R1+0x28], R42 ;  /* 0x0000282a01007387 */ /* 0x0041e80000100800 */
[----:B0-----:R-:W2:Y:S04]  /*221f0*/  LDL.LU R42, [R1+0xc2c] ;  /* 0x000c2c00012a7983 */ /* 0x001ea80000300800 */
[----:B------:R-:W3:Y:S01]  /*22200*/  LDL R22, [R1+0x5f4] ;  /* 0x0005f40001167983 */ /* 0x000ee20000100800 */
[----:B------:R-:W-:-:S03]  /*22210*/  PRMT R27, RZ, 0x7610, R27 ;  /* 0x00007610ff1b7816 */ /* 0x000fc6000000001b */
[----:B------:R-:W2:Y:S01]  /*22220*/  LDL R25, [R1+0x608] ;  /* 0x0006080001197983 */ /* 0x000ea20000100800 */
[----:B---3--:R-:W-:-:S04]  /*22230*/  @!P0 LOP3.LUT R23, R23, R22, RZ, 0x3c, !PT ;  /* 0x0000001617178212 */ /* 0x008fc800078e3cff */
[----:B------:R-:W-:-:S04]  /*22240*/  @!P0 LOP3.LUT R22, R23, R22, RZ, 0x3c, !PT ;  /* 0x0000001617168212 */ /* 0x000fc800078e3cff */
[----:B------:R-:W-:-:S05]  /*22250*/  @!P0 LOP3.LUT R23, R23, R22, RZ, 0x3c, !PT ;  /* 0x0000001617178212 */ /* 0x000fca00078e3cff */
[----:B------:R-:W3:Y:S04]  /*22260*/  @!P0 LDG.E.U8 R27, desc[UR22][R22.64] ;  /* 0x00000016161b8981 */ /* 0x000ee8000c1e1100 */
[----:B------:R-:W2:Y:S04]  /*22270*/  LDL R22, [R1+0x5fc] ;  /* 0x0005fc0001167983 */ /* 0x000ea80000100800 */
[----:B------:R-:W2:Y:S04]  /*22280*/  LDL R23, [R1+0x600] ;  /* 0x0006000001177983 */ /* 0x000ea80000100800 */
[----:B------:R0:W-:Y:S04]  /*22290*/  STS.U8 [R0+UR14+0x8a00], R21 ;  /* 0x008a001500007988 */ /* 0x0001e8000800000e */
[----:B---3--:R1:W-:Y:S04]  /*222a0*/  STL [R1+0x24], R27 ;  /* 0x0000241b01007387 */ /* 0x0083e80000100800 */
[----:B0-----:R-:W3:Y:S01]  /*222b0*/  LDL R21, [R1+0x604] ;  /* 0x0006040001157983 */ /* 0x001ee20000100800 */
[----:B------:R-:W-:-:S02]  /*222c0*/  PRMT R40, RZ, 0x7610, R40 ;  /* 0x00007610ff287816 */ /* 0x000fc40000000028 */
[-C--:B--2---:R-:W-:Y:S01]  /*222d0*/  @!P1 LOP3.LUT R23, R23, R22.reuse, RZ, 0x3c, !PT ;  /* 0x0000001617179212 */ /* 0x084fe200078e3cff */
[----:B------:R0:W-:Y:S03]  /*222e0*/  STS.U8 [R0+UR14+0x8c00], R20 ;  /* 0x008c001400007988 */ /* 0x0001e6000800000e */
[C---:B------:R-:W-:Y:S01]  /*222f0*/  @!P1 LOP3.LUT R22, R23.reuse, R22, RZ, 0x3c, !PT ;  /* 0x0000001617169212 */ /* 0x040fe200078e3cff */
[----:B-1----:R-:W2:Y:S03]  /*22300*/  LDL R27, [R1+0x618] ;  /* 0x00061800011b7983 */ /* 0x002ea60000100800 */
[----:B------:R-:W-:Y:S02]  /*22310*/  @!P1 LOP3.LUT R23, R23, R22, RZ, 0x3c, !PT ;  /* 0x0000001617179212 */ /* 0x000fe400078e3cff */
[----:B------:R-:W-:Y:S01]  /*22320*/  PRMT R38, RZ, 0x7610, R38 ;  /* 0x00007610ff267816 */ /* 0x000fe20000000026 */
[----:B0-----:R-:W-:-:S02]  /*22330*/  @!P0 IMAD.MOV.U32 R20, RZ, RZ, R25 ;  /* 0x000000ffff148224 */ /* 0x001fc400078e0019 */
[----:B------:R-:W2:Y:S04]  /*22340*/  @!P1 LDG.E.U8 R40, desc[UR22][R22.64] ;  /* 0x0000001616289981 */ /* 0x000ea8000c1e1100 */
[----:B---3--:R-:W3:Y:S04]  /*22350*/  @!P0 LDG.E.U8 R38, desc[UR22][R20.64] ;  /* 0x0000001614268981 */ /* 0x008ee8000c1e1100 */
[----:B--2---:R0:W-:Y:S04]  /*22360*/  STL [R1+0x20], R40 ;  /* 0x0000202801007387 */ /* 0x0041e80000100800 */
[----:B0-----:R-:W2:Y:S04]  /*22370*/  LDL.LU R40, [R1+0xc28] ;  /* 0x000c280001287983 */ /* 0x001ea80000300800 */
[----:B------:R-:W2:Y:S04]  /*22380*/  LDL R22, [R1+0x610] ;  /* 0x0006100001167983 */ /* 0x000ea80000100800 */
[----:B------:R-:W4:Y:S04]  /*22390*/  LDL R25, [R1+0x238] ;  /* 0x0002380001197983 */ /* 0x000f280000100800 */
[----:B---3--:R0:W-:Y:S04]  /*223a0*/  STL [R1+0x1c], R38 ;  /* 0x00001c2601007387 */ /* 0x0081e80000100800 */
[----:B0-----:R-:W3:Y:S04]  /*223b0*/  LDL.LU R38, [R1+0xc24] ;  /* 0x000c240001267983 */ /* 0x001ee80000300800 */
[----:B------:R-:W3:Y:S01]  /*223c0*/  LDL R21, [R1+0x60c] ;  /* 0x00060c0001157983 */ /* 0x000ee20000100800 */
[----:B------:R-:W-:-:S03]  /*223d0*/  PRMT R36, RZ, 0x7610, R36 ;  /* 0x00007610ff247816 */ /* 0x000fc60000000024 */
[----:B------:R0:W-:Y:S04]  /*223e0*/  STS.U8 [R0+UR14+0x8e00], R19 ;  /* 0x008e001300007988 */ /* 0x0001e8000800000e */
[----:B0-----:R-:W4:Y:S01]  /*223f0*/  LDL R19, [R1+0x614] ;  /* 0x0006140001137983 */ /* 0x001f220000100800 */
[----:B--2---:R-:W-:-:S03]  /*22400*/  @!P1 IMAD.MOV.U32 R20, RZ, RZ, R22 ;  /* 0x000000ffff149224 */ /* 0x004fc600078e0016 */
[----:B------:R0:W-:Y:S01]  /*22410*/  STS.U8 [R0+UR14+0x9000], R18 ;  /* 0x0090001200007988 */ /* 0x0001e2000800000e */
[----:B------:R-:W-:-:S03]  /*22420*/  PRMT R26, RZ, 0x7610, R26 ;  /* 0x00007610ff1a7816 */ /* 0x000fc6000000001a */
[----:B------:R-:W2:Y:S04]  /*22430*/  LDL R22, [R1+0x240] ;  /* 0x0002400001167983 */ /* 0x000ea80000100800 */
[----:B---3--:R-:W3:Y:S01]  /*22440*/  @!P1 LDG.E.U8 R36, desc[UR22][R20.64] ;  /* 0x0000001614249981 */ /* 0x008ee2000c1e1100 */
[----:B0-----:R-:W-:-:S05]  /*22450*/  @!P0 IMAD.MOV.U32 R18, RZ, RZ, R27 ;  /* 0x000000ffff128224 */ /* 0x001fca00078e001b */
[----:B----4-:R0:W4:Y:S04]  /*22460*/  @!P0 LDG.E.U8 R26, desc[UR22][R18.64] ;  /* 0x00000016121a8981 */ /* 0x010128000c1e1100 */
[----:B---3--:R1:W-:Y:S04]  /*22470*/  STL [R1+0x18], R36 ;  /* 0x0000182401007387 */ /* 0x0083e80000100800 */
[----:B-1----:R-:W3:Y:S04]  /*22480*/  LDL.LU R36, [R1+0xc20] ;  /* 0x000c200001247983 */ /* 0x002ee80000300800 */
[----:B------:R-:W2:Y:S01]  /*22490*/  LDL R19, [R1+0x234] ;  /* 0x0002340001137983 */ /* 0x000ea20000100800 */
[----:B------:R-:W-:Y:S01]  /*224a0*/  PRMT R24, RZ, 0x7610, R24 ;  /* 0x00007610ff187816 */ /* 0x000fe20000000018 */
[----:B0-----:R-:W-:-:S02]  /*224b0*/  @!P1 IMAD.MOV.U32 R18, RZ, RZ, R25 ;  /* 0x000000ffff129224 */ /* 0x001fc400078e0019 */
[----:B------:R-:W3:Y:S04]  /*224c0*/  LDL R27, [R1+0x2f8] ;  /* 0x0002f800011b7983 */ /* 0x000ee80000100800 */
[----:B----4-:R0:W-:Y:S04]  /*224d0*/  STL [R1+0x14], R26 ;  /* 0x0000141a01007387 */ /* 0x0101e80000100800 */
[----:B------:R1:W-:Y:S01]  /*224e0*/  STS.U8 [R0+UR14+0x9200], R17 ;  /* 0x0092001100007988 */ /* 0x0003e2000800000e */
[----:B------:R-:W-:-:S03]  /*224f0*/  PRMT R20, RZ, 0x7610, R20 ;  /* 0x00007610ff147816 */ /* 0x000fc60000000014 */
[----:B------:R-:W4:Y:S04]  /*22500*/  LDL R21, [R1+0x300] ;  /* 0x0003000001157983 */ /* 0x000f280000100800 */
[----:B0-----:R-:W3:Y:S04]  /*22510*/  LDL R26, [R1+0x2fc] ;  /* 0x0002fc00011a7983 */ /* 0x001ee80000100800 */
[----:B-1----:R-:W3:Y:S04]  /*22520*/  LDL R17, [R1+0x23c] ;  /* 0x00023c0001117983 */ /* 0x002ee80000100800 */
[----:B--2---:R-:W2:Y:S04]  /*22530*/  @!P1 LDG.E.U8 R24, desc[UR22][R18.64] ;  /* 0x0000001612189981 */ /* 0x004ea8000c1e1100 */
[----:B------:R0:W-:Y:S04]  /*22540*/  STS.U8 [R0+UR14+0x9400], R16 ;  /* 0x0094001000007988 */ /* 0x0001e8000800000e */
[----:B------:R-:W4:Y:S01]  /*22550*/  LDL R25, [R1+0x374] ;  /* 0x0003740001197983 */ /* 0x000f220000100800 */
[----:B0-----:R-:W-:-:S05]  /*22560*/  @!P0 IMAD.MOV.U32 R16, RZ, RZ, R22 ;  /* 0x000000ffff108224 */ /* 0x001fca00078e0016 */
[----:B---3--:R0:W3:Y:S04]  /*22570*/  @!P0 LDG.E.U8 R20, desc[UR22][R16.64] ;  /* 0x0000001610148981 */ /* 0x0080e8000c1e1100 */
[----:B--2---:R1:W-:Y:S04]  /*22580*/  STL [R1+0x10], R24 ;  /* 0x0000101801007387 */ /* 0x0043e80000100800 */
[----:B------:R-:W2:Y:S01]  /*22590*/  LDL R17, [R1+0x2f4] ;  /* 0x0002f40001117983 */ /* 0x000ea20000100800 */
[----:B------:R-:W-:Y:S01]  /*225a0*/  PRMT R18, RZ, 0x7610, R18 ;  /* 0x00007610ff127816 */ /* 0x000fe20000000012 */
[----:B0-----:R-:W-:Y:S01]  /*225b0*/  @!P1 IMAD.MOV.U32 R16, RZ, RZ, R27 ;  /* 0x000000ffff109224 */ /* 0x001fe200078e001b */
[----:B------:R-:W-:Y:S01]  /*225c0*/  PRMT R19, RZ, 0x7610, R19 ;  /* 0x00007610ff137816 */ /* 0x000fe20000000013 */
[----:B------:R0:W-:Y:S04]  /*225d0*/  STS.U8 [R0+UR14+0x9600], R15 ;  /* 0x0096000f00007988 */ /* 0x0001e8000800000e */
[----:B-1----:R-:W3:Y:S04]  /*225e0*/  LDL R24, [R1+0x378] ;  /* 0x0003780001187983 */ /* 0x002ee80000100800 */
[----:B------:R-:W4:Y:S04]  /*225f0*/  LDL R22, [R1+0x37c] ;  /* 0x00037c0001167983 */ /* 0x000f280000100800 */
[----:B--2---:R-:W2:Y:S01]  /*22600*/  @!P1 LDG.E.U8 R18, desc[UR22][R16.64] ;  /* 0x0000001610129981 */ /* 0x004ea2000c1e1100 */
[----:B0-----:R-:W-:-:S03]  /*22610*/  @!P0 IMAD.MOV.U32 R15, RZ, RZ, R26 ;  /* 0x000000ffff0f8224 */ /* 0x001fc600078e001a */
[----:B------:R4:W-:Y:S04]  /*22620*/  STS.U8 [R0+UR14+0x9800], R14 ;  /* 0x0098000e00007988 */ /* 0x0009e8000800000e */
[----:B---3--:R0:W-:Y:S01]  /*22630*/  STL [R1+0xc], R20 ;  /* 0x00000c1401007387 */ /* 0x0081e20000100800 */
[----:B------:R-:W-:Y:S01]  /*22640*/  PRMT R23, RZ, 0x7610, R23 ;  /* 0x00007610ff177816 */ /* 0x000fe20000000017 */
[----:B----4-:R-:W-:Y:S02]  /*22650*/  @!P0 IMAD.MOV.U32 R14, RZ, RZ, R21 ;  /* 0x000000ffff0e8224 */ /* 0x010fe400078e0015 */
[----:B------:R-:W3:Y:S04]  /*22660*/  LDL R21, [R1+0x3f4] ;  /* 0x0003f40001157983 */ /* 0x000ee80000100800 */
[----:B0-----:R-:W4:Y:S04]  /*22670*/  LDL R20, [R1+0x380] ;  /* 0x0003800001147983 */ /* 0x001f280000100800 */
[----:B------:R0:W3:Y:S02]  /*22680*/  @!P0 LDG.E.U8 R19, desc[UR22][R14.64] ;  /* 0x000000160e138981 */ /* 0x0000e4000c1e1100 */
[----:B0-----:R-:W-:-:S02]  /*22690*/  @!P1 IMAD.MOV.U32 R14, RZ, RZ, R24 ;  /* 0x000000ffff0e9224 */ /* 0x001fc400078e0018 */
[----:B------:R-:W-:-:S05]  /*226a0*/  @!P1 IMAD.MOV.U32 R15, RZ, RZ, R25 ;  /* 0x000000ffff0f9224 */ /* 0x000fca00078e0019 */
[----:B------:R-:W3:Y:S04]  /*226b0*/  @!P1 LDG.E.U8 R23, desc[UR22][R14.64] ;  /* 0x000000160e179981 */ /* 0x000ee8000c1e1100 */
[----:B--2---:R0:W-:Y:S04]  /*226c0*/  STL [R1+0x8], R18 ;  /* 0x0000081201007387 */ /* 0x0041e80000100800 */
[----:B0-----:R-:W2:Y:S01]  /*226d0*/  LDL R18, [R1+0x3f8] ;  /* 0x0003f80001127983 */ /* 0x001ea20000100800 */
[----:B------:R-:W-:-:S03]  /*226e0*/  PRMT R52, RZ, 0x7610, R52 ;  /* 0x00007610ff347816 */ /* 0x000fc60000000034 */
[----:B------:R0:W-:Y:S04]  /*226f0*/  STS.U8 [R0+UR14+0x9a00], R13 ;  /* 0x009a000d00007988 */ /* 0x0001e8000800000e */
[----:B------:R4:W-:Y:S01]  /*22700*/  STS.U8 [R0+UR14+0x9c00], R12 ;  /* 0x009c000c00007988 */ /* 0x0009e2000800000e */
[----:B------:R-:W-:Y:S01]  /*22710*/  PRMT R50, RZ, 0x7610, R50 ;  /* 0x00007610ff327816 */ /* 0x000fe20000000032 */
[----:B0-----:R-:W-:Y:S02]  /*22720*/  @!P0 IMAD.MOV.U32 R13, RZ, RZ, R22 ;  /* 0x000000ffff0d8224 */ /* 0x001fe400078e0016 */
[----:B----4-:R-:W-:Y:S01]  /*22730*/  @!P0 IMAD.MOV.U32 R12, RZ, RZ, R20 ;  /* 0x000000ffff0c8224 */ /* 0x010fe200078e0014 */
[----:B---3--:R0:W-:Y:S04]  /*22740*/  STL [R1+0x4], R19 ;  /* 0x0000041301007387 */ /* 0x0081e80000100800 */
[----:B------:R1:W3:Y:S04]  /*22750*/  @!P0 LDG.E.U8 R52, desc[UR22][R12.64] ;  /* 0x000000160c348981 */ /* 0x0002e8000c1e1100 */
[----:B0-----:R-:W4:Y:S01]  /*22760*/  LDL R19, [R1+0x400] ;  /* 0x0004000001137983 */ /* 0x001f220000100800 */
[----:B-1----:R-:W-:-:S03]  /*22770*/  @!P1 IMAD.MOV.U32 R13, RZ, RZ, R21 ;  /* 0x000000ffff0d9224 */ /* 0x002fc600078e0015 */
[----:B------:R0:W-:Y:S04]  /*22780*/  STL [R1], R23 ;  /* 0x0000001701007387 */ /* 0x0001e80000100800 */
[----:B------:R-:W4:Y:S04]  /*22790*/  LDL R22, [R1+0x470] ;  /* 0x0004700001167983 */ /* 0x000f280000100800 */
[----:B------:R-:W4:Y:S04]  /*227a0*/  LDL R20, [R1+0x474] ;  /* 0x0004740001147983 */ /* 0x000f280000100800 */
[----:B0-----:R-:W4:Y:S01]  /*227b0*/  LDL R23, [R1+0x3fc] ;  /* 0x0003fc0001177983 */ /* 0x001f220000100800 */
[----:B--2---:R-:W-:-:S05]  /*227c0*/  @!P1 IMAD.MOV.U32 R12, RZ, RZ, R18 ;  /* 0x000000ffff0c9224 */ /* 0x004fca00078e0012 */
[----:B------:R-:W2:Y:S01]  /*227d0*/  @!P1 LDG.E.U8 R50, desc[UR22][R12.64] ;  /* 0x000000160c329981 */ /* 0x000ea2000c1e1100 */
[----:B------:R-:W-:-:S03]  /*227e0*/  PRMT R48, RZ, 0x7610, R48 ;  /* 0x00007610ff307816 */ /* 0x000fc60000000030 */
[----:B------:R-:W-:Y:S04]  /*227f0*/  STS.U8 [R0+UR14+0x9e00], R11 ;  /* 0x009e000b00007988 */ /* 0x000fe8000800000e */
[----:B------:R4:W-:Y:S04]  /*22800*/  STS.U8 [R0+UR14+0xa000], R10 ;  /* 0x00a0000a00007988 */ /* 0x0009e8000800000e */
[----:B---3--:R-:W-:Y:S04]  /*22810*/  STL [R1+0xba8], R52 ;  /* 0x000ba83401007387 */ /* 0x008fe80000100800 */
[----:B------:R-:W3:Y:S04]  /*22820*/  LDL R21, [R1+0x478] ;  /* 0x0004780001157983 */ /* 0x000ee80000100800 */
[----:B------:R-:W3:Y:S01]  /*22830*/  LDL R18, [R1+0x47c] ;  /* 0x00047c0001127983 */ /* 0x000ee20000100800 */
[----:B----4-:R-:W-:-:S02]  /*22840*/  @!P0 IMAD.MOV.U32 R10, RZ, RZ, R19 ;  /* 0x000000ffff0a8224 */ /* 0x010fc400078e0013 */
[----:B------:R-:W-:-:S05]  /*22850*/  @!P0 IMAD.MOV.U32 R11, RZ, RZ, R23 ;  /* 0x000000ffff0b8224 */ /* 0x000fca00078e0017 */
[----:B------:R0:W4:Y:S04]  /*22860*/  @!P0 LDG.E.U8 R48, desc[UR22][R10.64] ;  /* 0x000000160a308981 */ /* 0x000128000c1e1100 */
[----:B--2---:R-:W-:Y:S04]  /*22870*/  STL [R1+0xbac], R50 ;  /* 0x000bac3201007387 */ /* 0x004fe80000100800 */
[----:B------:R-:W2:Y:S04]  /*22880*/  LDL R23, [R1+0x4e0] ;  /* 0x0004e00001177983 */ /* 0x000ea80000100800 */
[----:B------:R-:W2:Y:S01]  /*22890*/  LDL R19, [R1+0x4e4] ;  /* 0x0004e40001137983 */ /* 0x000ea20000100800 */
[----:B------:R-:W-:Y:S01]  /*228a0*/  PRMT R46, RZ, 0x7610, R46 ;  /* 0x00007610ff2e7816 */ /* 0x000fe2000000002e */
[----:B0-----:R-:W-:-:S02]  /*228b0*/  @!P1 IMAD.MOV.U32 R10, RZ, RZ, R20 ;  /* 0x000000ffff0a9224 */ /* 0x001fc400078e0014 */
[----:B------:R-:W-:Y:S01]  /*228c0*/  @!P1 IMAD.MOV.U32 R11, RZ, RZ, R22 ;  /* 0x000000ffff0b9224 */ /* 0x000fe200078e0016 */
[----:B------:R3:W-:Y:S01]  /*228d0*/  STS.U8 [R0+UR14+0xa200], R9 ;  /* 0x00a2000900007988 */ /* 0x0007e2000800000e */
[----:B------:R-:W-:-:S03]  /*228e0*/  PRMT R44, RZ, 0x7610, R44 ;  /* 0x00007610ff2c7816 */ /* 0x000fc6000000002c */
[----:B------:R-:W2:Y:S04]  /*228f0*/  @!P1 LDG.E.U8 R46, desc[UR22][R10.64] ;  /* 0x000000160a2e9981 */ /* 0x000ea8000c1e1100 */
[----:B------:R0:W-:Y:S01]  /*22900*/  STS.U8 [R0+UR14+0xa400], R8 ;  /* 0x00a4000800007988 */ /* 0x0001e2000800000e */
[----:B---3--:R-:W-:Y:S01]  /*22910*/  @!P0 IMAD.MOV.U32 R9, RZ, RZ, R21 ;  /* 0x000000ffff098224 */ /* 0x008fe200078e0015 */
[----:B------:R-:W-:Y:S01]  /*22920*/  PRMT R42, RZ, 0x7610, R42 ;  /* 0x00007610ff2a7816 */ /* 0x000fe2000000002a */
[----:B0-----:R-:W-:-:S05]  /*22930*/  @!P0 IMAD.MOV.U32 R8, RZ, RZ, R18 ;  /* 0x000000ffff088224 */ /* 0x001fca00078e0012 */
[----:B------:R2:W3:Y:S04]  /*22940*/  @!P0 LDG.E.U8 R44, desc[UR22][R8.64] ;  /* 0x00000016082c8981 */ /* 0x0004e8000c1e1100 */
[----:B----4-:R-:W-:Y:S04]  /*22950*/  STL [R1+0xbb0], R48 ;  /* 0x000bb03001007387 */ /* 0x010fe80000100800 */
[----:B------:R-:W4:Y:S04]  /*22960*/  LDL R22, [R1+0x4e8] ;  /* 0x0004e80001167983 */ /* 0x000f280000100800 */
[----:B------:R-:W4:Y:S01]  /*22970*/  LDL R20, [R1+0x4ec] ;  /* 0x0004ec0001147983 */ /* 0x000f220000100800 */
[----:B--2---:R-:W-:-:S02]  /*22980*/  @!P1 IMAD.MOV.U32 R9, RZ, RZ, R23 ;  /* 0x000000ffff099224 */ /* 0x004fc400078e0017 */
[----:B------:R-:W-:-:S05]  /*22990*/  @!P1 IMAD.MOV.U32 R8, RZ, RZ, R19 ;  /* 0x000000ffff089224 */ /* 0x000fca00078e0013 */
[----:B------:R-:W2:Y:S04]  /*229a0*/  @!P1 LDG.E.U8 R42, desc[UR22][R8.64] ;  /* 0x00000016082a9981 */ /* 0x000ea8000c1e1100 */
[----:B------:R-:W-:Y:S04]  /*229b0*/  STL [R1+0xbb4], R46 ;  /* 0x000bb42e01007387 */ /* 0x000fe80000100800 */
[----:B------:R-:W2:Y:S04]  /*229c0*/  LDL R21, [R1+0x550] ;  /* 0x0005500001157983 */ /* 0x000ea80000100800 */
[----:B------:R-:W2:Y:S04]  /*229d0*/  LDL R18, [R1+0x554] ;  /* 0x0005540001127983 */ /* 0x000ea80000100800 */
[----:B------:R4:W-:Y:S04]  /*229e0*/  STS.U8 [R0+UR14+0xa600], R7 ;  /* 0x00a6000700007988 */ /* 0x0009e8000800000e */
[----:B---3--:R-:W-:Y:S04]  /*229f0*/  STL [R1+0xbb8], R44 ;  /* 0x000bb82c01007387 */ /* 0x008fe80000100800 */
[----:B------:R-:W3:Y:S04]  /*22a00*/  LDL R24, [R1+0x558] ;  /* 0x0005580001187983 */ /* 0x000ee80000100800 */
[----:B------:R-:W3:Y:S01]  /*22a10*/  LDL R19, [R1+0x55c] ;  /* 0x00055c0001137983 */ /* 0x000ee20000100800 */
[----:B----4-:R-:W-:-:S03]  /*22a20*/  @!P0 IMAD.MOV.U32 R7, RZ, RZ, R22 ;  /* 0x000000ffff078224 */ /* 0x010fc600078e0016 */
[----:B------:R0:W-:Y:S01]  /*22a30*/  STS.U8 [R0+UR14+0xa800], R6 ;  /* 0x00a8000600007988 */ /* 0x0001e2000800000e */
[----:B------:R-:W-:Y:S01]  /*22a40*/  PRMT R40, RZ, 0x7610, R40 ;  /* 0x00007610ff287816 */ /* 0x000fe20000000028 */
[----:B0-----:R-:W-:-:S05]  /*22a50*/  @!P0 IMAD.MOV.U32 R6, RZ, RZ, R20 ;  /* 0x000000ffff068224 */ /* 0x001fca00078e0014 */
        /* <DEDUP_REMOVED lines=11> */
[----:B------:R-:W-:-:S03]  /*22b10*/  PRMT R17, RZ, 0x7610, R17 ;  /* 0x00007610ff117816 */ /* 0x000fc60000000011 */
[----:B------:R-:W2:Y:S01]  /*22b20*/  LDL R20, [R1+0x5c4] ;  /* 0x0005c40001147983 */ /* 0x000ea20000100800 */
[----:B---3--:R-:W-:Y:S02]  /*22b30*/  @!P0 IMAD.MOV.U32 R5, RZ, RZ, R24 ;  /* 0x000000ffff058224 */ /* 0x008fe400078e0018 */
[----:B0-----:R-:W-:-:S05]  /*22b40*/  @!P0 IMAD.MOV.U32 R4, RZ, RZ, R19 ;  /* 0x000000ffff048224 */ /* 0x001fca00078e0013 */
[----:B------:R2:W3:Y:S04]  /*22b50*/  @!P0 LDG.E.U8 R36, desc[UR22][R4.64] ;  /* 0x0000001604248981 */ /* 0x0004e8000c1e1100 */
[----:B----4-:R-:W-:Y:S04]  /*22b60*/  STL [R1+0xbc0], R40 ;  /* 0x000bc02801007387 */ /* 0x010fe80000100800 */
[----:B------:R-:W4:Y:S04]  /*22b70*/  LDL R21, [R1+0x5c0] ;  /* 0x0005c00001157983 */ /* 0x000f280000100800 */
[----:B------:R-:W4:Y:S01]  /*22b80*/  LDL R18, [R1+0x248] ;  /* 0x0002480001127983 */ /* 0x000f220000100800 */
[----:B--2---:R-:W-:-:S02]  /*22b90*/  @!P1 IMAD.MOV.U32 R5, RZ, RZ, R23 ;  /* 0x000000ffff059224 */ /* 0x004fc400078e0017 */
[----:B------:R-:W-:-:S05]  /*22ba0*/  @!P1 IMAD.MOV.U32 R4, RZ, RZ, R22 ;  /* 0x000000ffff049224 */ /* 0x000fca00078e0016 */
[----:B------:R0:W2:Y:S04]  /*22bb0*/  @!P1 LDG.E.U8 R17, desc[UR22][R4.64] ;  /* 0x0000001604119981 */ /* 0x0000a8000c1e1100 */
[----:B------:R-:W-:Y:S04]  /*22bc0*/  STL [R1+0xbc4], R38 ;  /* 0x000bc42601007387 */ /* 0x000fe80000100800 */
[----:B------:R-:W2:Y:S04]  /*22bd0*/  LDL R19, [R1+0x244] ;  /* 0x0002440001137983 */ /* 0x000ea80000100800 */
[----:B------:R1:W-:Y:S04]  /*22be0*/  STS.U8 [R0+UR14+0xae00], R3 ;  /* 0x00ae000300007988 */ /* 0x0003e8000800000e */
[----:B---3--:R-:W-:Y:S04]  /*22bf0*/  STL [R1+0xbc8], R36 ;  /* 0x000bc82401007387 */ /* 0x008fe80000100800 */
[----:B------:R-:W3:Y:S04]  /*22c00*/  LDL R26, [R1+0x24c] ;  /* 0x00024c00011a7983 */ /* 0x000ee80000100800 */
[----:B-1----:R-:W3:Y:S04]  /*22c10*/  LDL R3, [R1+0x250] ;  /* 0x0002500001037983 */ /* 0x002ee80000100800 */
[----:B------:R-:W3:Y:S01]  /*22c20*/  LDL R24, [R1+0x308] ;  /* 0x0003080001187983 */ /* 0x000ee20000100800 */
[----:B------:R-:W-:Y:S01]  /*22c30*/  PRMT R16, RZ, 0x7610, R16 ;  /* 0x00007610ff107816 */ /* 0x000fe20000000010 */
[----:B0-----:R-:W-:-:S02]  /*22c40*/  @!P0 IMAD.MOV.U32 R4, RZ, RZ, R20 ;  /* 0x000000ffff048224 */ /* 0x001fc400078e0014 */
[----:B----4-:R-:W-:-:S05]  /*22c50*/  @!P0 IMAD.MOV.U32 R5, RZ, RZ, R21 ;  /* 0x000000ffff058224 */ /* 0x010fca00078e0015 */
[----:B------:R0:W4:Y:S04]  /*22c60*/  @!P0 LDG.E.U8 R16, desc[UR22][R4.64] ;  /* 0x0000001604108981 */ /* 0x000128000c1e1100 */
[----:B--2---:R-:W-:Y:S04]  /*22c70*/  STL [R1+0xbcc], R17 ;  /* 0x000bcc1101007387 */ /* 0x004fe80000100800 */
[----:B------:R-:W2:Y:S04]  /*22c80*/  LDL R25, [R1+0x304] ;  /* 0x0003040001197983 */ /* 0x000ea80000100800 */
[----:B------:R-:W2:Y:S04]  /*22c90*/  LDL R23, [R1+0x30c] ;  /* 0x00030c0001177983 */ /* 0x000ea80000100800 */
[----:B------:R-:W2:Y:S01]  /*22ca0*/  LDL R20, [R1+0x310] ;  /* 0x0003100001147983 */ /* 0x000ea20000100800 */
[----:B0-----:R-:W-:-:S03]  /*22cb0*/  @!P1 IMAD.MOV.U32 R4, RZ, RZ, R18 ;  /* 0x000000ffff049224 */ /* 0x001fc600078e0012 */
[----:B------:R-:W-:Y:S01]  /*22cc0*/  STS.U8 [R0+UR14+0xb000], R35 ;  /* 0x00b0002300007988 */ /* 0x000fe2000800000e */
[----:B------:R-:W-:-:S03]  /*22cd0*/  @!P1 IMAD.MOV.U32 R5, RZ, RZ, R19 ;  /* 0x000000ffff059224 */ /* 0x000fc600078e0013 */
[----:B------:R0:W-:Y:S04]  /*22ce0*/  STS.U8 [R0+UR14+0xb200], R34 ;  /* 0x00b2002200007988 */ /* 0x0001e8000800000e */
[----:B------:R1:W-:Y:S01]  /*22cf0*/  STS.U8 [R0+UR14+0xb400], R32 ;  /* 0x00b4002000007988 */ /* 0x0003e2000800000e */
[----:B0-----:R-:W-:Y:S02]  /*22d00*/  PRMT R34, RZ, 0x7610, R34 ;  /* 0x00007610ff227816 */ /* 0x001fe40000000022 */
[----:B-1----:R-:W-:-:S04]  /*22d10*/  PRMT R32, RZ, 0x7610, R32 ;  /* 0x00007610ff207816 */ /* 0x002fc80000000020 */
[----:B------:R3:W2:Y:S01]  /*22d20*/  @!P1 LDG.E.U8 R34, desc[UR22][R4.64] ;  /* 0x0000001604229981 */ /* 0x0006a2000c1e1100 */
[----:B------:R-:W-:Y:S01]  /*22d30*/  PRMT R15, RZ, 0x7610, R15 ;  /* 0x00007610ff0f7816 */ /* 0x000fe2000000000f */
[----:B---3--:R-:W-:Y:S02]  /*22d40*/  @!P0 IMAD.MOV.U32 R4, RZ, RZ, R3 ;  /* 0x000000ffff048224 */ /* 0x008fe400078e0003 */
[----:B------:R-:W-:-:S05]  /*22d50*/  @!P0 IMAD.MOV.U32 R5, RZ, RZ, R26 ;  /* 0x000000ffff058224 */ /* 0x000fca00078e001a */
[----:B------:R0:W3:Y:S01]  /*22d60*/  @!P0 LDG.E.U8 R32, desc[UR22][R4.64] ;  /* 0x0000001604208981 */ /* 0x0000e2000c1e1100 */
[----:B------:R-:W-:Y:S01]  /*22d70*/  PRMT R14, RZ, 0x7610, R14 ;  /* 0x00007610ff0e7816 */ /* 0x000fe2000000000e */
[----:B0-----:R-:W-:Y:S02]  /*22d80*/  @!P1 IMAD.MOV.U32 R4, RZ, RZ, R24 ;  /* 0x000000ffff049224 */ /* 0x001fe400078e0018 */
[----:B----4-:R0:W-:Y:S04]  /*22d90*/  STL [R1+0xbd0], R16 ;  /* 0x000bd01001007387 */ /* 0x0101e80000100800 */
[----:B------:R-:W4:Y:S04]  /*22da0*/  LDL R22, [R1+0x384] ;  /* 0x0003840001167983 */ /* 0x000f280000100800 */
[----:B------:R-:W4:Y:S04]  /*22db0*/  LDL R21, [R1+0x388] ;  /* 0x0003880001157983 */ /* 0x000f280000100800 */
[----:B------:R-:W4:Y:S04]  /*22dc0*/  LDL R19, [R1+0x38c] ;  /* 0x00038c0001137983 */ /* 0x000f280000100800 */
[----:B------:R-:W4:Y:S01]  /*22dd0*/  LDL R18, [R1+0x390] ;  /* 0x0003900001127983 */ /* 0x000f220000100800 */
[----:B--2---:R-:W-:-:S05]  /*22de0*/  @!P1 IMAD.MOV.U32 R5, RZ, RZ, R25 ;  /* 0x000000ffff059224 */ /* 0x004fca00078e0019 */
[----:B------:R1:W2:Y:S02]  /*22df0*/  @!P1 LDG.E.U8 R15, desc[UR22][R4.64] ;  /* 0x00000016040f9981 */ /* 0x0002a4000c1e1100 */
[----:B-1----:R-:W-:Y:S02]  /*22e00*/  @!P0 IMAD.MOV.U32 R4, RZ, RZ, R20 ;  /* 0x000000ffff048224 */ /* 0x002fe400078e0014 */
[----:B------:R-:W-:-:S05]  /*22e10*/  @!P0 IMAD.MOV.U32 R5, RZ, RZ, R23 ;  /* 0x000000ffff058224 */ /* 0x000fca00078e0017 */
[----:B------:R4:W2:Y:S04]  /*22e20*/  @!P0 LDG.E.U8 R14, desc[UR22][R4.64] ;  /* 0x00000016040e8981 */ /* 0x0008a8000c1e1100 */
[----:B------:R-:W-:Y:S04]  /*22e30*/  STL [R1+0xbd4], R34 ;  /* 0x000bd42201007387 */ /* 0x000fe80000100800 */
[----:B------:R-:W2:Y:S04]  /*22e40*/  LDL R3, [R1+0x408] ;  /* 0x0004080001037983 */ /* 0x000ea80000100800 */
[----:B------:R-:W2:Y:S01]  /*22e50*/  LDL R17, [R1+0x404] ;  /* 0x0004040001117983 */ /* 0x000ea20000100800 */
[----:B------:R-:W-:-:S03]  /*22e60*/  PRMT R13, RZ, 0x7610, R13 ;  /* 0x00007610ff0d7816 */ /* 0x000fc6000000000d */
[----:B---3--:R-:W-:Y:S01]  /*22e70*/  STL [R1+0xbd8], R32 ;  /* 0x000bd82001007387 */ /* 0x008fe20000100800 */
[----:B----4-:R-:W-:Y:S02]  /*22e80*/  @!P1 IMAD.MOV.U32 R5, RZ, RZ, R22 ;  /* 0x000000ffff059224 */ /* 0x010fe400078e0016 */
[----:B------:R-:W-:-:S05]  /*22e90*/  @!P1 IMAD.MOV.U32 R4, RZ, RZ, R21 ;  /* 0x000000ffff049224 */ /* 0x000fca00078e0015 */
[----:B------:R1:W3:Y:S04]  /*22ea0*/  @!P1 LDG.E.U8 R13, desc[UR22][R4.64] ;  /* 0x00000016040d9981 */ /* 0x0002e8000c1e1100 */
[----:B--2---:R2:W-:Y:S04]  /*22eb0*/  STL [R1+0xbdc], R15 ;  /* 0x000bdc0f01007387 */ /* 0x0045e80000100800 */
[----:B------:R-:W4:Y:S04]  /*22ec0*/  LDL R20, [R1+0x40c] ;  /* 0x00040c0001147983 */ /* 0x000f280000100800 */
[----:B0-----:R-:W4:Y:S04]  /*22ed0*/  LDL R16, [R1+0x410] ;  /* 0x0004100001107983 */ /* 0x001f280000100800 */
[----:B------:R0:W-:Y:S04]  /*22ee0*/  STL [R1+0xbe0], R14 ;  /* 0x000be00e01007387 */ /* 0x0001e80000100800 */
[----:B--2---:R-:W2:Y:S04]  /*22ef0*/  LDL R15, [R1+0x480] ;  /* 0x00048000010f7983 */ /* 0x004ea80000100800 */
[----:B0-----:R-:W2:Y:S01]  /*22f00*/  LDL R14, [R1+0x484] ;  /* 0x00048400010e7983 */ /* 0x001ea20000100800 */
[----:B------:R-:W-:Y:S01]  /*22f10*/  PRMT R12, RZ, 0x7610, R12 ;  /* 0x00007610ff0c7816 */ /* 0x000fe2000000000c */
[----:B-1----:R-:W-:-:S02]  /*22f20*/  @!P0 IMAD.MOV.U32 R4, RZ, RZ, R18 ;  /* 0x000000ffff048224 */ /* 0x002fc400078e0012 */
[----:B------:R-:W-:Y:S01]  /*22f30*/  @!P0 IMAD.MOV.U32 R5, RZ, RZ, R19 ;  /* 0x000000ffff058224 */ /* 0x000fe200078e0013 */
[----:B------:R-:W-:Y:S04]  /*22f40*/  STS.U8 [R0+UR14+0xb600], R33 ;  /* 0x00b6002100007988 */ /* 0x000fe8000800000e */
[----:B------:R-:W-:Y:S01]  /*22f50*/  STS.U8 [R0+UR14+0xb800], R31 ;  /* 0x00b8001f00007988 */ /* 0x000fe2000800000e */
[----:B------:R-:W-:-:S03]  /*22f60*/  PRMT R11, RZ, 0x7610, R11 ;  /* 0x00007610ff0b7816 */ /* 0x000fc6000000000b */
[----:B------:R-:W-:Y:S04]  /*22f70*/  STS.U8 [R0+UR14+0xba00], R30 ;  /* 0x00ba001e00007988 */ /* 0x000fe8000800000e */
[----:B------:R-:W-:Y:S04]  /*22f80*/  STS.U8 [R0+UR14+0xbc00], R29 ;  /* 0x00bc001d00007988 */ /* 0x000fe8000800000e */
[----:B------:R-:W2:Y:S04]  /*22f90*/  @!P0 LDG.E.U8 R12, desc[UR22][R4.64] ;  /* 0x00000016040c8981 */ /* 0x000ea8000c1e1100 */
[----:B------:R0:W-:Y:S01]  /*22fa0*/  STS.U8 [R0+UR14+0xbe00], R2 ;  /* 0x00be000200007988 */ /* 0x0001e2000800000e */
[----:B------:R-:W-:Y:S01]  /*22fb0*/  PRMT R10, RZ, 0x7610, R10 ;  /* 0x00007610ff0a7816 */ /* 0x000fe2000000000a */
[----:B0-----:R-:W-:-:S02]  /*22fc0*/  @!P1 IMAD.MOV.U32 R2, RZ, RZ, R3 ;  /* 0x000000ffff029224 */ /* 0x001fc400078e0003 */
[----:B------:R-:W-:-:S05]  /*22fd0*/  @!P1 IMAD.MOV.U32 R3, RZ, RZ, R17 ;  /* 0x000000ffff039224 */ /* 0x000fca00078e0011 */
[----:B------:R4:W2:Y:S01]  /*22fe0*/  @!P1 LDG.E.U8 R11, desc[UR22][R2.64] ;  /* 0x00000016020b9981 */ /* 0x0008a2000c1e1100 */
[----:B------:R-:W-:-:S03]  /*22ff0*/  PRMT R9, RZ, 0x7610, R9 ;  /* 0x00007610ff097816 */ /* 0x000fc60000000009 */
[----:B---3--:R0:W-:Y:S04]  /*23000*/  STL [R1+0xbe4], R13 ;  /* 0x000be40d01007387 */ /* 0x0081e80000100800 */
[----:B------:R-:W3:Y:S04]  /*23010*/  LDL R19, [R1+0x488] ;  /* 0x0004880001137983 */ /* 0x000ee80000100800 */
[----:B0-----:R-:W3:Y:S01]  /*23020*/  LDL R13, [R1+0x48c] ;  /* 0x00048c00010d7983 */ /* 0x001ee20000100800 */
[----:B----4-:R-:W-:Y:S02]  /*23030*/  @!P0 IMAD.MOV.U32 R3, RZ, RZ, R20 ;  /* 0x000000ffff038224 */ /* 0x010fe400078e0014 */
[----:B------:R-:W-:-:S05]  /*23040*/  @!P0 IMAD.MOV.U32 R2, RZ, RZ, R16 ;  /* 0x000000ffff028224 */ /* 0x000fca00078e0010 */
[----:B------:R2:W4:Y:S02]  /*23050*/  @!P0 LDG.E.U8 R10, desc[UR22][R2.64] ;  /* 0x00000016020a8981 */ /* 0x000524000c1e1100 */
[----:B--2---:R-:W-:Y:S02]  /*23060*/  @!P1 IMAD.MOV.U32 R3, RZ, RZ, R15 ;  /* 0x000000ffff039224 */ /* 0x004fe400078e000f */
[----:B------:R-:W-:-:S05]  /*23070*/  @!P1 IMAD.MOV.U32 R2, RZ, RZ, R14 ;  /* 0x000000ffff029224 */ /* 0x000fca00078e000e */
[----:B------:R3:W2:Y:S04]  /*23080*/  @!P1 LDG.E.U8 R9, desc[UR22][R2.64] ;  /* 0x0000001602099981 */ /* 0x0006a8000c1e1100 */
[----:B------:R0:W-:Y:S04]  /*23090*/  STL [R1+0xbe8], R12 ;  /* 0x000be80c01007387 */ /* 0x0001e80000100800 */
[----:B------:R-:W2:Y:S04]  /*230a0*/  LDL.LU R26, [R1+0x9c] ;  /* 0x00009c00011a7983 */ /* 0x000ea80000300800 */
[----:B------:R-:W2:Y:S04]  /*230b0*/  LDL R18, [R1+0x4f0] ;  /* 0x0004f00001127983 */ /* 0x000ea80000100800 */
[----:B------:R-:W2:Y:S04]  /*230c0*/  LDL R17, [R1+0x4f4] ;  /* 0x0004f40001117983 */ /* 0x000ea80000100800 */
[----:B------:R-:W2:Y:S04]  /*230d0*/  LDL.LU R27, [R1+0xb0] ;  /* 0x0000b000011b7983 */ /* 0x000ea80000300800 */
[----:B------:R1:W-:Y:S04]  /*230e0*/  STL [R1+0xbec], R11 ;  /* 0x000bec0b01007387 */ /* 0x0003e80000100800 */
[----:B------:R-:W2:Y:S04]  /*230f0*/  LDL R16, [R1+0x4f8] ;  /* 0x0004f80001107983 */ /* 0x000ea80000100800 */
[----:B0-----:R-:W2:Y:S04]  /*23100*/  LDL R12, [R1+0x4fc] ;  /* 0x0004fc00010c7983 */ /* 0x001ea80000100800 */
[----:B------:R-:W2:Y:S01]  /*23110*/  LDL.LU R24, [R1+0xc8] ;  /* 0x0000c80001187983 */ /* 0x000ea20000300800 */
[----:B------:R-:W-:Y:S01]  /*23120*/  PRMT R8, RZ, 0x7610, R8 ;  /* 0x00007610ff087816 */ /* 0x000fe20000000008 */
[----:B---3--:R-:W-:-:S02]  /*23130*/  @!P0 IMAD.MOV.U32 R2, RZ, RZ, R13 ;  /* 0x000000ffff028224 */ /* 0x008fc400078e000d */
[----:B------:R-:W-:-:S05]  /*23140*/  @!P0 IMAD.MOV.U32 R3, RZ, RZ, R19 ;  /* 0x000000ffff038224 */ /* 0x000fca00078e0013 */
[----:B------:R0:W3:Y:S04]  /*23150*/  @!P0 LDG.E.U8 R8, desc[UR22][R2.64] ;  /* 0x0000001602088981 */ /* 0x0000e8000c1e1100 */
[----:B----4-:R-:W-:Y:S04]  /*23160*/  STL [R1+0xbf0], R10 ;  /* 0x000bf00a01007387 */ /* 0x010fe80000100800 */
[----:B------:R-:W4:Y:S04]  /*23170*/  LDL R15, [R1+0x560] ;  /* 0x00056000010f7983 */ /* 0x000f280000100800 */
[----:B------:R-:W4:Y:S04]  /*23180*/  LDL R14, [R1+0x564] ;  /* 0x00056400010e7983 */ /* 0x000f280000100800 */
[----:B------:R-:W4:Y:S04]  /*23190*/  LDL.LU R25, [R1+0xe4] ;  /* 0x0000e40001197983 */ /* 0x000f280000300800 */
[----:B--2---:R-:W-:Y:S04]  /*231a0*/  STL [R1+0xbf4], R9 ;  /* 0x000bf40901007387 */ /* 0x004fe80000100800 */
[----:B------:R-:W2:Y:S04]  /*231b0*/  LDL R13, [R1+0x568] ;  /* 0x00056800010d7983 */ /* 0x000ea80000100800 */
[----:B-1----:R-:W2:Y:S01]  /*231c0*/  LDL R11, [R1+0x56c] ;  /* 0x00056c00010b7983 */ /* 0x002ea20000100800 */
[----:B------:R-:W-:-:S02]  /*231d0*/  PRMT R7, RZ, 0x7610, R7 ;  /* 0x00007610ff077816 */ /* 0x000fc40000000007 */
[----:B------:R-:W-:Y:S02]  /*231e0*/  PRMT R6, RZ, 0x7610, R6 ;  /* 0x00007610ff067816 */ /* 0x000fe40000000006 */
[----:B------:R-:W-:Y:S01]  /*231f0*/  PRMT R5, RZ, 0x7610, R5 ;  /* 0x00007610ff057816 */ /* 0x000fe20000000005 */
[----:B0-----:R-:W-:Y:S02]  /*23200*/  @!P1 IMAD.MOV.U32 R3, RZ, RZ, R18 ;  /* 0x000000ffff039224 */ /* 0x001fe400078e0012 */
[----:B------:R-:W-:-:S05]  /*23210*/  @!P1 IMAD.MOV.U32 R2, RZ, RZ, R17 ;  /* 0x000000ffff029224 */ /* 0x000fca00078e0011 */
[----:B------:R0:W2:Y:S01]  /*23220*/  @!P1 LDG.E.U8 R7, desc[UR22][R2.64] ;  /* 0x0000001602079981 */ /* 0x0000a2000c1e1100 */
[----:B------:R-:W-:Y:S01]  /*23230*/  LOP3.LUT R0, R0, 0x10, RZ, 0x3c, !PT ;  /* 0x0000001000007812 */ /* 0x000fe200078e3cff */
[----:B0-----:R-:W-:Y:S02]  /*23240*/  @!P0 IMAD.MOV.U32 R3, RZ, RZ, R16 ;  /* 0x000000ffff038224 */ /* 0x001fe400078e0010 */
[----:B------:R-:W-:-:S05]  /*23250*/  @!P0 IMAD.MOV.U32 R2, RZ, RZ, R12 ;  /* 0x000000ffff028224 */ /* 0x000fca00078e000c */
[----:B------:R4:W2:Y:S01]  /*23260*/  @!P0 LDG.E.U8 R6, desc[UR22][R2.64] ;  /* 0x0000001602068981 */ /* 0x0008a2000c1e1100 */
[----:B------:R-:W-:-:S03]  /*23270*/  PRMT R4, RZ, 0x7610, R4 ;  /* 0x00007610ff047816 */ /* 0x000fc60000000004 */
[----:B------:R-:W-:Y:S04]  /*23280*/  STS.U8 [R0+UR14+0x8080], R37 ;  /* 0x0080802500007988 */ /* 0x000fe8000800000e */
[----:B------:R-:W-:Y:S04]  /*23290*/  STS.U8 [R0+UR14+0x8280], R39 ;  /* 0x0082802700007988 */ /* 0x000fe8000800000e */
[----:B------:R-:W-:Y:S04]  /*232a0*/  STS.U8 [R0+UR14+0x8480], R41 ;  /* 0x0084802900007988 */ /* 0x000fe8000800000e */
[----:B---3--:R-:W-:Y:S04]  /*232b0*/  STL [R1+0xbf8], R8 ;  /* 0x000bf80801007387 */ /* 0x008fe80000100800 */
[----:B------:R0:W-:Y:S04]  /*232c0*/  STS.U8 [R0+UR14+0x8680], R26 ;  /* 0x0086801a00007988 */ /* 0x0001e8000800000e */
[----:B0-----:R-:W3:Y:S04]  /*232d0*/  LDL.LU R26, [R1+0xf8] ;  /* 0x0000f800011a7983 */ /* 0x001ee80000300800 */
[----:B------:R-:W3:Y:S04]  /*232e0*/  LDL R9, [R1+0x5c8] ;  /* 0x0005c80001097983 */ /* 0x000ee80000100800 */
[----:B------:R-:W3:Y:S01]  /*232f0*/  LDL R8, [R1+0x5cc] ;  /* 0x0005cc0001087983 */ /* 0x000ee20000100800 */
[----:B----4-:R-:W-:-:S02]  /*23300*/  @!P1 IMAD.MOV.U32 R3, RZ, RZ, R15 ;  /* 0x000000ffff039224 */ /* 0x010fc400078e000f */
[----:B------:R-:W-:-:S05]  /*23310*/  @!P1 IMAD.MOV.U32 R2, RZ, RZ, R14 ;  /* 0x000000ffff029224 */ /* 0x000fca00078e000e */
[----:B------:R2:W4:Y:S02]  /*23320*/  @!P1 LDG.E.U8 R5, desc[UR22][R2.64] ;  /* 0x0000001602059981 */ /* 0x000524000c1e1100 */
[----:B--2---:R-:W-:Y:S02]  /*23330*/  @!P0 IMAD.MOV.U32 R3, RZ, RZ, R13 ;  /* 0x000000ffff038224 */ /* 0x004fe400078e000d */
[----:B------:R-:W-:-:S05]  /*23340*/  @!P0 IMAD.MOV.U32 R2, RZ, RZ, R11 ;  /* 0x000000ffff028224 */ /* 0x000fca00078e000b */
[----:B------:R0:W2:Y:S04]  /*23350*/  @!P0 LDG.E.U8 R4, desc[UR22][R2.64] ;  /* 0x0000001602048981 */ /* 0x0000a8000c1e1100 */
[----:B------:R1:W-:Y:S04]  /*23360*/  STS.U8 [R0+UR14+0x8880], R27 ;  /* 0x0088801b00007988 */ /* 0x0003e8000800000e */
[----:B------:R0:W-:Y:S04]  /*23370*/  STS.U8 [R0+UR14+0x8a80], R24 ;  /* 0x008a801800007988 */ /* 0x0001e8000800000e */
[----:B------:R0:W-:Y:S04]  /*23380*/  STL [R1+0xbfc], R7 ;  /* 0x000bfc0701007387 */ /* 0x0001e80000100800 */
[----:B-1----:R-:W2:Y:S04]  /*23390*/  LDL.LU R27, [R1+0x10c] ;  /* 0x00010c00011b7983 */ /* 0x002ea80000300800 */
[----:B------:R-:W2:Y:S04]  /*233a0*/  LDL R12, [R1+0x5d0] ;  /* 0x0005d000010c7983 */ /* 0x000ea80000100800 */
[----:B------:R-:W2:Y:S04]  /*233b0*/  LDL R10, [R1+0x5d4] ;  /* 0x0005d400010a7983 */ /* 0x000ea80000100800 */
[----:B------:R1:W-:Y:S04]  /*233c0*/  STL [R1+0xc00], R6 ;  /* 0x000c000601007387 */ /* 0x0003e80000100800 */
[----:B0-----:R-:W2:Y:S04]  /*233d0*/  LDL.LU R24, [R1+0x124] ;  /* 0x0001240001187983 */ /* 0x001ea80000300800 */
[----:B------:R-:W2:Y:S04]  /*233e0*/  LDL R7, [R1+0x254] ;  /* 0x0002540001077983 */ /* 0x000ea80000100800 */
[----:B-1----:R-:W2:Y:S04]  /*233f0*/  LDL R6, [R1+0x258] ;  /* 0x0002580001067983 */ /* 0x002ea80000100800 */
[----:B------:R0:W-:Y:S01]  /*23400*/  STS.U8 [R0+UR14+0x8c80], R25 ;  /* 0x008c801900007988 */ /* 0x0001e2000800000e */
[----:B------:R-:W-:-:S03]  /*23410*/  PRMT R3, RZ, 0x7610, R3 ;  /* 0x00007610ff037816 */ /* 0x000fc60000000003 */
[----:B---3--:R-:W-:Y:S01]  /*23420*/  STS.U8 [R0+UR14+0x8e80], R26 ;  /* 0x008e801a00007988 */ /* 0x008fe2000800000e */
[----:B------:R-:W-:Y:S02]  /*23430*/  @!P1 IMAD.MOV.U32 R19, RZ, RZ, R9 ;  /* 0x000000ffff139224 */ /* 0x000fe400078e0009 */
[----:B------:R-:W-:-:S05]  /*23440*/  @!P1 IMAD.MOV.U32 R18, RZ, RZ, R8 ;  /* 0x000000ffff129224 */ /* 0x000fca00078e0008 */
[----:B------:R1:W3:Y:S04]  /*23450*/  @!P1 LDG.E.U8 R3, desc[UR22][R18.64] ;  /* 0x0000001612039981 */ /* 0x0002e8000c1e1100 */
[----:B----4-:R4:W-:Y:S04]  /*23460*/  STL [R1+0xc04], R5 ;  /* 0x000c040501007387 */ /* 0x0109e80000100800 */
[----:B0-----:R-:W3:Y:S04]  /*23470*/  LDL.LU R25, [R1+0x12c] ;  /* 0x00012c0001197983 */ /* 0x001ee80000300800 */
[----:B------:R-:W3:Y:S04]  /*23480*/  LDL R11, [R1+0x25c] ;  /* 0x00025c00010b7983 */ /* 0x000ee80000100800 */
[----:B----4-:R-:W4:Y:S04]  /*23490*/  LDL R5, [R1+0x260] ;  /* 0x0002600001057983 */ /* 0x010f280000100800 */
[----:B--2---:R-:W-:Y:S04]  /*234a0*/  STL [R1+0xc08], R4 ;  /* 0x000c080401007387 */ /* 0x004fe80000100800 */
[----:B------:R-:W2:Y:S04]  /*234b0*/  LDL.LU R26, [R1+0x11c] ;  /* 0x00011c00011a7983 */ /* 0x000ea80000300800 */
[----:B------:R-:W2:Y:S04]  /*234c0*/  LDL R9, [R1+0x314] ;  /* 0x0003140001097983 */ /* 0x000ea80000100800 */
[----:B------:R-:W2:Y:S01]  /*234d0*/  LDL R8, [R1+0x318] ;  /* 0x0003180001087983 */ /* 0x000ea20000100800 */
[----:B------:R-:W-:-:S02]  /*234e0*/  PRMT R2, RZ, 0x7610, R2 ;  /* 0x00007610ff027816 */ /* 0x000fc40000000002 */
[----:B------:R-:W-:Y:S02]  /*234f0*/  PRMT R30, RZ, 0x7610, R30 ;  /* 0x00007610ff1e7816 */ /* 0x000fe4000000001e */
[----:B------:R-:W-:Y:S01]  /*23500*/  PRMT R28, RZ, 0x7610, R28 ;  /* 0x00007610ff1c7816 */ /* 0x000fe2000000001c */
[----:B-1----:R-:W-:Y:S02]  /*23510*/  @!P0 IMAD.MOV.U32 R19, RZ, RZ, R12 ;  /* 0x000000ffff138224 */ /* 0x002fe400078e000c */
[----:B------:R-:W-:-:S05]  /*23520*/  @!P0 IMAD.MOV.U32 R18, RZ, RZ, R10 ;  /* 0x000000ffff128224 */ /* 0x000fca00078e000a */
[----:B------:R0:W2:Y:S02]  /*23530*/  @!P0 LDG.E.U8 R2, desc[UR22][R18.64] ;  /* 0x0000001612028981 */ /* 0x0000a4000c1e1100 */
[----:B0-----:R-:W-:Y:S02]  /*23540*/  @!P1 IMAD.MOV.U32 R19, RZ, RZ, R7 ;  /* 0x000000ffff139224 */ /* 0x001fe400078e0007 */
[----:B------:R-:W-:-:S05]  /*23550*/  @!P1 IMAD.MOV.U32 R18, RZ, RZ, R6 ;  /* 0x000000ffff129224 */ /* 0x000fca00078e0006 */
[----:B------:R0:W2:Y:S04]  /*23560*/  @!P1 LDG.E.U8 R30, desc[UR22][R18.64] ;  /* 0x00000016121e9981 */ /* 0x0000a8000c1e1100 */
[----:B------:R1:W-:Y:S04]  /*23570*/  STS.U8 [R0+UR14+0x9080], R27 ;  /* 0x0090801b00007988 */ /* 0x0003e8000800000e */
[----:B---3--:R3:W-:Y:S04]  /*23580*/  STL [R1+0xc0c], R3 ;  /* 0x000c0c0301007387 */ /* 0x0087e80000100800 */
[----:B-1----:R-:W2:Y:S04]  /*23590*/  LDL.LU R27, [R1+0x114] ;  /* 0x00011400011b7983 */ /* 0x002ea80000300800 */
[----:B------:R-:W2:Y:S04]  /*235a0*/  LDL R10, [R1+0x31c] ;  /* 0x00031c00010a7983 */ /* 0x000ea80000100800 */
[----:B---3--:R-:W3:Y:S01]  /*235b0*/  LDL R3, [R1+0x320] ;  /* 0x0003200001037983 */ /* 0x008ee20000100800 */
[----:B0-----:R-:W-:-:S02]  /*235c0*/  @!P0 IMAD.MOV.U32 R19, RZ, RZ, R11 ;  /* 0x000000ffff138224 */ /* 0x001fc400078e000b */
[----:B----4-:R-:W-:-:S05]  /*235d0*/  @!P0 IMAD.MOV.U32 R18, RZ, RZ, R5 ;  /* 0x000000ffff128224 */ /* 0x010fca00078e0005 */
[----:B------:R0:W4:Y:S02]  /*235e0*/  @!P0 LDG.E.U8 R28, desc[UR22][R18.64] ;  /* 0x00000016121c8981 */ /* 0x000124000c1e1100 */
[----:B0-----:R-:W-:Y:S01]  /*235f0*/  PRMT R18, RZ, 0x7610, R18 ;  /* 0x00007610ff127816 */ /* 0x001fe20000000012 */
[----:B--2---:R-:W-:Y:S02]  /*23600*/  @!P1 IMAD.MOV.U32 R21, RZ, RZ, R9 ;  /* 0x000000ffff159224 */ /* 0x004fe400078e0009 */
[----:B------:R-:W-:-:S05]  /*23610*/  @!P1 IMAD.MOV.U32 R20, RZ, RZ, R8 ;  /* 0x000000ffff149224 */ /* 0x000fca00078e0008 */
[----:B------:R3:W2:Y:S04]  /*23620*/  @!P1 LDG.E.U8 R18, desc[UR22][R20.64] ;  /* 0x0000001614129981 */ /* 0x0006a8000c1e1100 */
[----:B------:R0:W-:Y:S04]  /*23630*/  STS.U8 [R0+UR14+0x9280], R24 ;  /* 0x0092801800007988 */ /* 0x0001e8000800000e */
[----:B------:R1:W-:Y:S04]  /*23640*/  STS.U8 [R0+UR14+0x9480], R25 ;  /* 0x0094801900007988 */ /* 0x0003e8000800000e */
[----:B------:R-:W-:Y:S04]  /*23650*/  STL [R1+0xc10], R2 ;  /* 0x000c100201007387 */ /* 0x000fe80000100800 */
[----:B------:R-:W2:Y:S04]  /*23660*/  LDL.LU R23, [R1+0x108] ;  /* 0x0001080001177983 */ /* 0x000ea80000300800 */
[----:B------:R-:W2:Y:S04]  /*23670*/  LDL R7, [R1+0x394] ;  /* 0x0003940001077983 */ /* 0x000ea80000100800 */
[----:B------:R-:W2:Y:S04]  /*23680*/  LDL R6, [R1+0x398] ;  /* 0x0003980001067983 */ /* 0x000ea80000100800 */
[----:B0-----:R-:W2:Y:S04]  /*23690*/  LDL.LU R24, [R1+0xfc] ;  /* 0x0000fc0001187983 */ /* 0x001ea80000300800 */
[----:B------:R-:W-:Y:S04]  /*236a0*/  STL [R1+0xc14], R30 ;  /* 0x000c141e01007387 */ /* 0x000fe80000100800 */
[----:B------:R-:W2:Y:S04]  /*236b0*/  LDL R5, [R1+0x39c] ;  /* 0x00039c0001057983 */ /* 0x000ea80000100800 */
[----:B------:R-:W2:Y:S04]  /*236c0*/  LDL R4, [R1+0x3a0] ;  /* 0x0003a00001047983 */ /* 0x000ea80000100800 */
[----:B-1----:R-:W2:Y:S04]  /*236d0*/  LDL.LU R25, [R1+0xf0] ;  /* 0x0000f00001197983 */ /* 0x002ea80000300800 */
[----:B------:R0:W-:Y:S04]  /*236e0*/  STS.U8 [R0+UR14+0x9680], R26 ;  /* 0x0096801a00007988 */ /* 0x0001e8000800000e */
[----:B------:R1:W-:Y:S01]  /*236f0*/  STS.U8 [R0+UR14+0x9880], R27 ;  /* 0x0098801b00007988 */ /* 0x0003e2000800000e */
[----:B---3--:R-:W-:-:S03]  /*23700*/  @!P0 IMAD.MOV.U32 R20, RZ, RZ, R3 ;  /* 0x000000ffff148224 */ /* 0x008fc600078e0003 */
[----:B----4-:R-:W-:Y:S04]  /*23710*/  STL [R1+0xc18], R28 ;  /* 0x000c181c01007387 */ /* 0x010fe80000100800 */
[----:B------:R-:W3:Y:S04]  /*23720*/  LDL R9, [R1+0x414] ;  /* 0x0004140001097983 */ /* 0x000ee80000100800 */
[----:B------:R-:W4:Y:S04]  /*23730*/  LDL R8, [R1+0x418] ;  /* 0x0004180001087983 */ /* 0x000f280000100800 */
[----:B0-----:R-:W4:Y:S04]  /*23740*/  LDL.LU R26, [R1+0xe8] ;  /* 0x0000e800011a7983 */ /* 0x001f280000300800 */
[----:B--2---:R-:W-:Y:S04]  /*23750*/  STL [R1+0xc1c], R18 ;  /* 0x000c1c1201007387 */ /* 0x004fe80000100800 */
[----:B-1----:R-:W2:Y:S04]  /*23760*/  LDL.LU R27, [R1+0xdc] ;  /* 0x0000dc00011b7983 */ /* 0x002ea80000300800 */
[----:B------:R-:W2:Y:S04]  /*23770*/  LDL R2, [R1+0x420] ;  /* 0x0004200001027983 */ /* 0x000ea80000100800 */
[----:B------:R-:W2:Y:S01]  /*23780*/  LDL R3, [R1+0x41c] ;  /* 0x00041c0001037983 */ /* 0x000ea20000100800 */
[----:B------:R-:W-:Y:S01]  /*23790*/  PRMT R19, RZ, 0x7610, R19 ;  /* 0x00007610ff137816 */ /* 0x000fe20000000013 */
[----:B------:R-:W-:-:S02]  /*237a0*/  @!P0 IMAD.MOV.U32 R21, RZ, RZ, R10 ;  /* 0x000000ffff158224 */ /* 0x000fc400078e000a */
[----:B------:R-:W2:Y:S04]  /*237b0*/  LDL.LU R48, [R1+0xd4] ;  /* 0x0000d40001307983 */ /* 0x000ea80000300800 */
[----:B------:R0:W2:Y:S04]  /*237c0*/  @!P0 LDG.E.U8 R19, desc[UR22][R20.64] ;  /* 0x0000001614138981 */ /* 0x0000a8000c1e1100 */
[----:B------:R1:W-:Y:S01]  /*237d0*/  STS.U8 [R0+UR14+0x9a80], R23 ;  /* 0x009a801700007988 */ /* 0x0003e2000800000e */
[----:B0-----:R-:W-:Y:S01]  /*237e0*/  PRMT R20, RZ, 0x7610, R20 ;  /* 0x00007610ff147816 */ /* 0x001fe20000000014 */
[----:B------:R-:W-:-:S02]  /*237f0*/  @!P1 IMAD.MOV.U32 R22, RZ, RZ, R6 ;  /* 0x000000ffff169224 */ /* 0x000fc400078e0006 */
[----:B-1----:R-:W-:Y:S01]  /*23800*/  @!P1 IMAD.MOV.U32 R23, RZ, RZ, R7 ;  /* 0x000000ffff179224 */ /* 0x002fe200078e0007 */
[----:B------:R-:W2:Y:S01]  /*23810*/  LDL R6, [R1+0x494] ;  /* 0x0004940001067983 */ /* 0x000ea20000100800 */
[----:B------:R-:W-:-:S03]  /*23820*/  PRMT R21, RZ, 0x7610, R21 ;  /* 0x00007610ff157816 */ /* 0x000fc60000000015 */
[----:B------:R-:W2:Y:S04]  /*23830*/  LDL R7, [R1+0x490] ;  /* 0x0004900001077983 */ /* 0x000ea80000100800 */
[----:B------:R0:W2:Y:S04]  /*23840*/  @!P1 LDG.E.U8 R20, desc[UR22][R22.64] ;  /* 0x0000001616149981 */ /* 0x0000a8000c1e1100 */
[----:B------:R-:W2:Y:S01]  /*23850*/  LDL.LU R50, [R1+0xc4] ;  /* 0x0000c40001327983 */ /* 0x000ea20000300800 */
[----:B0-----:R-:W-:Y:S02]  /*23860*/  @!P0 IMAD.MOV.U32 R22, RZ, RZ, R4 ;  /* 0x000000ffff168224 */ /* 0x001fe400078e0004 */
[----:B------:R-:W-:Y:S01]  /*23870*/  @!P0 IMAD.MOV.U32 R23, RZ, RZ, R5 ;  /* 0x000000ffff178224 */ /* 0x000fe200078e0005 */
[----:B------:R-:W2:Y:S04]  /*23880*/  LDL R4, [R1+0x49c] ;  /* 0x00049c0001047983 */ /* 0x000ea80000100800 */
[----:B------:R-:W2:Y:S04]  /*23890*/  LDL R5, [R1+0x498] ;  /* 0x0004980001057983 */ /* 0x000ea80000100800 */
[----:B------:R-:W-:Y:S04]  /*238a0*/  STS.U8 [R0+UR14+0x9c80], R24 ;  /* 0x009c801800007988 */ /* 0x000fe8000800000e */
[----:B------:R0:W2:Y:S04]  /*238b0*/  @!P0 LDG.E.U8 R21, desc[UR22][R22.64] ;  /* 0x0000001616158981 */ /* 0x0000a8000c1e1100 */
[----:B------:R3:W-:Y:S04]  /*238c0*/  STS.U8 [R0+UR14+0x9e80], R25 ;  /* 0x009e801900007988 */ /* 0x0007e8000800000e */
[----:B------:R-:W2:Y:S01]  /*238d0*/  LDL.LU R52, [R1+0xc0] ;  /* 0x0000c00001347983 */ /* 0x000ea20000300800 */
[----:B0-----:R-:W-:Y:S01]  /*238e0*/  PRMT R22, RZ, 0x7610, R22 ;  /* 0x00007610ff167816 */ /* 0x001fe20000000016 */
[----:B---3--:R-:W-:-:S02]  /*238f0*/  @!P1 IMAD.MOV.U32 R25, RZ, RZ, R9 ;  /* 0x000000ffff199224 */ /* 0x008fc400078e0009 */
[----:B------:R-:W3:Y:S01]  /*23900*/  LDL R9, [R1+0x500] ;  /* 0x0005000001097983 */ /* 0x000ee20000100800 */
[----:B----4-:R-:W-:-:S03]  /*23910*/  @!P1 IMAD.MOV.U32 R24, RZ, RZ, R8 ;  /* 0x000000ffff189224 */ /* 0x010fc600078e0008 */
[----:B------:R-:W4:Y:S04]  /*23920*/  LDL R8, [R1+0x504] ;  /* 0x0005040001087983 */ /* 0x000f280000100800 */
[----:B------:R2:W4:Y:S04]  /*23930*/  @!P1 LDG.E.U8 R22, desc[UR22][R24.64] ;  /* 0x0000001618169981 */ /* 0x000528000c1e1100 */
[----:B------:R-:W4:Y:S01]  /*23940*/  LDL.LU R44, [R1+0xb4] ;  /* 0x0000b400012c7983 */ /* 0x000f220000300800 */
[----:B--2---:R-:W-:-:S03]  /*23950*/  @!P0 IMAD.MOV.U32 R24, RZ, RZ, R2 ;  /* 0x000000ffff188224 */ /* 0x004fc600078e0002 */
[----:B------:R-:W2:Y:S01]  /*23960*/  LDL R2, [R1+0x50c] ;  /* 0x00050c0001027983 */ /* 0x000ea20000100800 */
[----:B------:R-:W-:-:S03]  /*23970*/  @!P0 IMAD.MOV.U32 R25, RZ, RZ, R3 ;  /* 0x000000ffff198224 */ /* 0x000fc600078e0003 */
[----:B------:R-:W2:Y:S01]  /*23980*/  LDL R3, [R1+0x508] ;  /* 0x0005080001037983 */ /* 0x000ea20000100800 */
[----:B------:R-:W-:-:S03]  /*23990*/  PRMT R23, RZ, 0x7610, R23 ;  /* 0x00007610ff177816 */ /* 0x000fc60000000017 */
[----:B------:R0:W-:Y:S04]  /*239a0*/  STS.U8 [R0+UR14+0xa080], R26 ;  /* 0x00a0801a00007988 */ /* 0x0001e8000800000e */
[----:B------:R1:W2:Y:S04]  /*239b0*/  @!P0 LDG.E.U8 R23, desc[UR22][R24.64] ;  /* 0x0000001618178981 */ /* 0x0002a8000c1e1100 */
[----:B------:R0:W-:Y:S04]  /*239c0*/  STS.U8 [R0+UR14+0xa280], R27 ;  /* 0x00a2801b00007988 */ /* 0x0001e8000800000e */
[----:B------:R-:W2:Y:S01]  /*239d0*/  LDL.LU R46, [R1+0xa4] ;  /* 0x0000a400012e7983 */ /* 0x000ea20000300800 */
[----:B-1----:R-:W-:Y:S01]  /*239e0*/  PRMT R24, RZ, 0x7610, R24 ;  /* 0x00007610ff187816 */ /* 0x002fe20000000018 */
[----:B0-----:R-:W-:Y:S01]  /*239f0*/  @!P1 IMAD.MOV.U32 R26, RZ, RZ, R6 ;  /* 0x000000ffff1a9224 */ /* 0x001fe200078e0006 */
[----:B------:R-:W-:Y:S01]  /*23a00*/  PRMT R25, RZ, 0x7610, R25 ;  /* 0x00007610ff197816 */ /* 0x000fe20000000019 */
[----:B------:R-:W2:Y:S01]  /*23a10*/  LDL R6, [R1+0x574] ;  /* 0x0005740001067983 */ /* 0x000ea20000100800 */
[----:B------:R-:W-:-:S03]  /*23a20*/  @!P1 IMAD.MOV.U32 R27, RZ, RZ, R7 ;  /* 0x000000ffff1b9224 */ /* 0x000fc600078e0007 */
[----:B------:R-:W2:Y:S04]  /*23a30*/  LDL R7, [R1+0x570] ;  /* 0x0005700001077983 */ /* 0x000ea80000100800 */
[----:B------:R0:W2:Y:S01]  /*23a40*/  @!P1 LDG.E.U8 R24, desc[UR22][R26.64] ;  /* 0x000000161a189981 */ /* 0x0000a2000c1e1100 */
[----:B------:R-:W-:Y:S01]  /*23a50*/  PRMT R29, RZ, 0x7610, R29 ;  /* 0x00007610ff1d7816 */ /* 0x000fe2000000001d */
[----:B0-----:R-:W-:Y:S02]  /*23a60*/  @!P0 IMAD.MOV.U32 R26, RZ, RZ, R4 ;  /* 0x000000ffff1a8224 */ /* 0x001fe400078e0004 */
[----:B------:R-:W2:Y:S01]  /*23a70*/  LDL R4, [R1+0x57c] ;  /* 0x00057c0001047983 */ /* 0x000ea20000100800 */
[----:B------:R-:W-:-:S03]  /*23a80*/  @!P0 IMAD.MOV.U32 R27, RZ, RZ, R5 ;  /* 0x000000ffff1b8224 */ /* 0x000fc600078e0005 */
[----:B------:R-:W2:Y:S04]  /*23a90*/  LDL R5, [R1+0x578] ;  /* 0x0005780001057983 */ /* 0x000ea80000100800 */
[----:B------:R3:W2:Y:S04]  /*23aa0*/  @!P0 LDG.E.U8 R25, desc[UR22][R26.64] ;  /* 0x000000161a198981 */ /* 0x0006a8000c1e1100 */
[----:B------:R0:W-:Y:S04]  /*23ab0*/  STS.U8 [R0+UR14+0xa480], R48 ;  /* 0x00a4803000007988 */ /* 0x0001e8000800000e */
[----:B------:R1:W-:Y:S04]  /*23ac0*/  STS.U8 [R0+UR14+0xa680], R50 ;  /* 0x00a6803200007988 */ /* 0x0003e8000800000e */
[----:B------:R1:W-:Y:S04]  /*23ad0*/  STS.U8 [R0+UR14+0xa880], R52 ;  /* 0x00a8803400007988 */ /* 0x0003e8000800000e */
[----:B0-----:R-:W2:Y:S04]  /*23ae0*/  LDL.LU R48, [R1+0x98] ;  /* 0x0000980001307983 */ /* 0x001ea80000300800 */
[----:B-1----:R-:W2:Y:S04]  /*23af0*/  LDL.LU R50, [R1+0x8c] ;  /* 0x00008c0001327983 */ /* 0x002ea80000300800 */
[----:B------:R-:W2:Y:S04]  /*23b00*/  LDL.LU R52, [R1+0x7c] ;  /* 0x00007c0001347983 */ /* 0x000ea80000300800 */
[----:B------:R-:W2:Y:S04]  /*23b10*/  LDL R15, [R1+0x5e0] ;  /* 0x0005e000010f7983 */ /* 0x000ea80000100800 */
[----:B------:R-:W2:Y:S04]  /*23b20*/  LDL R14, [R1+0x5e4] ;  /* 0x0005e400010e7983 */ /* 0x000ea80000100800 */
[----:B------:R-:W2:Y:S04]  /*23b30*/  LDL R13, [R1+0x264] ;  /* 0x00026400010d7983 */ /* 0x000ea80000100800 */
[----:B------:R-:W2:Y:S04]  /*23b40*/  LDL R12, [R1+0x2a8] ;  /* 0x0002a800010c7983 */ /* 0x000ea80000100800 */
[----:B------:R-:W2:Y:S04]  /*23b50*/  LDL R11, [R1+0x2ac] ;  /* 0x0002ac00010b7983 */ /* 0x000ea80000100800 */
[----:B------:R-:W2:Y:S01]  /*23b60*/  LDL R10, [R1+0x2b0] ;  /* 0x0002b000010a7983 */ /* 0x000ea20000100800 */
[----:B------:R-:W-:-:S02]  /*23b70*/  PRMT R31, RZ, 0x7610, R31 ;  /* 0x00007610ff1f7816 */ /* 0x000fc4000000001f */
[----:B------:R-:W-:Y:S01]  /*23b80*/  PRMT R33, RZ, 0x7610, R33 ;  /* 0x00007610ff217816 */ /* 0x000fe20000000021 */
[----:B------:R-:W2:Y:S01]  /*23b90*/  LDL R18, [R1+0x424] ;  /* 0x0004240001127983 */ /* 0x000ea20000100800 */
[----:B---3--:R-:W-:-:S03]  /*23ba0*/  @!P1 IMAD.MOV.U32 R27, RZ, RZ, R9 ;  /* 0x000000ffff1b9224 */ /* 0x008fc600078e0009 */
[----:B------:R-:W3:Y:S01]  /*23bb0*/  LDL R9, [R1+0x324] ;  /* 0x0003240001097983 */ /* 0x000ee20000100800 */
[----:B----4-:R-:W-:-:S03]  /*23bc0*/  @!P1 IMAD.MOV.U32 R26, RZ, RZ, R8 ;  /* 0x000000ffff1a9224 */ /* 0x010fc600078e0008 */
[----:B------:R-:W4:Y:S04]  /*23bd0*/  LDL R8, [R1+0x328] ;  /* 0x0003280001087983 */ /* 0x000f280000100800 */
[----:B------:R2:W3:Y:S02]  /*23be0*/  @!P1 LDG.E.U8 R29, desc[UR22][R26.64] ;  /* 0x000000161a1d9981 */ /* 0x0004e4000c1e1100 */
[----:B--2---:R-:W-:Y:S02]  /*23bf0*/  @!P0 IMAD.MOV.U32 R26, RZ, RZ, R2 ;  /* 0x000000ffff1a8224 */ /* 0x004fe400078e0002 */
[----:B------:R-:W2:Y:S01]  /*23c00*/  LDL R2, [R1+0x5dc] ;  /* 0x0005dc0001027983 */ /* 0x000ea20000100800 */
[----:B------:R-:W-:-:S03]  /*23c10*/  @!P0 IMAD.MOV.U32 R27, RZ, RZ, R3 ;  /* 0x000000ffff1b8224 */ /* 0x000fc600078e0003 */
[----:B------:R-:W3:Y:S04]  /*23c20*/  LDL R3, [R1+0x5d8] ;  /* 0x0005d80001037983 */ /* 0x000ee80000100800 */
[----:B------:R0:W4:Y:S01]  /*23c30*/  @!P0 LDG.E.U8 R31, desc[UR22][R26.64] ;  /* 0x000000161a1f8981 */ /* 0x000122000c1e1100 */
[----:B------:R-:W-:Y:S01]  /*23c40*/  PRMT R35, RZ, 0x7610, R35 ;  /* 0x00007610ff237816 */ /* 0x000fe20000000023 */
[----:B0-----:R-:W-:Y:S02]  /*23c50*/  @!P1 IMAD.MOV.U32 R26, RZ, RZ, R6 ;  /* 0x000000ffff1a9224 */ /* 0x001fe400078e0006 */
[----:B------:R-:W4:Y:S01]  /*23c60*/  LDL R6, [R1+0x330] ;  /* 0x0003300001067983 */ /* 0x000f220000100800 */
[----:B------:R-:W-:-:S03]  /*23c70*/  @!P1 IMAD.MOV.U32 R27, RZ, RZ, R7 ;  /* 0x000000ffff1b9224 */ /* 0x000fc600078e0007 */
[----:B------:R-:W4:Y:S04]  /*23c80*/  LDL R7, [R1+0x32c] ;  /* 0x00032c0001077983 */ /* 0x000f280000100800 */
[----:B------:R0:W4:Y:S02]  /*23c90*/  @!P1 LDG.E.U8 R33, desc[UR22][R26.64] ;  /* 0x000000161a219981 */ /* 0x000124000c1e1100 */
[----:B0-----:R-:W-:Y:S02]  /*23ca0*/  @!P0 IMAD.MOV.U32 R26, RZ, RZ, R4 ;  /* 0x000000ffff1a8224 */ /* 0x001fe400078e0004 */
[----:B------:R-:W4:Y:S01]  /*23cb0*/  LDL R4, [R1+0x3a8] ;  /* 0x0003a80001047983 */ /* 0x000f220000100800 */
[----:B------:R-:W-:-:S03]  /*23cc0*/  @!P0 IMAD.MOV.U32 R27, RZ, RZ, R5 ;  /* 0x000000ffff1b8224 */ /* 0x000fc600078e0005 */
[----:B------:R-:W4:Y:S04]  /*23cd0*/  LDL R5, [R1+0x3a4] ;  /* 0x0003a40001057983 */ /* 0x000f280000100800 */
[----:B------:R2:W4:Y:S02]  /*23ce0*/  @!P0 LDG.E.U8 R35, desc[UR22][R26.64] ;  /* 0x000000161a238981 */ /* 0x000524000c1e1100 */
[----:B--2---:R-:W-:Y:S02]  /*23cf0*/  @!P1 IMAD.MOV.U32 R26, RZ, RZ, R2 ;  /* 0x000000ffff1a9224 */ /* 0x004fe400078e0002 */
[----:B------:R-:W2:Y:S01]  /*23d00*/  LDL R2, [R1+0x3b0] ;  /* 0x0003b00001027983 */ /* 0x000ea20000100800 */
[----:B---3--:R-:W-:-:S03]  /*23d10*/  @!P1 IMAD.MOV.U32 R27, RZ, RZ, R3 ;  /* 0x000000ffff1b9224 */ /* 0x008fc600078e0003 */
[----:B------:R-:W3:Y:S01]  /*23d20*/  LDL R3, [R1+0x3ac] ;  /* 0x0003ac0001037983 */ /* 0x000ee20000100800 */
[----:B------:R-:W-:Y:S02]  /*23d30*/  PRMT R37, RZ, 0x7610, R37 ;  /* 0x00007610ff257816 */ /* 0x000fe40000000025 */
[----:B------:R-:W-:-:S04]  /*23d40*/  PRMT R39, RZ, 0x7610, R39 ;  /* 0x00007610ff277816 */ /* 0x000fc80000000027 */
[----:B------:R0:W3:Y:S01]  /*23d50*/  @!P1 LDG.E.U8 R37, desc[UR22][R26.64] ;  /* 0x000000161a259981 */ /* 0x0000e2000c1e1100 */
[----:B------:R-:W-:-:S03]  /*23d60*/  PRMT R41, RZ, 0x7610, R41 ;  /* 0x00007610ff297816 */ /* 0x000fc60000000029 */
[----:B------:R-:W-:Y:S01]  /*23d70*/  STS.U8 [R0+UR14+0xaa80], R44 ;  /* 0x00aa802c00007988 */ /* 0x000fe2000800000e */
[----:B0-----:R-:W-:Y:S02]  /*23d80*/  @!P0 IMAD.MOV.U32 R26, RZ, RZ, R14 ;  /* 0x000000ffff1a8224 */ /* 0x001fe400078e000e */
[----:B------:R-:W-:Y:S01]  /*23d90*/  @!P0 IMAD.MOV.U32 R27, RZ, RZ, R15 ;  /* 0x000000ffff1b8224 */ /* 0x000fe200078e000f */
[----:B------:R-:W-:Y:S04]  /*23da0*/  STS.U8 [R0+UR14+0xac80], R46 ;  /* 0x00ac802e00007988 */ /* 0x000fe8000800000e */
[----:B------:R0:W3:Y:S04]  /*23db0*/  @!P0 LDG.E.U8 R39, desc[UR22][R26.64] ;  /* 0x000000161a278981 */ /* 0x0000e8000c1e1100 */
[----:B------:R-:W-:Y:S04]  /*23dc0*/  STS.U8 [R0+UR14+0xae80], R48 ;  /* 0x00ae803000007988 */ /* 0x000fe8000800000e */
[----:B------:R-:W-:Y:S01]  /*23dd0*/  STS.U8 [R0+UR14+0xb080], R50 ;  /* 0x00b0803200007988 */ /* 0x000fe2000800000e */
[----:B0-----:R-:W-:-:S02]  /*23de0*/  @!P1 IMAD.MOV.U32 R26, RZ, RZ, R12 ;  /* 0x000000ffff1a9224 */ /* 0x001fc400078e000c */
[----:B------:R-:W-:Y:S01]  /*23df0*/  @!P1 IMAD.MOV.U32 R27, RZ, RZ, R13 ;  /* 0x000000ffff1b9224 */ /* 0x000fe200078e000d */
[----:B------:R-:W-:Y:S04]  /*23e00*/  STS.U8 [R0+UR14+0xb280], R52 ;  /* 0x00b2803400007988 */ /* 0x000fe8000800000e */
[----:B------:R0:W-:Y:S04]  /*23e10*/  STS.U8 [R0+UR14+0xb480], R43 ;  /* 0x00b4802b00007988 */ /* 0x0001e8000800000e */
[----:B------:R1:W3:Y:S01]  /*23e20*/  @!P1 LDG.E.U8 R41, desc[UR22][R26.64] ;  /* 0x000000161a299981 */ /* 0x0002e2000c1e1100 */
[----:B0-----:R-:W-:Y:S01]  /*23e30*/  PRMT R43, RZ, 0x7610, R43 ;  /* 0x00007610ff2b7816 */ /* 0x001fe2000000002b */
[----:B-1----:R-:W-:-:S02]  /*23e40*/  @!P0 IMAD.MOV.U32 R26, RZ, RZ, R10 ;  /* 0x000000ffff1a8224 */ /* 0x002fc400078e000a */
[----:B------:R-:W-:Y:S01]  /*23e50*/  @!P0 IMAD.MOV.U32 R27, RZ, RZ, R11 ;  /* 0x000000ffff1b8224 */ /* 0x000fe200078e000b */
[----:B------:R0:W-:Y:S04]  /*23e60*/  STS.U8 [R0+UR14+0xb680], R45 ;  /* 0x00b6802d00007988 */ /* 0x0001e8000800000e */
[----:B------:R4:W3:Y:S01]  /*23e70*/  @!P0 LDG.E.U8 R43, desc[UR22][R26.64] ;  /* 0x000000161a2b8981 */ /* 0x0008e2000c1e1100 */
[----:B0-----:R-:W-:Y:S01]  /*23e80*/  PRMT R45, RZ, 0x7610, R45 ;  /* 0x00007610ff2d7816 */ /* 0x001fe2000000002d */
[----:B----4-:R-:W-:Y:S02]  /*23e90*/  @!P1 IMAD.MOV.U32 R26, RZ, RZ, R8 ;  /* 0x000000ffff1a9224 */ /* 0x010fe400078e0008 */
[----:B------:R-:W-:Y:S01]  /*23ea0*/  @!P1 IMAD.MOV.U32 R27, RZ, RZ, R9 ;  /* 0x000000ffff1b9224 */ /* 0x000fe200078e0009 */
[----:B------:R0:W-:Y:S04]  /*23eb0*/  STS.U8 [R0+UR14+0xb880], R47 ;  /* 0x00b8802f00007988 */ /* 0x0001e8000800000e */
[----:B------:R1:W4:Y:S01]  /*23ec0*/  @!P1 LDG.E.U8 R45, desc[UR22][R26.64] ;  /* 0x000000161a2d9981 */ /* 0x000322000c1e1100 */
[----:B0-----:R-:W-:Y:S01]  /*23ed0*/  PRMT R47, RZ, 0x7610, R47 ;  /* 0x00007610ff2f7816 */ /* 0x001fe2000000002f */
[----:B-1----:R-:W-:-:S02]  /*23ee0*/  @!P0 IMAD.MOV.U32 R26, RZ, RZ, R6 ;  /* 0x000000ffff1a8224 */ /* 0x002fc400078e0006 */
[----:B------:R-:W-:Y:S01]  /*23ef0*/  @!P0 IMAD.MOV.U32 R27, RZ, RZ, R7 ;  /* 0x000000ffff1b8224 */ /* 0x000fe200078e0007 */
[----:B------:R0:W-:Y:S04]  /*23f00*/  STS.U8 [R0+UR14+0xba80], R49 ;  /* 0x00ba803100007988 */ /* 0x0001e8000800000e */
[----:B------:R1:W4:Y:S01]  /*23f10*/  @!P0 LDG.E.U8 R47, desc[UR22][R26.64] ;  /* 0x000000161a2f8981 */ /* 0x000322000c1e1100 */
[----:B0-----:R-:W-:Y:S01]  /*23f20*/  PRMT R49, RZ, 0x7610, R49 ;  /* 0x00007610ff317816 */ /* 0x001fe20000000031 */
[----:B-1----:R-:W-:Y:S02]  /*23f30*/  @!P1 IMAD.MOV.U32 R26, RZ, RZ, R4 ;  /* 0x000000ffff1a9224 */ /* 0x002fe400078e0004 */
[----:B------:R-:W-:-:S05]  /*23f40*/  @!P1 IMAD.MOV.U32 R27, RZ, RZ, R5 ;  /* 0x000000ffff1b9224 */ /* 0x000fca00078e0005 */
[----:B------:R2:W4:Y:S02]  /*23f50*/  @!P1 LDG.E.U8 R49, desc[UR22][R26.64] ;  /* 0x000000161a319981 */ /* 0x000524000c1e1100 */
[----:B--2---:R-:W-:Y:S02]  /*23f60*/  @!P0 IMAD.MOV.U32 R26, RZ, RZ, R2 ;  /* 0x000000ffff1a8224 */ /* 0x004fe400078e0002 */
[----:B------:R-:W2:Y:S01]  /*23f70*/  LDL R2, [R1+0x428] ;  /* 0x0004280001027983 */ /* 0x000ea20000100800 */
[----:B---3--:R-:W-:-:S03]  /*23f80*/  @!P0 IMAD.MOV.U32 R27, RZ, RZ, R3 ;  /* 0x000000ffff1b8224 */ /* 0x008fc600078e0003 */
[----:B------:R-:W3:Y:S04]  /*23f90*/  LDL.LU R3, [R1+0x1c0] ;  /* 0x0001c00001037983 */ /* 0x000ee80000300800 */
[----:B------:R-:W3:Y:S04]  /*23fa0*/  LDL.LU R4, [R1+0x1b8] ;  /* 0x0001b80001047983 */ /* 0x000ee80000300800 */
[----:B------:R-:W3:Y:S04]  /*23fb0*/  LDL.LU R5, [R1+0x1b0] ;  /* 0x0001b00001057983 */ /* 0x000ee80000300800 */
[----:B------:R-:W3:Y:S04]  /*23fc0*/  LDL.LU R7, [R1+0x1a8] ;  /* 0x0001a80001077983 */ /* 0x000ee80000300800 */
        /* <DEDUP_REMOVED lines=19> */
[----:B------:R-:W0:Y:S03]  /*24100*/  S2R R50, SR_TID.X ;  /* 0x0000000000327919 */ /* 0x000e260000002100 */
[----:B------:R1:W-:Y:S04]  /*24110*/  STS.U8 [R0+UR14+0xbc80], R51 ;  /* 0x00bc803300007988 */ /* 0x0003e8000800000e */
[----:B------:R1:W-:Y:S04]  /*24120*/  STS.U8 [R0+UR14+0xbe80], R53 ;  /* 0x00be803500007988 */ /* 0x0003e8000800000e */
[----:B------:R-:W4:Y:S01]  /*24130*/  LDL.LU R48, [R1+0xd0] ;  /* 0x0000d00001307983 */ /* 0x000f220000300800 */
[----:B-1----:R-:W-:-:S02]  /*24140*/  PRMT R51, RZ, 0x7610, R51 ;  /* 0x00007610ff337816 */ /* 0x002fc40000000033 */
[----:B------:R-:W-:-:S04]  /*24150*/  PRMT R53, RZ, 0x7610, R53 ;  /* 0x00007610ff357816 */ /* 0x000fc80000000035 */
[----:B------:R1:W4:Y:S02]  /*24160*/  @!P0 LDG.E.U8 R51, desc[UR22][R26.64] ;  /* 0x000000161a338981 */ /* 0x000324000c1e1100 */
[----:B-1----:R-:W-:Y:S01]  /*24170*/  @!P1 IMAD.MOV.U32 R27, RZ, RZ, R18 ;  /* 0x000000ffff1b9224 */ /* 0x002fe200078e0012 */
[----:B0-----:R-:W-:Y:S02]  /*24180*/  LOP3.LUT R6, R50, 0x7f, RZ, 0xc0, !PT ;  /* 0x0000007f32067812 */ /* 0x001fe400078ec0ff */
[----:B------:R-:W4:Y:S04]  /*24190*/  LDL.LU R50, [R1+0xbc] ;  /* 0x0000bc0001327983 */ /* 0x000f280000300800 */
[----:B------:R-:W4:Y:S04]  /*241a0*/  LDL.LU R18, [R1+0xac] ;  /* 0x0000ac0001127983 */ /* 0x000f280000300800 */
[----:B------:R-:W4:Y:S01]  /*241b0*/  LDL.LU R28, [R1+0xa0] ;  /* 0x0000a000011c7983 */ /* 0x000f220000300800 */
[----:B--2---:R-:W-:-:S05]  /*241c0*/  @!P1 IMAD.MOV.U32 R26, RZ, RZ, R2 ;  /* 0x000000ffff1a9224 */ /* 0x004fca00078e0002 */
[----:B------:R0:W2:Y:S02]  /*241d0*/  @!P1 LDG.E.U8 R53, desc[UR22][R26.64] ;  /* 0x000000161a359981 */ /* 0x0000a4000c1e1100 */
[----:B0-----:R-:W-:-:S05]  /*241e0*/  LOP3.LUT R26, R6, 0x20, RZ, 0x3c, !PT ;  /* 0x00000020061a7812 */ /* 0x001fca00078e3cff */
[----:B---3--:R-:W-:Y:S04]  /*241f0*/  STS.U8 [R26+UR14+0x8100], R3 ;  /* 0x008100031a007988 */ /* 0x008fe8000800000e */
[----:B------:R-:W-:Y:S04]  /*24200*/  STS.U8 [R26+UR14+0x8300], R4 ;  /* 0x008300041a007988 */ /* 0x000fe8000800000e */
[----:B------:R-:W-:Y:S04]  /*24210*/  STS.U8 [R26+UR14+0x8500], R5 ;  /* 0x008500051a007988 */ /* 0x000fe8000800000e */
[----:B------:R-:W-:Y:S04]  /*24220*/  STS.U8 [R26+UR14+0x8700], R7 ;  /* 0x008700071a007988 */ /* 0x000fe8000800000e */
[----:B----4-:R-:W-:Y:S04]  /*24230*/  STS.U8 [R26+UR14+0x8900], R8 ;  /* 0x008900081a007988 */ /* 0x010fe8000800000e */
        /* <DEDUP_REMOVED lines=17> */
[----:B------:R0:W-:Y:S04]  /*24350*/  STS.U8 [R26+UR14+0xad00], R52 ;  /* 0x00ad00341a007988 */ /* 0x0001e8000800000e */
[----:B0-----:R-:W3:Y:S04]  /*24360*/  LDL.LU R52, [R1+0x88] ;  /* 0x0000880001347983 */ /* 0x001ee80000300800 */
[----:B------:R-:W4:Y:S04]  /*24370*/  LDL.LU R30, [R1+0x74] ;  /* 0x00007400011e7983 */ /* 0x000f280000300800 */
        /* <DEDUP_REMOVED lines=20> */
[----:B------:R0:W-:Y:S04]  /*244c0*/  STS.U8 [R26+UR14+0xaf00], R48 ;  /* 0x00af00301a007988 */ /* 0x0001e8000800000e */
[----:B------:R-:W2:Y:S04]  /*244d0*/  LDL.LU R42, [R1+0x130] ;  /* 0x00013000012a7983 */ /* 0x000ea80000300800 */
[----:B------:R1:W-:Y:S04]  /*244e0*/  STS.U8 [R26+UR14+0xb100], R50 ;  /* 0x00b100321a007988 */ /* 0x0003e8000800000e */
[----:B------:R-:W2:Y:S04]  /*244f0*/  LDL.LU R44, [R1+0x120] ;  /* 0x00012000012c7983 */ /* 0x000ea80000300800 */
[----:B------:R-:W2:Y:S04]  /*24500*/  LDL.LU R46, [R1+0x110] ;  /* 0x00011000012e7983 */ /* 0x000ea80000300800 */
[----:B------:R-:W-:Y:S04]  /*24510*/  STS.U8 [R26+UR14+0xb300], R18 ;  /* 0x00b300121a007988 */ /* 0x000fe8000800000e */
[----:B0-----:R-:W2:Y:S04]  /*24520*/  LDL.LU R48, [R1+0x100] ;  /* 0x0001000001307983 */ /* 0x001ea80000300800 */
[----:B------:R-:W-:Y:S04]  /*24530*/  STS.U8 [R26+UR14+0xb500], R28 ;  /* 0x00b5001c1a007988 */ /* 0x000fe8000800000e */
[----:B-1----:R-:W2:Y:S04]  /*24540*/  LDL.LU R50, [R1+0xec] ;  /* 0x0000ec0001327983 */ /* 0x002ea80000300800 */
[----:B---3--:R0:W-:Y:S04]  /*24550*/  STS.U8 [R26+UR14+0xb700], R52 ;  /* 0x00b700341a007988 */ /* 0x0081e8000800000e */
[----:B0-----:R-:W3:Y:S04]  /*24560*/  LDL.LU R52, [R1+0xd8] ;  /* 0x0000d80001347983 */ /* 0x001ee80000300800 */
[----:B------:R-:W3:Y:S04]  /*24570*/  LDL.LU R18, [R1+0xcc] ;  /* 0x0000cc0001127983 */ /* 0x000ee80000300800 */
[----:B------:R-:W3:Y:S04]  /*24580*/  LDL.LU R28, [R1+0xb8] ;  /* 0x0000b800011c7983 */ /* 0x000ee80000300800 */
[----:B------:R-:W3:Y:S01]  /*24590*/  LDL.LU R27, [R1+0xa8] ;  /* 0x0000a800011b7983 */ /* 0x000ee20000300800 */
[----:B------:R-:W-:-:S03]  /*245a0*/  LOP3.LUT R6, R6, 0x30, RZ, 0x3c, !PT ;  /* 0x0000003006067812 */ /* 0x000fc600078e3cff */
[----:B----4-:R0:W-:Y:S04]  /*245b0*/  STS.U8 [R26+UR14+0xb900], R30 ;  /* 0x00b9001e1a007988 */ /* 0x0101e8000800000e */
[----:B--2---:R1:W-:Y:S04]  /*245c0*/  STS.U8 [R26+UR14+0xbb00], R2 ;  /* 0x00bb00021a007988 */ /* 0x0043e8000800000e */
[----:B------:R2:W-:Y:S04]  /*245d0*/  STS.U8 [R26+UR14+0xbd00], R3 ;  /* 0x00bd00031a007988 */ /* 0x0005e8000800000e */
[----:B0-----:R-:W4:Y:S04]  /*245e0*/  LDL.LU R30, [R1+0x94] ;  /* 0x00009400011e7983 */ /* 0x001f280000300800 */
[----:B-1----:R-:W4:Y:S04]  /*245f0*/  LDL.LU R2, [R1+0x84] ;  /* 0x0000840001027983 */ /* 0x002f280000300800 */
[----:B------:R0:W-:Y:S04]  /*24600*/  STS.U8 [R26+UR14+0xbf00], R4 ;  /* 0x00bf00041a007988 */ /* 0x0001e8000800000e */
[----:B--2---:R-:W2:Y:S04]  /*24610*/  LDL.LU R3, [R1+0x70] ;  /* 0x0000700001037983 */ /* 0x004ea80000300800 */
[----:B------:R1:W-:Y:S04]  /*24620*/  STS.U8 [R6+UR14+0x8180], R5 ;  /* 0x0081800506007988 */ /* 0x0003e8000800000e */
[----:B0-----:R-:W2:Y:S04]  /*24630*/  LDL.LU R4, [R1+0x68] ;  /* 0x0000680001047983 */ /* 0x001ea80000300800 */
[----:B------:R0:W-:Y:S04]  /*24640*/  STS.U8 [R6+UR14+0x8380], R7 ;  /* 0x0083800706007988 */ /* 0x0001e8000800000e */
[----:B-1----:R-:W2:Y:S04]  /*24650*/  LDL.LU R5, [R1+0x60] ;  /* 0x0000600001057983 */ /* 0x002ea80000300800 */
        /* <DEDUP_REMOVED lines=40> */
[----:B0-----:R-:W2:Y:S04]  /*248e0*/  LDL.LU R50, [R1+0x4] ;  /* 0x0000040001327983 */ /* 0x001ea80000300800 */
[----:B---3--:R0:W-:Y:S04]  /*248f0*/  STS.U8 [R6+UR14+0xad80], R52 ;  /* 0x00ad803406007988 */ /* 0x0081e8000800000e */
[----:B0-----:R-:W3:Y:S04]  /*24900*/  LDL.LU R52, [R1] ;  /* 0x0000000001347983 */ /* 0x001ee80000300800 */
[----:B------:R0:W-:Y:S04]  /*24910*/  STS.U8 [R6+UR14+0xaf80], R18 ;  /* 0x00af801206007988 */ /* 0x0001e8000800000e */
[----:B------:R1:W-:Y:S04]  /*24920*/  STS.U8 [R6+UR14+0xb180], R28 ;  /* 0x00b1801c06007988 */ /* 0x0003e8000800000e */
[----:B------:R4:W-:Y:S04]  /*24930*/  STS.U8 [R6+UR14+0xb380], R27 ;  /* 0x00b3801b06007988 */ /* 0x0009e8000800000e */
[----:B0-----:R-:W3:Y:S04]  /*24940*/  LDL.LU R18, [R1+0xc1c] ;  /* 0x000c1c0001127983 */ /* 0x001ee80000300800 */
[----:B-1----:R-:W3:Y:S01]  /*24950*/  LDL.LU R28, [R1+0xc18] ;  /* 0x000c1800011c7983 */ /* 0x002ee20000300800 */
[----:B----4-:R-:W0:Y:S03]  /*24960*/  S2R R27, SR_TID.X ;  /* 0x00000000001b7919 */ /* 0x010e260000002100 */
[----:B------:R1:W-:Y:S04]  /*24970*/  STS.U8 [R6+UR14+0xb580], R30 ;  /* 0x00b5801e06007988 */ /* 0x0003e8000800000e */
[----:B------:R4:W-:Y:S04]  /*24980*/  STS.U8 [R6+UR14+0xb780], R2 ;  /* 0x00b7800206007988 */ /* 0x0009e8000800000e */
[----:B--2---:R2:W-:Y:S04]  /*24990*/  STS.U8 [R6+UR14+0xb980], R3 ;  /* 0x00b9800306007988 */ /* 0x0045e8000800000e */
[----:B-1----:R-:W3:Y:S04]  /*249a0*/  LDL.LU R30, [R1+0xc14] ;  /* 0x000c1400011e7983 */ /* 0x002ee80000300800 */
[----:B----4-:R-:W4:Y:S04]  /*249b0*/  LDL.LU R2, [R1+0xc10] ;  /* 0x000c100001027983 */ /* 0x010f280000300800 */
[----:B--2---:R-:W2:Y:S04]  /*249c0*/  LDL.LU R3, [R1+0xc0c] ;  /* 0x000c0c0001037983 */ /* 0x004ea80000300800 */
[----:B------:R1:W-:Y:S01]  /*249d0*/  STS.U8 [R6+UR14+0xbb80], R4 ;  /* 0x00bb800406007988 */ /* 0x0003e2000800000e */
[----:B0-----:R-:W-:-:S03]  /*249e0*/  LOP3.LUT R27, R27, 0x7f, RZ, 0xc0, !PT ;  /* 0x0000007f1b1b7812 */ /* 0x001fc600078ec0ff */
[----:B------:R0:W-:Y:S04]  /*249f0*/  STS.U8 [R6+UR14+0xbd80], R5 ;  /* 0x00bd800506007988 */ /* 0x0001e8000800000e */
[----:B------:R0:W-:Y:S04]  /*24a00*/  STS.U8 [R6+UR14+0xbf80], R7 ;  /* 0x00bf800706007988 */ /* 0x0001e8000800000e */
[----:B-1----:R-:W2:Y:S04]  /*24a10*/  LDL.LU R4, [R1+0xc08] ;  /* 0x000c080001047983 */ /* 0x002ea80000300800 */
[----:B0-----:R-:W2:Y:S04]  /*24a20*/  LDL.LU R5, [R1+0xc04] ;  /* 0x000c040001057983 */ /* 0x001ea80000300800 */
[----:B------:R-:W2:Y:S04]  /*24a30*/  LDL.LU R6, [R1+0xc00] ;  /* 0x000c000001067983 */ /* 0x000ea80000300800 */
[----:B------:R-:W2:Y:S04]  /*24a40*/  LDL.LU R7, [R1+0xbfc] ;  /* 0x000bfc0001077983 */ /* 0x000ea80000300800 */
[----:B------:R0:W-:Y:S04]  /*24a50*/  STS.U8 [R27+UR14+0xc000], R8 ;  /* 0x00c000081b007988 */ /* 0x0001e8000800000e */
[----:B------:R1:W-:Y:S04]  /*24a60*/  STS.U8 [R27+UR14+0xe000], R9 ;  /* 0x00e000091b007988 */ /* 0x0003e8000800000e */
[----:B------:R1:W-:Y:S04]  /*24a70*/  STS.U8 [R27+UR14+0xc400], R10 ;  /* 0x00c4000a1b007988 */ /* 0x0003e8000800000e */
[----:B0-----:R-:W2:Y:S04]  /*24a80*/  LDL.LU R8, [R1+0xbf8] ;  /* 0x000bf80001087983 */ /* 0x001ea80000300800 */
[----:B-1----:R-:W2:Y:S04]  /*24a90*/  LDL.LU R9, [R1+0xbf4] ;  /* 0x000bf40001097983 */ /* 0x002ea80000300800 */
        /* <DEDUP_REMOVED lines=33> */
[----:B0-----:R-:W2:Y:S04]  /*24cb0*/  LDL.LU R48, [R1+0xbb0] ;  /* 0x000bb00001307983 */ /* 0x001ea80000300800 */
[----:B-1----:R-:W2:Y:S04]  /*24cc0*/  LDL.LU R50, [R1+0xbac] ;  /* 0x000bac0001327983 */ /* 0x002ea80000300800 */
[----:B---3--:R0:W-:Y:S04]  /*24cd0*/  STS.U8 [R0+UR14+0xc880], R52 ;  /* 0x00c8803400007988 */ /* 0x0081e8000800000e */
[----:B0-----:R-:W3:Y:S04]  /*24ce0*/  LDL.LU R52, [R1+0xba8] ;  /* 0x000ba80001347983 */ /* 0x001ee80000300800 */
[----:B---3--:R-:W-:Y:S04]  /*24cf0*/  STS.U8 [R0+UR14+0xe880], R52 ;  /* 0x00e8803400007988 */ /* 0x008fe8000800000e */
[----:B--2---:R-:W-:Y:S04]  /*24d00*/  STS.U8 [R0+UR14+0xcc80], R50 ;  /* 0x00cc803200007988 */ /* 0x004fe8000800000e */
        /* <DEDUP_REMOVED lines=23> */
[----:B0-----:R-:W2:Y:S04]  /*24e80*/  LDL.LU R0, [R1+0xba4] ;  /* 0x000ba40001007983 */ /* 0x001ea80000300800 */
[----:B------:R0:W-:Y:S04]  /*24e90*/  STS.U8 [R26+UR14+0xdd00], R3 ;  /* 0x00dd00031a007988 */ /* 0x0001e8000800000e */
[----:B----4-:R3:W-:Y:S04]  /*24ea0*/  STS.U8 [R26+UR14+0xfd00], R2 ;  /* 0x00fd00021a007988 */ /* 0x0107e8000800000e */
[----:B-1----:R-:W4:Y:S04]  /*24eb0*/  LDL R8, [R1+0x2bc] ;  /* 0x0002bc0001087983 */ /* 0x002f280000100800 */
[----:B0-----:R-:W2:Y:S04]  /*24ec0*/  LDL R3, [R1+0x2b8] ;  /* 0x0002b80001037983 */ /* 0x001ea80000100800 */
[----:B---3--:R-:W3:Y:S04]  /*24ed0*/  LDL R26, [R1+0x2b4] ;  /* 0x0002b400011a7983 */ /* 0x008ee80000100800 */
[----:B------:R-:W4:Y:S01]  /*24ee0*/  LDL R4, [R1+0x2c0] ;  /* 0x0002c00001047983 */ /* 0x000f220000100800 */
[----:B------:R-:W-:-:S03]  /*24ef0*/  LOP3.LUT R2, R27, 0x30, RZ, 0x3c, !PT ;  /* 0x000000301b027812 */ /* 0x000fc600078e3cff */
[----:B------:R-:W4:Y:S04]  /*24f00*/  LDL R15, [R1+0x2c4] ;  /* 0x0002c400010f7983 */ /* 0x000f280000100800 */
[----:B------:R-:W-:Y:S04]  /*24f10*/  STS.U8 [R2+UR14+0xc180], R30 ;  /* 0x00c1801e02007988 */ /* 0x000fe8000800000e */
[----:B------:R-:W-:Y:S04]  /*24f20*/  STS.U8 [R2+UR14+0xe180], R28 ;  /* 0x00e1801c02007988 */ /* 0x000fe8000800000e */
[----:B------:R-:W-:Y:S04]  /*24f30*/  STS.U8 [R2+UR14+0xc580], R18 ;  /* 0x00c5801202007988 */ /* 0x000fe8000800000e */
[----:B------:R-:W-:Y:S04]  /*24f40*/  STS.U8 [R2+UR14+0xe580], R19 ;  /* 0x00e5801302007988 */ /* 0x000fe8000800000e */
[----:B------:R-:W-:Y:S04]  /*24f50*/  STS.U8 [R2+UR14+0xc980], R20 ;  /* 0x00c9801402007988 */ /* 0x000fe8000800000e */
[----:B------:R-:W-:Y:S04]  /*24f60*/  STS.U8 [R2+UR14+0xe980], R21 ;  /* 0x00e9801502007988 */ /* 0x000fe8000800000e */
        /* <DEDUP_REMOVED lines=8> */
[----:B------:R-:W4:Y:S04]  /*24ff0*/  LDL R5, [R1+0x2d0] ;  /* 0x0002d00001057983 */ /* 0x000f280000100800 */
[----:B------:R-:W-:Y:S01]  /*25000*/  STS.U8 [R2+UR14+0xd980], R33 ;  /* 0x00d9802102007988 */ /* 0x000fe2000800000e */
[----:B------:R-:W-:-:S03]  /*25010*/  PRMT R17, RZ, 0x7610, R17 ;  /* 0x00007610ff117816 */ /* 0x000fc60000000011 */
[----:B------:R-:W-:Y:S04]  /*25020*/  STS.U8 [R2+UR14+0xf980], R35 ;  /* 0x00f9802302007988 */ /* 0x000fe8000800000e */
[----:B------:R-:W-:Y:S04]  /*25030*/  STS.U8 [R2+UR14+0xdd80], R37 ;  /* 0x00dd802502007988 */ /* 0x000fe8000800000e */
[----:B------:R2:W-:Y:S04]  /*25040*/  STS.U8 [R2+UR14+0xfd80], R39 ;  /* 0x00fd802702007988 */ /* 0x0005e8000800000e */
[----:B------:R-:W4:Y:S04]  /*25050*/  LDL R7, [R1+0x2d4] ;  /* 0x0002d40001077983 */ /* 0x000f280000100800 */
[----:B------:R-:W4:Y:S01]  /*25060*/  LDL R6, [R1+0x2d8] ;  /* 0x0002d80001067983 */ /* 0x000f220000100800 */
[----:B--2---:R-:W-:-:S02]  /*25070*/  @!P1 IMAD.MOV.U32 R2, RZ, RZ, R3 ;  /* 0x000000ffff029224 */ /* 0x004fc400078e0003 */
[----:B---3--:R-:W-:-:S05]  /*25080*/  @!P1 IMAD.MOV.U32 R3, RZ, RZ, R26 ;  /* 0x000000ffff039224 */ /* 0x008fca00078e001a */
[----:B------:R4:W2:Y:S02]  /*25090*/  @!P1 LDG.E.U8 R17, desc[UR22][R2.64] ;  /* 0x0000001602119981 */ /* 0x0008a4000c1e1100 */
[----:B----4-:R-:W-:Y:S02]  /*250a0*/  @!P0 IMAD.MOV.U32 R2, RZ, RZ, R4 ;  /* 0x000000ffff028224 */ /* 0x010fe400078e0004 */
[----:B------:R-:W-:Y:S01]  /*250b0*/  @!P0 IMAD.MOV.U32 R3, RZ, RZ, R8 ;  /* 0x000000ffff038224 */ /* 0x000fe200078e0008 */
[----:B------:R-:W3:Y:S04]  /*250c0*/  LDL R4, [R1+0x2e0] ;  /* 0x0002e00001047983 */ /* 0x000ee80000100800 */
[----:B------:R-:W4:Y:S01]  /*250d0*/  LDL R8, [R1+0x2dc] ;  /* 0x0002dc0001087983 */ /* 0x000f220000100800 */
[----:B------:R-:W-:-:S02]  /*250e0*/  PRMT R16, RZ, 0x7610, R16 ;  /* 0x00007610ff107816 */ /* 0x000fc40000000010 */
[----:B------:R-:W-:-:S04]  /*250f0*/  PRMT R11, RZ, 0x7610, R11 ;  /* 0x00007610ff0b7816 */ /* 0x000fc8000000000b */
[----:B------:R0:W2:Y:S01]  /*25100*/  @!P0 LDG.E.U8 R16, desc[UR22][R2.64] ;  /* 0x0000001602108981 */ /* 0x0000a2000c1e1100 */
[----:B------:R-:W-:Y:S01]  /*25110*/  PRMT R10, RZ, 0x7610, R10 ;  /* 0x00007610ff0a7816 */ /* 0x000fe2000000000a */
[----:B0-----:R-:W-:Y:S02]  /*25120*/  @!P1 IMAD.MOV.U32 R2, RZ, RZ, R14 ;  /* 0x000000ffff029224 */ /* 0x001fe400078e000e */
[----:B------:R-:W-:-:S05]  /*25130*/  @!P1 IMAD.MOV.U32 R3, RZ, RZ, R15 ;  /* 0x000000ffff039224 */ /* 0x000fca00078e000f */
[----:B------:R0:W2:Y:S01]  /*25140*/  @!P1 LDG.E.U8 R11, desc[UR22][R2.64] ;  /* 0x00000016020b9981 */ /* 0x0000a2000c1e1100 */
[----:B------:R-:W-:Y:S02]  /*25150*/  PRMT R13, RZ, 0x7610, R13 ;  /* 0x00007610ff0d7816 */ /* 0x000fe4000000000d */
[----:B------:R-:W-:Y:S01]  /*25160*/  PRMT R0, RZ, 0x7610, R0 ;  /* 0x00007610ff007816 */ /* 0x000fe20000000000 */
[----:B0-----:R-:W-:Y:S02]  /*25170*/  @!P0 IMAD.MOV.U32 R3, RZ, RZ, R9 ;  /* 0x000000ffff038224 */ /* 0x001fe400078e0009 */
[----:B------:R-:W2:Y:S01]  /*25180*/  LDL R9, [R1+0x334] ;  /* 0x0003340001097983 */ /* 0x000ea20000100800 */
[----:B------:R-:W-:-:S03]  /*25190*/  @!P0 IMAD.MOV.U32 R2, RZ, RZ, R5 ;  /* 0x000000ffff028224 */ /* 0x000fc600078e0005 */
[----:B------:R-:W2:Y:S04]  /*251a0*/  LDL R5, [R1+0x338] ;  /* 0x0003380001057983 */ /* 0x000ea80000100800 */
[----:B------:R0:W2:Y:S02]  /*251b0*/  @!P0 LDG.E.U8 R10, desc[UR22][R2.64] ;  /* 0x00000016020a8981 */ /* 0x0000a4000c1e1100 */
[----:B0-----:R-:W-:Y:S02]  /*251c0*/  @!P1 IMAD.MOV.U32 R3, RZ, RZ, R7 ;  /* 0x000000ffff039224 */ /* 0x001fe400078e0007 */
[----:B------:R-:W-:-:S05]  /*251d0*/  @!P1 IMAD.MOV.U32 R2, RZ, RZ, R6 ;  /* 0x000000ffff029224 */ /* 0x000fca00078e0006 */
[----:B------:R3:W2:Y:S02]  /*251e0*/  @!P1 LDG.E.U8 R13, desc[UR22][R2.64] ;  /* 0x00000016020d9981 */ /* 0x0006a4000c1e1100 */
[----:B---3--:R-:W-:Y:S02]  /*251f0*/  @!P0 IMAD.MOV.U32 R2, RZ, RZ, R4 ;  /* 0x000000ffff028224 */ /* 0x008fe400078e0004 */
[----:B----4-:R-:W-:-:S05]  /*25200*/  @!P0 IMAD.MOV.U32 R3, RZ, RZ, R8 ;  /* 0x000000ffff038224 */ /* 0x010fca00078e0008 */
[----:B------:R-:W3:Y:S01]  /*25210*/  @!P0 LDG.E.U8 R0, desc[UR22][R2.64] ;  /* 0x0000001602008981 */ /* 0x000ee2000c1e1100 */
[----:B------:R-:W-:-:S03]  /*25220*/  PRMT R12, RZ, 0x7610, R12 ;  /* 0x00007610ff0c7816 */ /* 0x000fc6000000000c */
[----:B--2---:R0:W-:Y:S04]  /*25230*/  STL [R1+0xc], R10 ;  /* 0x00000c0a01007387 */ /* 0x0041e80000100800 */
[----:B------:R-:W2:Y:S04]  /*25240*/  LDL R6, [R1+0x340] ;  /* 0x0003400001067983 */ /* 0x000ea80000100800 */
[----:B0-----:R-:W4:Y:S04]  /*25250*/  LDL R10, [R1+0x33c] ;  /* 0x00033c00010a7983 */ /* 0x001f280000100800 */
[----:B------:R0:W-:Y:S04]  /*25260*/  STL [R1+0x10], R11 ;  /* 0x0000100b01007387 */ /* 0x0001e80000100800 */
[----:B------:R-:W2:Y:S04]  /*25270*/  LDL R7, [R1+0x348] ;  /* 0x0003480001077983 */ /* 0x000ea80000100800 */
[----:B0-----:R-:W2:Y:S04]  /*25280*/  LDL R11, [R1+0x344] ;  /* 0x00034400010b7983 */ /* 0x001ea80000100800 */
[----:B------:R0:W-:Y:S04]  /*25290*/  STL [R1+0x8], R13 ;  /* 0x0000080d01007387 */ /* 0x0001e80000100800 */
[----:B0-----:R-:W2:Y:S04]  /*252a0*/  LDL R13, [R1+0x34c] ;  /* 0x00034c00010d7983 */ /* 0x001ea80000100800 */
[----:B------:R-:W-:Y:S04]  /*252b0*/  STL.S16 [R1], R12 ;  /* 0x0000000c01007387 */ /* 0x000fe80000100600 */
[----:B------:R-:W2:Y:S04]  /*252c0*/  LDL R8, [R1+0x350] ;  /* 0x0003500001087983 */ /* 0x000ea80000100800 */
[----:B------:R-:W2:Y:S04]  /*252d0*/  LDL R4, [R1+0x358] ;  /* 0x0003580001047983 */ /* 0x000ea80000100800 */
[----:B---3--:R0:W-:Y:S04]  /*252e0*/  STL [R1+0xb9c], R0 ;  /* 0x000b9c0001007387 */ /* 0x0081e80000100800 */
[----:B------:R-:W-:Y:S04]  /*252f0*/  STL [R1+0x18], R17 ;  /* 0x0000181101007387 */ /* 0x000fe80000100800 */
[----:B0-----:R-:W3:Y:S01]  /*25300*/  LDL.LU R0, [R1] ;  /* 0x0000000001007983 */ /* 0x001ee20000300800 */
[----:B------:R-:W-:-:S02]  /*25310*/  @!P1 IMAD.MOV.U32 R2, RZ, RZ, R5 ;  /* 0x000000ffff029224 */ /* 0x000fc400078e0005 */
[----:B------:R-:W-:Y:S01]  /*25320*/  @!P1 IMAD.MOV.U32 R3, RZ, RZ, R9 ;  /* 0x000000ffff039224 */ /* 0x000fe200078e0009 */
[----:B------:R-:W-:Y:S01]  /*25330*/  LOP3.LUT R27, R27, 0x40, RZ, 0x3c, !PT ;  /* 0x000000401b1b7812 */ /* 0x000fe200078e3cff */
[----:B------:R-:W2:Y:S04]  /*25340*/  LDL R12, [R1+0x354] ;  /* 0x00035400010c7983 */ /* 0x000ea80000100800 */
[----:B------:R-:W2:Y:S04]  /*25350*/  LDL R9, [R1+0x35c] ;  /* 0x00035c0001097983 */ /* 0x000ea80000100800 */
[----:B---3--:R2:W3:Y:S04]  /*25360*/  @!P1 LDG.E.U8 R0, desc[UR22][R2.64] ;  /* 0x0000001602009981 */ /* 0x0084e8000c1e1100 */
[----:B------:R-:W-:Y:S04]  /*25370*/  STS.U8 [R27+UR14+0xc200], R41 ;  /* 0x00c200291b007988 */ /* 0x000fe8000800000e */
[----:B------:R-:W-:Y:S04]  /*25380*/  STS.U8 [R27+UR14+0xe200], R43 ;  /* 0x00e2002b1b007988 */ /* 0x000fe8000800000e */
[----:B------:R-:W-:Y:S04]  /*25390*/  STS.U8 [R27+UR14+0xc600], R45 ;  /* 0x00c6002d1b007988 */ /* 0x000fe8000800000e */
[----:B------:R-:W-:Y:S04]  /*253a0*/  STL [R1+0x14], R16 ;  /* 0x0000141001007387 */ /* 0x000fe80000100800 */
[----:B------:R-:W-:Y:S04]  /*253b0*/  STS.U8 [R27+UR14+0xe600], R47 ;  /* 0x00e6002f1b007988 */ /* 0x000fe8000800000e */
[----:B------:R-:W3:Y:S04]  /*253c0*/  LDL R5, [R1+0x360] ;  /* 0x0003600001057983 */ /* 0x000ee80000100800 */
[----:B------:R-:W-:Y:S01]  /*253d0*/  STS.U8 [R27+UR14+0xca00], R49 ;  /* 0x00ca00311b007988 */ /* 0x000fe2000800000e */
[----:B--2---:R-:W-:-:S03]  /*253e0*/  @!P0 IMAD.MOV.U32 R2, RZ, RZ, R6 ;  /* 0x000000ffff028224 */ /* 0x004fc600078e0006 */
[----:B------:R-:W-:Y:S01]  /*253f0*/  STS.U8 [R27+UR14+0xea00], R51 ;  /* 0x00ea00331b007988 */ /* 0x000fe2000800000e */
[----:B----4-:R-:W-:-:S03]  /*25400*/  @!P0 IMAD.MOV.U32 R3, RZ, RZ, R10 ;  /* 0x000000ffff038224 */ /* 0x010fc600078e000a */
[----:B------:R0:W-:Y:S02]  /*25410*/  STS.U8 [R27+UR14+0xce00], R53 ;  /* 0x00ce00351b007988 */ /* 0x0001e4000800000e */
[----:B0-----:R-:W-:-:S06]  /*25420*/  PRMT R53, RZ, 0x7610, R53 ;  /* 0x00007610ff357816 */ /* 0x001fcc0000000035 */
[----:B------:R0:W2:Y:S02]  /*25430*/  @!P0 LDG.E.U8 R53, desc[UR22][R2.64] ;  /* 0x0000001602358981 */ /* 0x0000a4000c1e1100 */
[----:B0-----:R-:W-:Y:S02]  /*25440*/  @!P1 IMAD.MOV.U32 R2, RZ, RZ, R7 ;  /* 0x000000ffff029224 */ /* 0x001fe400078e0007 */
[----:B------:R-:W-:Y:S01]  /*25450*/  @!P1 IMAD.MOV.U32 R3, RZ, RZ, R11 ;  /* 0x000000ffff039224 */ /* 0x000fe200078e000b */
[----:B---3--:R0:W-:Y:S04]  /*25460*/  STL [R1+0xba0], R0 ;  /* 0x000ba00001007387 */ /* 0x0081e80000100800 */
[----:B------:R-:W3:Y:S04]  /*25470*/  LDL R10, [R1+0x3b4] ;  /* 0x0003b400010a7983 */ /* 0x000ee80000100800 */
[----:B------:R-:W4:Y:S04]  /*25480*/  LDL R6, [R1+0x3b8] ;  /* 0x0003b80001067983 */ /* 0x000f280000100800 */
[----:B------:R-:W2:Y:S04]  /*25490*/  LDL R7, [R1+0x3c0] ;  /* 0x0003c00001077983 */ /* 0x000ea80000100800 */
[----:B------:R-:W2:Y:S04]  /*254a0*/  LDL R11, [R1+0x3bc] ;  /* 0x0003bc00010b7983 */ /* 0x000ea80000100800 */
[----:B0-----:R-:W2:Y:S01]  /*254b0*/  LDL R0, [R1+0x3c8] ;  /* 0x0003c80001007983 */ /* 0x001ea20000100800 */
[----:B------:R-:W-:-:S02]  /*254c0*/  PRMT R52, RZ, 0x7610, R52 ;  /* 0x00007610ff347816 */ /* 0x000fc40000000034 */
[----:B------:R-:W-:Y:S01]  /*254d0*/  PRMT R51, RZ, 0x7610, R51 ;  /* 0x00007610ff337816 */ /* 0x000fe20000000033 */
[----:B------:R-:W2:Y:S04]  /*254e0*/  LDL R15, [R1+0x4a4] ;  /* 0x0004a400010f7983 */ /* 0x000ea80000100800 */
[----:B------:R0:W2:Y:S01]  /*254f0*/  @!P1 LDG.E.U8 R52, desc[UR22][R2.64] ;  /* 0x0000001602349981 */ /* 0x0000a2000c1e1100 */
[----:B------:R-:W-:Y:S02]  /*25500*/  PRMT R50, RZ, 0x7610, R50 ;  /* 0x00007610ff327816 */ /* 0x000fe40000000032 */
[----:B------:R-:W-:Y:S01]  /*25510*/  PRMT R46, RZ, 0x7610, R46 ;  /* 0x00007610ff2e7816 */ /* 0x000fe2000000002e */
[----:B------:R-:W2:Y:S01]  /*25520*/  LDL R14, [R1+0x4b0] ;  /* 0x0004b000010e7983 */ /* 0x000ea20000100800 */
[----:B------:R-:W-:-:S02]  /*25530*/  PRMT R44, RZ, 0x7610, R44 ;  /* 0x00007610ff2c7816 */ /* 0x000fc4000000002c */
[----:B------:R-:W-:Y:S01]  /*25540*/  PRMT R42, RZ, 0x7610, R42 ;  /* 0x00007610ff2a7816 */ /* 0x000fe2000000002a */
[----:B------:R-:W2:Y:S01]  /*25550*/  LDL R18, [R1+0x4a0] ;  /* 0x0004a00001127983 */ /* 0x000ea20000100800 */
[----:B0-----:R-:W-:Y:S02]  /*25560*/  @!P0 IMAD.MOV.U32 R2, RZ, RZ, R8 ;  /* 0x000000ffff028224 */ /* 0x001fe400078e0008 */
[----:B------:R-:W-:Y:S01]  /*25570*/  @!P0 IMAD.MOV.U32 R3, RZ, RZ, R13 ;  /* 0x000000ffff038224 */ /* 0x000fe200078e000d */
[----:B------:R-:W2:Y:S04]  /*25580*/  LDL R8, [R1+0x3c4] ;  /* 0x0003c40001087983 */ /* 0x000ea80000100800 */
[----:B------:R0:W2:Y:S01]  /*25590*/  @!P0 LDG.E.U8 R51, desc[UR22][R2.64] ;  /* 0x0000001602338981 */ /* 0x0000a2000c1e1100 */
[----:B------:R-:W-:-:S02]  /*255a0*/  PRMT R40, RZ, 0x7610, R40 ;  /* 0x00007610ff287816 */ /* 0x000fc40000000028 */
[----:B------:R-:W-:Y:S01]  /*255b0*/  PRMT R38, RZ, 0x7610, R38 ;  /* 0x00007610ff267816 */ /* 0x000fe20000000026 */
[----:B------:R-:W2:Y:S01]  /*255c0*/  LDL R13, [R1+0x4b4] ;  /* 0x0004b400010d7983 */ /* 0x000ea20000100800 */
[----:B------:R-:W-:Y:S02]  /*255d0*/  PRMT R36, RZ, 0x7610, R36 ;  /* 0x00007610ff247816 */ /* 0x000fe40000000024 */
[----:B------:R-:W-:Y:S01]  /*255e0*/  PRMT R34, RZ, 0x7610, R34 ;  /* 0x00007610ff227816 */ /* 0x000fe20000000022 */
[----:B------:R-:W2:Y:S01]  /*255f0*/  LDL R17, [R1+0x4c0] ;  /* 0x0004c00001117983 */ /* 0x000ea20000100800 */
[----:B0-----:R-:W-:Y:S02]  /*25600*/  @!P1 IMAD.MOV.U32 R2, RZ, RZ, R4 ;  /* 0x000000ffff029224 */ /* 0x001fe400078e0004 */
[----:B------:R-:W-:Y:S01]  /*25610*/  @!P1 IMAD.MOV.U32 R3, RZ, RZ, R12 ;  /* 0x000000ffff039224 */ /* 0x000fe200078e000c */
[----:B------:R-:W2:Y:S04]  /*25620*/  LDL R4, [R1+0x3d0] ;  /* 0x0003d00001047983 */ /* 0x000ea80000100800 */
[----:B------:R0:W2:Y:S04]  /*25630*/  @!P1 LDG.E.U8 R50, desc[UR22][R2.64] ;  /* 0x0000001602329981 */ /* 0x0000a8000c1e1100 */
[----:B------:R-:W2:Y:S01]  /*25640*/  LDL R12, [R1+0x42c] ;  /* 0x00042c00010c7983 */ /* 0x000ea20000100800 */
[----:B------:R-:W-:-:S02]  /*25650*/  PRMT R32, RZ, 0x7610, R32 ;  /* 0x00007610ff207816 */ /* 0x000fc40000000020 */
[----:B------:R-:W-:Y:S01]  /*25660*/  PRMT R30, RZ, 0x7610, R30 ;  /* 0x00007610ff1e7816 */ /* 0x000fe2000000001e */
[----:B------:R-:W2:Y:S01]  /*25670*/  LDL R16, [R1+0x4c4] ;  /* 0x0004c40001107983 */ /* 0x000ea20000100800 */
[----:B0-----:R-:W-:Y:S02]  /*25680*/  @!P0 IMAD.MOV.U32 R2, RZ, RZ, R5 ;  /* 0x000000ffff028224 */ /* 0x001fe400078e0005 */
[----:B------:R-:W-:Y:S01]  /*25690*/  @!P0 IMAD.MOV.U32 R3, RZ, RZ, R9 ;  /* 0x000000ffff038224 */ /* 0x000fe200078e0009 */
[----:B------:R-:W2:Y:S04]  /*256a0*/  LDL R5, [R1+0x3cc] ;  /* 0x0003cc0001057983 */ /* 0x000ea80000100800 */
[----:B------:R3:W2:Y:S04]  /*256b0*/  @!P0 LDG.E.U8 R46, desc[UR22][R2.64] ;  /* 0x00000016022e8981 */ /* 0x0006a8000c1e1100 */
[----:B------:R-:W2:Y:S01]  /*256c0*/  LDL R9, [R1+0x3d8] ;  /* 0x0003d80001097983 */ /* 0x000ea20000100800 */
[----:B------:R-:W-:-:S03]  /*256d0*/  PRMT R28, RZ, 0x7610, R28 ;  /* 0x00007610ff1c7816 */ /* 0x000fc6000000001c */
[----:B------:R-:W2:Y:S04]  /*256e0*/  LDL R20, [R1+0x4d0] ;  /* 0x0004d00001147983 */ /* 0x000ea80000100800 */
[----:B------:R-:W2:Y:S04]  /*256f0*/  LDL R23, [R1+0x510] ;  /* 0x0005100001177983 */ /* 0x000ea80000100800 */
[----:B------:R-:W2:Y:S04]  /*25700*/  LDL R22, [R1+0x514] ;  /* 0x0005140001167983 */ /* 0x000ea80000100800 */
[----:B------:R-:W2:Y:S04]  /*25710*/  LDL R19, [R1+0x518] ;  /* 0x0005180001137983 */ /* 0x000ea80000100800 */
[----:B------:R-:W2:Y:S04]  /*25720*/  LDL R21, [R1+0x524] ;  /* 0x0005240001157983 */ /* 0x000ea80000100800 */
[----:B------:R-:W2:Y:S04]  /*25730*/  LDL R24, [R1+0x520] ;  /* 0x0005200001187983 */ /* 0x000ea80000100800 */
[----:B------:R-:W2:Y:S04]  /*25740*/  LDL R25, [R1+0x528] ;  /* 0x0005280001197983 */ /* 0x000ea80000100800 */
[----:B------:R-:W2:Y:S04]  /*25750*/  LDL R27, [R1+0x534] ;  /* 0x00053400011b7983 */ /* 0x000ea80000100800 */
[----:B------:R-:W2:Y:S01]  /*25760*/  LDL R26, [R1+0x590] ;  /* 0x00059000011a7983 */ /* 0x000ea20000100800 */
[----:B---3--:R-:W-:-:S03]  /*25770*/  @!P1 IMAD.MOV.U32 R3, RZ, RZ, R10 ;  /* 0x000000ffff039224 */ /* 0x008fc600078e000a */
[----:B------:R-:W3:Y:S01]  /*25780*/  LDL R10, [R1+0x3d4] ;  /* 0x0003d400010a7983 */ /* 0x000ee20000100800 */
[----:B----4-:R-:W-:-:S03]  /*25790*/  @!P1 IMAD.MOV.U32 R2, RZ, RZ, R6 ;  /* 0x000000ffff029224 */ /* 0x010fc600078e0006 */
[----:B------:R-:W4:Y:S04]  /*257a0*/  LDL R6, [R1+0x3e0] ;  /* 0x0003e00001067983 */ /* 0x000f280000100800 */
[----:B------:R2:W4:Y:S02]  /*257b0*/  @!P1 LDG.E.U8 R44, desc[UR22][R2.64] ;  /* 0x00000016022c9981 */ /* 0x000524000c1e1100 */
[----:B--2---:R-:W-:Y:S02]  /*257c0*/  @!P0 IMAD.MOV.U32 R2, RZ, RZ, R7 ;  /* 0x000000ffff028224 */ /* 0x004fe400078e0007 */
[----:B------:R-:W2:Y:S01]  /*257d0*/  LDL R7, [R1+0x3dc] ;  /* 0x0003dc0001077983 */ /* 0x000ea20000100800 */
[----:B------:R-:W-:-:S03]  /*257e0*/  @!P0 IMAD.MOV.U32 R3, RZ, RZ, R11 ;  /* 0x000000ffff038224 */ /* 0x000fc600078e000b */
[----:B------:R-:W2:Y:S04]  /*257f0*/  LDL R11, [R1+0x430] ;  /* 0x00043000010b7983 */ /* 0x000ea80000100800 */
[----:B------:R0:W2:Y:S02]  /*25800*/  @!P0 LDG.E.U8 R42, desc[UR22][R2.64] ;  /* 0x00000016022a8981 */ /* 0x0000a4000c1e1100 */
[----:B0-----:R-:W-:Y:S02]  /*25810*/  @!P1 IMAD.MOV.U32 R2, RZ, RZ, R0 ;  /* 0x000000ffff029224 */ /* 0x001fe400078e0000 */
        /* <DEDUP_REMOVED lines=11> */
[----:B---3--:R-:W-:-:S03]  /*258d0*/  @!P1 IMAD.MOV.U32 R3, RZ, RZ, R10 ;  /* 0x000000ffff039224 */ /* 0x008fc600078e000a */
[----:B------:R-:W3:Y:S04]  /*258e0*/  LDL R10, [R1+0x444] ;  /* 0x00044400010a7983 */ /* 0x000ee80000100800 */
[----:B------:R4:W3:Y:S02]  /*258f0*/  @!P1 LDG.E.U8 R36, desc[UR22][R2.64] ;  /* 0x0000001602249981 */ /* 0x0008e4000c1e1100 */
[----:B----4-:R-:W-:Y:S02]  /*25900*/  @!P0 IMAD.MOV.U32 R2, RZ, RZ, R6 ;  /* 0x000000ffff028224 */ /* 0x010fe400078e0006 */
[----:B------:R-:W4:Y:S01]  /*25910*/  LDL R6, [R1+0x450] ;  /* 0x0004500001067983 */ /* 0x000f220000100800 */
[----:B--2---:R-:W-:-:S03]  /*25920*/  @!P0 IMAD.MOV.U32 R3, RZ, RZ, R7 ;  /* 0x000000ffff038224 */ /* 0x004fc600078e0007 */
[----:B------:R-:W4:Y:S04]  /*25930*/  LDL R7, [R1+0x44c] ;  /* 0x00044c0001077983 */ /* 0x000f280000100800 */
[----:B------:R0:W2:Y:S02]  /*25940*/  @!P0 LDG.E.U8 R34, desc[UR22][R2.64] ;  /* 0x0000001602228981 */ /* 0x0000a4000c1e1100 */
[----:B0-----:R-:W-:Y:S02]  /*25950*/  @!P0 IMAD.MOV.U32 R2, RZ, RZ, R11 ;  /* 0x000000ffff028224 */ /* 0x001fe400078e000b */
[----:B------:R-:W-:Y:S01]  /*25960*/  @!P0 IMAD.MOV.U32 R3, RZ, RZ, R12 ;  /* 0x000000ffff038224 */ /* 0x000fe200078e000c */
[----:B------:R-:W2:Y:S04]  /*25970*/  LDL R11, [R1+0x4a8] ;  /* 0x0004a800010b7983 */ /* 0x000ea80000100800 */
[----:B------:R0:W2:Y:S04]  /*25980*/  @!P0 LDG.E.U8 R32, desc[UR22][R2.64] ;  /* 0x0000001602208981 */ /* 0x0000a8000c1e1100 */
[----:B------:R-:W2:Y:S01]  /*25990*/  LDL R12, [R1+0x454] ;  /* 0x00045400010c7983 */ /* 0x000ea20000100800 */
[----:B0-----:R-:W-:-:S03]  /*259a0*/  @!P1 IMAD.MOV.U32 R2, RZ, RZ, R0 ;  /* 0x000000ffff029224 */ /* 0x001fc600078e0000 */
[----:B------:R-:W2:Y:S01]  /*259b0*/  LDL R0, [R1+0x458] ;  /* 0x0004580001007983 */ /* 0x000ea20000100800 */
[----:B------:R-:W-:-:S03]  /*259c0*/  @!P1 IMAD.MOV.U32 R3, RZ, RZ, R8 ;  /* 0x000000ffff039224 */ /* 0x000fc600078e0008 */
[----:B------:R-:W2:Y:S04]  /*259d0*/  LDL R8, [R1+0x460] ;  /* 0x0004600001087983 */ /* 0x000ea80000100800 */
[----:B------:R0:W2:Y:S04]  /*259e0*/  @!P1 LDG.E.U8 R30, desc[UR22][R2.64] ;  /* 0x00000016021e9981 */ /* 0x0000a8000c1e1100 */
[----:B------:R1:W2:Y:S01]  /*259f0*/  @!P0 LDG.E.U8 R28, desc[UR22][R4.64] ;  /* 0x00000016041c8981 */ /* 0x0002a2000c1e1100 */
[----:B0-----:R-:W-:Y:S01]  /*25a00*/  PRMT R3, RZ, 0x7610, R3 ;  /* 0x00007610ff037816 */ /* 0x001fe20000000003 */
[----:B-1----:R-:W-:-:S02]  /*25a10*/  @!P1 IMAD.MOV.U32 R4, RZ, RZ, R9 ;  /* 0x000000ffff049224 */ /* 0x002fc400078e0009 */
[----:B------:R-:W2:Y:S01]  /*25a20*/  LDL R9, [R1+0x45c] ;  /* 0x00045c0001097983 */ /* 0x000ea20000100800 */
[----:B---3--:R-:W-:-:S03]  /*25a30*/  @!P1 IMAD.MOV.U32 R5, RZ, RZ, R10 ;  /* 0x000000ffff059224 */ /* 0x008fc600078e000a */
[----:B------:R-:W3:Y:S04]  /*25a40*/  LDL R10, [R1+0x4ac] ;  /* 0x0004ac00010a7983 */ /* 0x000ee80000100800 */
[----:B----4-:R2:W4:Y:S02]  /*25a50*/  @!P0 LDG.E.U8 R3, desc[UR22][R6.64] ;  /* 0x0000001606038981 */ /* 0x010524000c1e1100 */
[----:B--2---:R-:W-:Y:S02]  /*25a60*/  @!P1 IMAD.MOV.U32 R7, RZ, RZ, R12 ;  /* 0x000000ffff079224 */ /* 0x004fe400078e000c */
[----:B------:R-:W2:Y:S01]  /*25a70*/  LDL R12, [R1+0x4b8] ;  /* 0x0004b800010c7983 */ /* 0x000ea20000100800 */
[----:B------:R-:W-:-:S03]  /*25a80*/  @!P1 IMAD.MOV.U32 R6, RZ, RZ, R0 ;  /* 0x000000ffff069224 */ /* 0x000fc600078e0000 */
[----:B------:R-:W4:Y:S01]  /*25a90*/  LDL R0, [R1+0x4bc] ;  /* 0x0004bc0001007983 */ /* 0x000f220000100800 */
[----:B------:R-:W-:-:S06]  /*25aa0*/  PRMT R2, RZ, 0x7610, R2 ;  /* 0x00007610ff027816 */ /* 0x000fcc0000000002 */
[----:B------:R0:W4:Y:S02]  /*25ab0*/  @!P1 LDG.E.U8 R2, desc[UR22][R4.64] ;  /* 0x0000001604029981 */ /* 0x000124000c1e1100 */
[----:B0-----:R-:W-:Y:S02]  /*25ac0*/  PRMT R4, RZ, 0x7610, R4 ;  /* 0x00007610ff047816 */ /* 0x001fe40000000004 */
[----:B------:R-:W-:-:S04]  /*25ad0*/  PRMT R5, RZ, 0x7610, R5 ;  /* 0x00007610ff057816 */ /* 0x000fc80000000005 */
[----:B------:R0:W4:Y:S04]  /*25ae0*/  @!P1 LDG.E.U8 R4, desc[UR22][R6.64] ;  /* 0x0000001606049981 */ /* 0x000128000c1e1100 */
[----:B------:R1:W4:Y:S01]  /*25af0*/  @!P0 LDG.E.U8 R5, desc[UR22][R8.64] ;  /* 0x0000001608058981 */ /* 0x000322000c1e1100 */
[----:B0-----:R-:W-:Y:S02]  /*25b00*/  PRMT R7, RZ, 0x7610, R7 ;  /* 0x00007610ff077816 */ /* 0x001fe40000000007 */
[----:B------:R-:W-:Y:S01]  /*25b10*/  PRMT R6, RZ, 0x7610, R6 ;  /* 0x00007610ff067816 */ /* 0x000fe20000000006 */
[----:B-1----:R-:W-:Y:S02]  /*25b20*/  @!P1 IMAD.MOV.U32 R8, RZ, RZ, R15 ;  /* 0x000000ffff089224 */ /* 0x002fe400078e000f */
[----:B------:R-:W-:Y:S01]  /*25b30*/  @!P1 IMAD.MOV.U32 R9, RZ, RZ, R18 ;  /* 0x000000ffff099224 */ /* 0x000fe200078e0012 */
[----:B------:R-:W4:Y:S04]  /*25b40*/  LDL R15, [R1+0x4c8] ;  /* 0x0004c800010f7983 */ /* 0x000f280000100800 */
[----:B------:R0:W4:Y:S04]  /*25b50*/  @!P1 LDG.E.U8 R6, desc[UR22][R8.64] ;  /* 0x0000001608069981 */ /* 0x000128000c1e1100 */
[----:B------:R-:W4:Y:S01]  /*25b60*/  LDL R18, [R1+0x51c] ;  /* 0x00051c0001127983 */ /* 0x000f220000100800 */
[----:B0-----:R-:W-:-:S03]  /*25b70*/  PRMT R9, RZ, 0x7610, R9 ;  /* 0x00007610ff097816 */ /* 0x001fc60000000009 */
[----:B---3--:R0:W3:Y:S02]  /*25b80*/  @!P0 LDG.E.U8 R7, desc[UR22][R10.64] ;  /* 0x000000160a078981 */ /* 0x0080e4000c1e1100 */
[----:B0-----:R-:W-:Y:S02]  /*25b90*/  @!P1 IMAD.MOV.U32 R10, RZ, RZ, R13 ;  /* 0x000000ffff0a9224 */ /* 0x001fe400078e000d */
[----:B------:R-:W-:Y:S02]  /*25ba0*/  @!P1 IMAD.MOV.U32 R11, RZ, RZ, R14 ;  /* 0x000000ffff0b9224 */ /* 0x000fe400078e000e */
[----:B------:R-:W3:Y:S01]  /*25bb0*/  LDL R14, [R1+0x4cc] ;  /* 0x0004cc00010e7983 */ /* 0x000ee20000100800 */
[----:B--2---:R-:W-:Y:S02]  /*25bc0*/  @!P0 IMAD.MOV.U32 R13, RZ, RZ, R12 ;  /* 0x000000ffff0d8224 */ /* 0x004fe400078e000c */
[----:B----4-:R-:W-:Y:S02]  /*25bd0*/  @!P0 IMAD.MOV.U32 R12, RZ, RZ, R0 ;  /* 0x000000ffff0c8224 */ /* 0x010fe400078e0000 */
[----:B------:R-:W2:Y:S04]  /*25be0*/  LDL R0, [R1+0x4d4] ;  /* 0x0004d40001007983 */ /* 0x000ea80000100800 */
[----:B------:R0:W4:Y:S02]  /*25bf0*/  @!P0 LDG.E.U8 R9, desc[UR22][R12.64] ;  /* 0x000000160c098981 */ /* 0x000124000c1e1100 */
[----:B0-----:R-:W-:-:S02]  /*25c00*/  @!P1 IMAD.MOV.U32 R12, RZ, RZ, R16 ;  /* 0x000000ffff0c9224 */ /* 0x001fc400078e0010 */
[----:B------:R-:W-:Y:S01]  /*25c10*/  @!P1 IMAD.MOV.U32 R13, RZ, RZ, R17 ;  /* 0x000000ffff0d9224 */ /* 0x000fe200078e0011 */
[----:B------:R-:W4:Y:S04]  /*25c20*/  LDL R16, [R1+0x4dc] ;  /* 0x0004dc0001107983 */ /* 0x000f280000100800 */
[----:B------:R-:W4:Y:S01]  /*25c30*/  LDL R17, [R1+0x4d8] ;  /* 0x0004d80001117983 */ /* 0x000f220000100800 */
[----:B------:R-:W-:-:S06]  /*25c40*/  PRMT R8, RZ, 0x7610, R8 ;  /* 0x00007610ff087816 */ /* 0x000fcc0000000008 */
[----:B------:R0:W4:Y:S02]  /*25c50*/  @!P1 LDG.E.U8 R8, desc[UR22][R10.64] ;  /* 0x000000160a089981 */ /* 0x000124000c1e1100 */
[----:B0-----:R-:W-:Y:S02]  /*25c60*/  PRMT R11, RZ, 0x7610, R11 ;  /* 0x00007610ff0b7816 */ /* 0x001fe4000000000b */
[----:B------:R-:W-:-:S06]  /*25c70*/  PRMT R10, RZ, 0x7610, R10 ;  /* 0x00007610ff0a7816 */ /* 0x000fcc000000000a */
[----:B------:R0:W4:Y:S02]  /*25c80*/  @!P1 LDG.E.U8 R10, desc[UR22][R12.64] ;  /* 0x000000160c0a9981 */ /* 0x000124000c1e1100 */
[----:B0-----:R-:W-:Y:S02]  /*25c90*/  PRMT R13, RZ, 0x7610, R13 ;  /* 0x00007610ff0d7816 */ /* 0x001fe4000000000d */
[----:B---3--:R0:W3:Y:S02]  /*25ca0*/  @!P0 LDG.E.U8 R11, desc[UR22][R14.64] ;  /* 0x000000160e0b8981 */ /* 0x0080e4000c1e1100 */
[----:B0-----:R-:W-:Y:S02]  /*25cb0*/  @!P1 IMAD.MOV.U32 R15, RZ, RZ, R20 ;  /* 0x000000ffff0f9224 */ /* 0x001fe400078e0014 */
[----:B------:R-:W3:Y:S01]  /*25cc0*/  LDL R20, [R1+0x580] ;  /* 0x0005800001147983 */ /* 0x000ee20000100800 */
[----:B--2---:R-:W-:-:S03]  /*25cd0*/  @!P1 IMAD.MOV.U32 R14, RZ, RZ, R0 ;  /* 0x000000ffff0e9224 */ /* 0x004fc600078e0000 */
[----:B------:R-:W2:Y:S04]  /*25ce0*/  LDL R0, [R1+0x584] ;  /* 0x0005840001007983 */ /* 0x000ea80000100800 */
[----:B----4-:R0:W4:Y:S02]  /*25cf0*/  @!P0 LDG.E.U8 R13, desc[UR22][R16.64] ;  /* 0x00000016100d8981 */ /* 0x010124000c1e1100 */
[----:B0-----:R-:W-:Y:S02]  /*25d00*/  @!P1 IMAD.MOV.U32 R16, RZ, RZ, R22 ;  /* 0x000000ffff109224 */ /* 0x001fe400078e0016 */
[----:B------:R-:W-:Y:S01]  /*25d10*/  @!P1 IMAD.MOV.U32 R17, RZ, RZ, R23 ;  /* 0x000000ffff119224 */ /* 0x000fe200078e0017 */
[----:B------:R-:W4:Y:S04]  /*25d20*/  LDL R22, [R1+0x29c] ;  /* 0x00029c0001167983 */ /* 0x000f280000100800 */
[----:B------:R-:W4:Y:S01]  /*25d30*/  LDL R23, [R1+0x270] ;  /* 0x0002700001177983 */ /* 0x000f220000100800 */
[----:B------:R-:W-:-:S06]  /*25d40*/  PRMT R12, RZ, 0x7610, R12 ;  /* 0x00007610ff0c7816 */ /* 0x000fcc000000000c */
[----:B------:R0:W4:Y:S02]  /*25d50*/  @!P1 LDG.E.U8 R12, desc[UR22][R14.64] ;  /* 0x000000160e0c9981 */ /* 0x000124000c1e1100 */
[----:B0-----:R-:W-:Y:S02]  /*25d60*/  PRMT R15, RZ, 0x7610, R15 ;  /* 0x00007610ff0f7816 */ /* 0x001fe4000000000f */
[----:B------:R-:W-:-:S04]  /*25d70*/  PRMT R14, RZ, 0x7610, R14 ;  /* 0x00007610ff0e7816 */ /* 0x000fc8000000000e */
[----:B------:R0:W4:Y:S04]  /*25d80*/  @!P0 LDG.E.U8 R15, desc[UR22][R18.64] ;  /* 0x00000016120f8981 */ /* 0x000128000c1e1100 */
[----:B------:R1:W4:Y:S01]  /*25d90*/  @!P1 LDG.E.U8 R14, desc[UR22][R16.64] ;  /* 0x00000016100e9981 */ /* 0x000322000c1e1100 */
[----:B0-----:R-:W-:Y:S02]  /*25da0*/  @!P1 IMAD.MOV.U32 R18, RZ, RZ, R21 ;  /* 0x000000ffff129224 */ /* 0x001fe400078e0015 */
[----:B------:R-:W-:Y:S01]  /*25db0*/  @!P1 IMAD.MOV.U32 R19, RZ, RZ, R24 ;  /* 0x000000ffff139224 */ /* 0x000fe200078e0018 */
[----:B-1----:R-:W-:Y:S01]  /*25dc0*/  PRMT R17, RZ, 0x7610, R17 ;  /* 0x00007610ff117816 */ /* 0x002fe20000000011 */
[----:B------:R-:W4:Y:S01]  /*25dd0*/  LDL R24, [R1+0x52c] ;  /* 0x00052c0001187983 */ /* 0x000f220000100800 */
[----:B------:R-:W-:-:S06]  /*25de0*/  PRMT R16, RZ, 0x7610, R16 ;  /* 0x00007610ff107816 */ /* 0x000fcc0000000010 */
[----:B------:R0:W4:Y:S02]  /*25df0*/  @!P1 LDG.E.U8 R16, desc[UR22][R18.64] ;  /* 0x0000001612109981 */ /* 0x000124000c1e1100 */
[----:B0-----:R-:W-:Y:S01]  /*25e00*/  PRMT R19, RZ, 0x7610, R19 ;  /* 0x00007610ff137816 */ /* 0x001fe20000000013 */
[----:B---3--:R-:W-:Y:S02]  /*25e10*/  @!P1 IMAD.MOV.U32 R21, RZ, RZ, R20 ;  /* 0x000000ffff159224 */ /* 0x008fe400078e0014 */
[----:B--2---:R-:W-:Y:S02]  /*25e20*/  @!P1 IMAD.MOV.U32 R20, RZ, RZ, R0 ;  /* 0x000000ffff149224 */ /* 0x004fe400078e0000 */
[----:B------:R-:W2:Y:S04]  /*25e30*/  LDL R0, [R1+0x594] ;  /* 0x0005940001007983 */ /* 0x000ea80000100800 */
[----:B------:R0:W3:Y:S04]  /*25e40*/  @!P1 LDG.E.U8 R17, desc[UR22][R20.64] ;  /* 0x0000001614119981 */ /* 0x0000e8000c1e1100 */
[----:B------:R-:W0:Y:S04]  /*25e50*/  LDL R20, [R1+0x588] ;  /* 0x0005880001147983 */ /* 0x000e280000100800 */
[----:B------:R-:W0:Y:S04]  /*25e60*/  LDL R21, [R1+0x58c] ;  /* 0x00058c0001157983 */ /* 0x000e280000100800 */
[----:B----4-:R-:W4:Y:S04]  /*25e70*/  @!P1 LDG.E.U8 R19, desc[UR22][R22.64] ;  /* 0x0000001616139981 */ /* 0x010f28000c1e1100 */
[----:B------:R-:W2:Y:S04]  /*25e80*/  LDL R22, [R1+0x2a0] ;  /* 0x0002a00001167983 */ /* 0x000ea80000100800 */
[----:B------:R-:W2:Y:S01]  /*25e90*/  LDL R23, [R1+0x2a4] ;  /* 0x0002a40001177983 */ /* 0x000ea20000100800 */
[----:B------:R-:W-:-:S02]  /*25ea0*/  PRMT R18, RZ, 0x7610, R18 ;  /* 0x00007610ff127816 */ /* 0x000fc40000000012 */
[----:B0-----:R-:W-:-:S04]  /*25eb0*/  @!P0 LOP3.LUT R21, R21, R20, RZ, 0x3c, !PT ;  /* 0x0000001415158212 */ /* 0x001fc800078e3cff */
[----:B------:R-:W-:-:S04]  /*25ec0*/  @!P0 LOP3.LUT R20, R21, R20, RZ, 0x3c, !PT ;  /* 0x0000001415148212 */ /* 0x000fc800078e3cff */
[----:B------:R-:W-:-:S05]  /*25ed0*/  @!P0 LOP3.LUT R21, R21, R20, RZ, 0x3c, !PT ;  /* 0x0000001415158212 */ /* 0x000fca00078e3cff */
[----:B------:R0:W3:Y:S02]  /*25ee0*/  @!P0 LDG.E.U8 R18, desc[UR22][R20.64] ;  /* 0x0000001614128981 */ /* 0x0000e4000c1e1100 */
[----:B0-----:R-:W-:Y:S02]  /*25ef0*/  PRMT R21, RZ, 0x7610, R21 ;  /* 0x00007610ff157816 */ /* 0x001fe40000000015 */
[----:B--2---:R-:W-:-:S04]  /*25f00*/  @!P0 LOP3.LUT R23, R23, R22, RZ, 0x3c, !PT ;  /* 0x0000001617178212 */ /* 0x004fc800078e3cff */
[----:B------:R0:W2:Y:S01]  /*25f10*/  @!P0 LDG.E.U8 R21, desc[UR22][R24.64] ;  /* 0x0000001618158981 */ /* 0x0000a2000c1e1100 */
[C---:B------:R-:W-:Y:S02]  /*25f20*/  @!P0 LOP3.LUT R22, R23.reuse, R22, RZ, 0x3c, !PT ;  /* 0x0000001617168212 */ /* 0x040fe400078e3cff */
[----:B------:R-:W-:Y:S02]  /*25f30*/  PRMT R20, RZ, 0x7610, R20 ;  /* 0x00007610ff147816 */ /* 0x000fe40000000014 */
[----:B------:R-:W-:Y:S01]  /*25f40*/  @!P0 LOP3.LUT R23, R23, R22, RZ, 0x3c, !PT ;  /* 0x0000001617178212 */ /* 0x000fe200078e3cff */
[----:B0-----:R-:W-:Y:S01]  /*25f50*/  @!P1 IMAD.MOV.U32 R24, RZ, RZ, R27 ;  /* 0x000000ffff189224 */ /* 0x001fe200078e001b */
[----:B------:R-:W2:Y:S01]  /*25f60*/  LDL R25, [R1+0x530] ;  /* 0x0005300001197983 */ /* 0x000ea20000100800 */
[----:B------:R-:W-:-:S03]  /*25f70*/  @!P1 IMAD.MOV.U32 R27, RZ, RZ, R26 ;  /* 0x000000ffff1b9224 */ /* 0x000fc600078e001a */
[----:B------:R0:W3:Y:S01]  /*25f80*/  @!P0 LDG.E.U8 R20, desc[UR22][R22.64] ;  /* 0x0000001616148981 */ /* 0x0000e2000c1e1100 */
[----:B------:R-:W-:Y:S01]  /*25f90*/  @!P1 IMAD.MOV.U32 R26, RZ, RZ, R0 ;  /* 0x000000ffff1a9224 */ /* 0x000fe200078e0000 */
[----:B------:R-:W-:Y:S02]  /*25fa0*/  PRMT R29, RZ, 0x7610, R29 ;  /* 0x00007610ff1d7816 */ /* 0x000fe4000000001d */
[----:B------:R-:W-:Y:S01]  /*25fb0*/  PRMT R31, RZ, 0x7610, R31 ;  /* 0x00007610ff1f7816 */ /* 0x000fe2000000001f */
[----:B------:R-:W3:Y:S01]  /*25fc0*/  LDL R0, [R1+0x5ac] ;  /* 0x0005ac0001007983 */ /* 0x000ee20000100800 */
[----:B0-----:R-:W-:-:S06]  /*25fd0*/  PRMT R23, RZ, 0x7610, R23 ;  /* 0x00007610ff177816 */ /* 0x001fcc0000000017 */
[----:B------:R-:W3:Y:S04]  /*25fe0*/  @!P1 LDG.E.U8 R23, desc[UR22][R26.64] ;  /* 0x000000161a179981 */ /* 0x000ee8000c1e1100 */
[----:B------:R-:W3:Y:S04]  /*25ff0*/  LDL R26, [R1+0x598] ;  /* 0x00059800011a7983 */ /* 0x000ee80000100800 */
[----:B------:R-:W3:Y:S01]  /*26000*/  LDL R27, [R1+0x59c] ;  /* 0x00059c00011b7983 */ /* 0x000ee20000100800 */
[----:B------:R-:W-:-:S06]  /*26010*/  PRMT R22, RZ, 0x7610, R22 ;  /* 0x00007610ff167816 */ /* 0x000fcc0000000016 */
[----:B--2---:R0:W2:Y:S02]  /*26020*/  @!P1 LDG.E.U8 R22, desc[UR22][R24.64] ;  /* 0x0000001618169981 */ /* 0x0040a4000c1e1100 */
[----:B0-----:R-:W-:Y:S02]  /*26030*/  PRMT R24, RZ, 0x7610, R24 ;  /* 0x00007610ff187816 */ /* 0x001fe40000000018 */
[----:B---3--:R-:W-:-:S04]  /*26040*/  @!P0 LOP3.LUT R27, R27, R26, RZ, 0x3c, !PT ;  /* 0x0000001a1b1b8212 */ /* 0x008fc800078e3cff */
[----:B------:R-:W-:-:S04]  /*26050*/  @!P0 LOP3.LUT R26, R27, R26, RZ, 0x3c, !PT ;  /* 0x0000001a1b1a8212 */ /* 0x000fc800078e3cff */
[----:B------:R-:W-:-:S05]  /*26060*/  @!P0 LOP3.LUT R27, R27, R26, RZ, 0x3c, !PT ;  /* 0x0000001a1b1b8212 */ /* 0x000fca00078e3cff */
[----:B------:R0:W3:Y:S04]  /*26070*/  @!P0 LDG.E.U8 R24, desc[UR22][R26.64] ;  /* 0x000000161a188981 */ /* 0x0000e8000c1e1100 */
[----:B------:R-:W0:Y:S04]  /*26080*/  LDL R26, [R1+0x274] ;  /* 0x00027400011a7983 */ /* 0x000e280000100800 */
[----:B------:R-:W0:Y:S01]  /*26090*/  LDL R27, [R1+0x278] ;  /* 0x00027800011b7983 */ /* 0x000e220000100800 */
[----:B------:R-:W-:Y:S02]  /*260a0*/  PRMT R25, RZ, 0x7610, R25 ;  /* 0x00007610ff197816 */ /* 0x000fe40000000019 */
[----:B0-----:R-:W-:-:S04]  /*260b0*/  @!P1 LOP3.LUT R27, R27, R26, RZ, 0x3c, !PT ;  /* 0x0000001a1b1b9212 */ /* 0x001fc800078e3cff */
[----:B------:R-:W-:-:S04]  /*260c0*/  @!P1 LOP3.LUT R26, R27, R26, RZ, 0x3c, !PT ;  /* 0x0000001a1b1a9212 */ /* 0x000fc800078e3cff */
[----:B------:R-:W-:-:S05]  /*260d0*/  @!P1 LOP3.LUT R27, R27, R26, RZ, 0x3c, !PT ;  /* 0x0000001a1b1b9212 */ /* 0x000fca00078e3cff */
[----:B------:R0:W2:Y:S04]  /*260e0*/  @!P1 LDG.E.U8 R25, desc[UR22][R26.64] ;  /* 0x000000161a199981 */ /* 0x0000a8000c1e1100 */
[----:B------:R-:W0:Y:S04]  /*260f0*/  LDL R26, [R1+0x294] ;  /* 0x00029400011a7983 */ /* 0x000e280000100800 */
[----:B------:R-:W0:Y:S02]  /*26100*/  LDL R27, [R1+0x298] ;  /* 0x00029800011b7983 */ /* 0x000e240000100800 */
        /* <DEDUP_REMOVED lines=11> */
[----:B------:R-:W0:Y:S01]  /*261c0*/  LDL R27, [R1+0x5a4] ;  /* 0x0005a400011b7983 */ /* 0x000e220000100800 */
[----:B------:R-:W-:Y:S02]  /*261d0*/  PRMT R33, RZ, 0x7610, R33 ;  /* 0x00007610ff217816 */ /* 0x000fe40000000021 */
[----:B0-----:R-:W-:-:S04]  /*261e0*/  @!P1 LOP3.LUT R27, R27, R26, RZ, 0x3c, !PT ;  /* 0x0000001a1b1b9212 */ /* 0x001fc800078e3cff */
[----:B------:R-:W-:-:S04]  /*261f0*/  @!P1 LOP3.LUT R26, R27, R26, RZ, 0x3c, !PT ;  /* 0x0000001a1b1a9212 */ /* 0x000fc800078e3cff */
[----:B------:R-:W-:-:S05]  /*26200*/  @!P1 LOP3.LUT R27, R27, R26, RZ, 0x3c, !PT ;  /* 0x0000001a1b1b9212 */ /* 0x000fca00078e3cff */
[----:B------:R0:W2:Y:S04]  /*26210*/  @!P1 LDG.E.U8 R33, desc[UR22][R26.64] ;  /* 0x000000161a219981 */ /* 0x0000a8000c1e1100 */
[----:B------:R-:W2:Y:S01]  /*26220*/  LDL R27, [R1+0x5a8] ;  /* 0x0005a800011b7983 */ /* 0x000ea20000100800 */
[----:B------:R-:W-:Y:S01]  /*26230*/  PRMT R35, RZ, 0x7610, R35 ;  /* 0x00007610ff237816 */ /* 0x000fe20000000023 */
[----:B0-----:R-:W-:Y:S01]  /*26240*/  @!P0 IMAD.MOV.U32 R26, RZ, RZ, R0 ;  /* 0x000000ffff1a8224 */ /* 0x001fe200078e0000 */
[----:B------:R-:W-:Y:S01]  /*26250*/  PRMT R37, RZ, 0x7610, R37 ;  /* 0x00007610ff257816 */ /* 0x000fe20000000025 */
[----:B------:R-:W3:Y:S04]  /*26260*/  LDL R0, [R1+0x26c] ;  /* 0x00026c0001007983 */ /* 0x000ee80000100800 */
[----:B--2---:R0:W2:Y:S04]  /*26270*/  @!P0 LDG.E.U8 R35, desc[UR22][R26.64] ;  /* 0x000000161a238981 */ /* 0x0040a8000c1e1100 */
        /* <DEDUP_REMOVED lines=36> */
[----:B---3--:R-:W-:-:S05]  /*264c0*/  @!P0 IMAD.MOV.U32 R26, RZ, RZ, R0 ;  /* 0x000000ffff1a8224 */ /* 0x008fca00078e0000 */
[----:B--2---:R0:W2:Y:S04]  /*264d0*/  @!P0 LDG.E.U8 R47, desc[UR22][R26.64] ;  /* 0x000000161a2f8981 */ /* 0x0040a8000c1e1100 */
[----:B------:R-:W0:Y:S04]  /*264e0*/  LDL R26, [R1+0x61c] ;  /* 0x00061c00011a7983 */ /* 0x000e280000100800 */
[----:B------:R-:W0:Y:S01]  /*264f0*/  LDL R27, [R1+0x620] ;  /* 0x00062000011b7983 */ /* 0x000e220000100800 */
[----:B------:R-:W-:Y:S01]  /*26500*/  PRMT R48, RZ, 0x7610, R48 ;  /* 0x00007610ff307816 */ /* 0x000fe20000000030 */
[----:B------:R-:W1:Y:S01]  /*26510*/  S2R R0, SR_TID.X ;  /* 0x0000000000007919 */ /* 0x000e620000002100 */
[----:B0-----:R-:W-:-:S04]  /*26520*/  @!P1 LOP3.LUT R27, R27, R26, RZ, 0x3c, !PT ;  /* 0x0000001a1b1b9212 */ /* 0x001fc800078e3cff */
[----:B------:R-:W-:-:S04]  /*26530*/  @!P1 LOP3.LUT R26, R27, R26, RZ, 0x3c, !PT ;  /* 0x0000001a1b1a9212 */ /* 0x000fc800078e3cff */
[----:B------:R-:W-:-:S05]  /*26540*/  @!P1 LOP3.LUT R27, R27, R26, RZ, 0x3c, !PT ;  /* 0x0000001a1b1b9212 */ /* 0x000fca00078e3cff */
[----:B------:R0:W3:Y:S04]  /*26550*/  @!P1 LDG.E.U8 R48, desc[UR22][R26.64] ;  /* 0x000000161a309981 */ /* 0x0000e8000c1e1100 */
[----:B------:R-:W0:Y:S04]  /*26560*/  LDL R26, [R1+0x280] ;  /* 0x00028000011a7983 */ /* 0x000e280000100800 */
[----:B------:R-:W0:Y:S01]  /*26570*/  LDL R27, [R1+0x284] ;  /* 0x00028400011b7983 */ /* 0x000e220000100800 */
[----:B-1----:R-:W-:Y:S02]  /*26580*/  LOP3.LUT R0, R0, 0x7f, RZ, 0xc0, !PT ;  /* 0x0000007f00007812 */ /* 0x002fe400078ec0ff */
[----:B------:R-:W-:-:S02]  /*26590*/  PRMT R49, RZ, 0x7610, R49 ;  /* 0x00007610ff317816 */ /* 0x000fc40000000031 */
[----:B------:R-:W-:-:S05]  /*265a0*/  LOP3.LUT R0, R0, 0x40, RZ, 0x3c, !PT ;  /* 0x0000004000007812 */ /* 0x000fca00078e3cff */
[----:B------:R-:W-:Y:S04]  /*265b0*/  STS.U8 [R0+UR14+0xee00], R32 ;  /* 0x00ee002000007988 */ /* 0x000fe8000800000e */
[----:B------:R-:W-:Y:S04]  /*265c0*/  STS.U8 [R0+UR14+0xd200], R6 ;  /* 0x00d2000600007988 */ /* 0x000fe8000800000e */
[----:B------:R1:W-:Y:S02]  /*265d0*/  STS.U8 [R0+UR14+0xf200], R7 ;  /* 0x00f2000700007988 */ /* 0x0003e4000800000e */
[----:B-1----:R-:W1:Y:S01]  /*265e0*/  S2R R7, SR_TID.X ;  /* 0x0000000000077919 */ /* 0x002e620000002100 */
[----:B0-----:R-:W-:-:S04]  /*265f0*/  @!P0 LOP3.LUT R27, R27, R26, RZ, 0x3c, !PT ;  /* 0x0000001a1b1b8212 */ /* 0x001fc800078e3cff */
[----:B------:R-:W-:-:S04]  /*26600*/  @!P0 LOP3.LUT R26, R27, R26, RZ, 0x3c, !PT ;  /* 0x0000001a1b1a8212 */ /* 0x000fc800078e3cff */
[----:B------:R-:W-:-:S05]  /*26610*/  @!P0 LOP3.LUT R27, R27, R26, RZ, 0x3c, !PT ;  /* 0x0000001a1b1b8212 */ /* 0x000fca00078e3cff */
[----:B------:R0:W2:Y:S04]  /*26620*/  @!P0 LDG.E.U8 R49, desc[UR22][R26.64] ;  /* 0x000000161a318981 */ /* 0x0000a8000c1e1100 */
[----:B------:R-:W2:Y:S04]  /*26630*/  LDL.LU R26, [R1+0x18] ;  /* 0x00001800011a7983 */ /* 0x000ea80000300800 */
[----:B------:R-:W3:Y:S04]  /*26640*/  LDL.LU R27, [R1+0x14] ;  /* 0x00001400011b7983 */ /* 0x000ee80000300800 */
[----:B------:R-:W3:Y:S04]  /*26650*/  LDL.LU R32, [R1+0xc] ;  /* 0x00000c0001207983 */ /* 0x000ee80000300800 */
[----:B------:R-:W3:Y:S04]  /*26660*/  LDL.LU R6, [R1+0x10] ;  /* 0x0000100001067983 */ /* 0x000ee80000300800 */
[----:B------:R-:W3:Y:S01]  /*26670*/  LDL.LU R0, [R1+0xba0] ;  /* 0x000ba00001007983 */ /* 0x000ee20000300800 */
[----:B-1----:R-:W-:-:S04]  /*26680*/  LOP3.LUT R7, R7, 0x7f, RZ, 0xc0, !PT ;  /* 0x0000007f07077812 */ /* 0x002fc800078ec0ff */
[----:B------:R-:W-:-:S05]  /*26690*/  LOP3.LUT R7, R7, 0x40, RZ, 0x3c, !PT ;  /* 0x0000004007077812 */ /* 0x000fca00078e3cff */
[----:B------:R1:W-:Y:S02]  /*266a0*/  STS.U8 [R7+UR14+0xd600], R14 ;  /* 0x00d6000e07007988 */ /* 0x0003e4000800000e */
[----:B-1----:R-:W1:Y:S02]  /*266b0*/  S2R R14, SR_TID.X ;  /* 0x00000000000e7919 */ /* 0x002e640000002100 */
[----:B------:R-:W-:Y:S04]  /*266c0*/  STS.U8 [R7+UR14+0xf600], R15 ;  /* 0x00f6000f07007988 */ /* 0x000fe8000800000e */
[----:B------:R-:W-:Y:S04]  /*266d0*/  STS.U8 [R7+UR14+0xda00], R17 ;  /* 0x00da001107007988 */ /* 0x000fe8000800000e */
[----:B------:R-:W-:Y:S04]  /*266e0*/  STS.U8 [R7+UR14+0xfa00], R18 ;  /* 0x00fa001207007988 */ /* 0x000fe8000800000e */
[----:B----4-:R-:W-:Y:S04]  /*266f0*/  STS.U8 [R7+UR14+0xde00], R19 ;  /* 0x00de001307007988 */ /* 0x010fe8000800000e */
[----:B------:R-:W-:Y:S01]  /*26700*/  STS.U8 [R7+UR14+0xfe00], R20 ;  /* 0x00fe001407007988 */ /* 0x000fe2000800000e */
[----:B-1----:R-:W-:-:S04]  /*26710*/  LOP3.LUT R14, R14, 0x7f, RZ, 0xc0, !PT ;  /* 0x0000007f0e0e7812 */ /* 0x002fc800078ec0ff */
[----:B------:R-:W-:-:S05]  /*26720*/  LOP3.LUT R14, R14, 0x50, RZ, 0x3c, !PT ;  /* 0x000000500e0e7812 */ /* 0x000fca00078e3cff */
[----:B--2---:R-:W-:Y:S04]  /*26730*/  STS.U8 [R14+UR14+0xc280], R26 ;  /* 0x00c2801a0e007988 */ /* 0x004fe8000800000e */
[----:B---3--:R-:W-:Y:S04]  /*26740*/  STS.U8 [R14+UR14+0xe280], R27 ;  /* 0x00e2801b0e007988 */ /* 0x008fe8000800000e */
[----:B------:R1:W-:Y:S04]  /*26750*/  STS.U8 [R14+UR14+0xc680], R0 ;  /* 0x00c680000e007988 */ /* 0x0003e8000800000e */
[----:B-1----:R-:W2:Y:S04]  /*26760*/  LDL.LU R0, [R1+0xb9c] ;  /* 0x000b9c0001007983 */ /* 0x002ea80000300800 */
[----:B------:R-:W3:Y:S01]  /*26770*/  LDL.LU R27, [R1+0x8] ;  /* 0x00000800011b7983 */ /* 0x000ee20000300800 */
[----:B0-----:R-:W0:Y:S03]  /*26780*/  S2R R26, SR_TID.X ;  /* 0x00000000001a7919 */ /* 0x001e260000002100 */
        /* <DEDUP_REMOVED lines=32> */
[----:B---3--:R-:W-:Y:S04]  /*26990*/  STS.U8 [R6+UR14+0xc380], R27 ;  /* 0x00c3801b06007988 */ /* 0x008fe8000800000e */
[----:B--2---:R0:W-:Y:S04]  /*269a0*/  STS.U8 [R6+UR14+0xe380], R0 ;  /* 0x00e3800006007988 */ /* 0x0041e8000800000e */
[----:B0-----:R0:W5:Y:S04]  /*269b0*/  LDL.LU R0, [R1+0xb98] ;  /* 0x000b980001007983 */ /* 0x0011680000300800 */
[----:B------:R0:W-:Y:S04]  /*269c0*/  STS.U8 [R6+UR14+0xc780], R50 ;  /* 0x00c7803206007988 */ /* 0x0001e8000800000e */
        /* <DEDUP_REMOVED lines=12> */
[----:B------:R0:W-:Y:S01]  /*26a90*/  STS.U8 [R6+UR14+0xff80], R49 ;  /* 0x00ff803106007988 */ /* 0x0001e2000800000e */
[----:B------:R1:W-:Y:S06]  /*26aa0*/  MEMBAR.ALL.CTA ;  /* 0x0000000000007992 */ /* 0x0003ec0000008000 */
[----:B-1----:R-:W1:Y:S01]  /*26ab0*/  FENCE.VIEW.ASYNC.S ;  /* 0x00000000000073c6 */ /* 0x002e620000000000 */
[----:B------:R-:W-:Y:S01]  /*26ac0*/  ULEA UR17, UR67, UR14, 0x3 ;  /* 0x0000000e43117291 */ /* 0x000fe2000f8e18ff */
[----:B------:R-:W-:-:S03]  /*26ad0*/  UMOV UR7, UR4 ;  /* 0x0000000400077c82 */ /* 0x000fc60008000000 */
[----:B------:R-:W-:Y:S01]  /*26ae0*/  UIADD3 UR17, UPT, UPT, UR17, 0x10000, URZ ;  /* 0x0001000011117890 */ /* 0x000fe2000fffe0ff */
[----:B-1----:R-:W-:Y:S06]  /*26af0*/  BAR.SYNC.DEFER_BLOCKING 0x0 ;  /* 0x0000000000007b1d */ /* 0x002fec0000010000 */
[----:B0-----:R-:W-:Y:S05]  /*26b00*/  BRA.U UP1, `(.L_x_9) ;  /* 0x00000001017c7547 */ /* 0x001fea000b800000 */
[----:B------:R-:W-:Y:S01]  /*26b10*/  UMOV UR9, 0x80004020 ;  /* 0x8000402000097882 */ /* 0x000fe20000000000 */
[----:B------:R-:W-:Y:S01]  /*26b20*/  UMOV UR11, 0x40004040 ;  /* 0x40004040000b7882 */ /* 0x000fe20000000000 */
[----:B------:R-:W-:Y:S01]  /*26b30*/  UMOV UR12, 0x0 ;  /* 0x00000000000c7882 */ /* 0x000fe20000000000 */
[----:B------:R-:W-:Y:S01]  /*26b40*/  UMOV UR13, 0x4108010 ;  /* 0x04108010000d7882 */ /* 0x000fe20000000000 */
[----:B------:R-:W-:Y:S01]  /*26b50*/  UMOV UR52, 0x0 ;  /* 0x0000000000347882 */ /* 0x000fe20000000000 */
[----:B------:R-:W-:Y:S01]  /*26b60*/  UMOV UR53, 0x4108010 ;  /* 0x0410801000357882 */ /* 0x000fe20000000000 */
        /* <DEDUP_REMOVED lines=14> */
[----:B------:R-:W-:Y:S01]  /*26c50*/  UMOV UR4, UR17 ;  /* 0x0000001100047c82 */ /* 0x000fe20008000000 */
[----:B------:R-:W-:Y:S01]  /*26c60*/  UMOV UR5, URZ ;  /* 0x000000ff00057c82 */ /* 0x000fe20008000000 */
[----:B------:R0:W-:Y:S01]  /*26c70*/  UTCQMMA gdesc[UR36], gdesc[UR38], tmem[UR15], tmem[UR58], idesc[UR59], UPT ;  /* 0x00ff3a26240075ea */ /* 0x0001e2000b80030f */
[----:B------:R-:W-:Y:S01]  /*26c80*/  UMOV UR64, 0x0 ;  /* 0x0000000000407882 */ /* 0x000fe20000000000 */
[----:B------:R-:W-:Y:S01]  /*26c90*/  UMOV UR65, 0x4108010 ;  /* 0x0410801000417882 */ /* 0x000fe20000000000 */
[----:B------:R0:W-:Y:S01]  /*26ca0*/  UTCQMMA gdesc[UR40], gdesc[UR42], tmem[UR15], tmem[UR60], idesc[UR61], UPT ;  /* 0x00ff3c2a280075ea */ /* 0x0001e2000b80030f */
[----:B------:R-:W-:Y:S01]  /*26cb0*/  UMOV UR4, UR4 ;  /* 0x0000000400047c82 */ /* 0x000fe20008000000 */
[----:B------:R0:W-:Y:S01]  /*26cc0*/  UTCQMMA gdesc[UR44], gdesc[UR46], tmem[UR15], tmem[UR62], idesc[UR63], UPT ;  /* 0x00ff3e2e2c0075ea */ /* 0x0001e2000b80030f */
[----:B------:R0:W-:Y:S01]  /*26cd0*/  UTCQMMA gdesc[UR48], gdesc[UR50], tmem[UR15], tmem[UR64], idesc[UR65], UPT ;  /* 0x00ff4032300075ea */ /* 0x0001e2000b80030f */
[----:B------:R0:W-:Y:S01]  /*26ce0*/  UTCBAR [UR4], URZ ;  /* 0x000000ff040073e9 */ /* 0x0001e200080000ff */
[----:B------:R-:W-:Y:S01]  /*26cf0*/  NOP ;  /* 0x0000000000007918 */ /* 0x000fe20000000000 */
.L_x_9:
[----:B------:R-:W-:-:S04]  /*26d00*/  UIADD3 UR67, UPT, UPT, UR67, 0x1, URZ ;  /* 0x0000000143437890 */ /* 0x000fc8000fffe0ff */
[----:B------:R-:W-:-:S04]  /*26d10*/  UISETP.GT.AND UP2, UPT, UR67, 0x1, UPT ;  /* 0x000000014300788c */ /* 0x000fc8000bf44270 */
[----:B0-----:R-:W-:Y:S02]  /*26d20*/  USEL UR4, URZ, 0x1, !UP2 ;  /* 0x00000001ff047887 */ /* 0x001fe4000d000000 */
[----:B------:R-:W-:Y:S02]  /*26d30*/  USEL UR67, UR67, URZ, !UP2 ;  /* 0x000000ff43437287 */ /* 0x000fe4000d000000 */
[----:B------:R-:W-:Y:S02]  /*26d40*/  UISETP.NE.U32.AND UP2, UPT, UR6, UR19, UPT ;  /* 0x000000130600728c */ /* 0x000fe4000bf45070 */
[----:B------:R-:W-:Y:S01]  /*26d50*/  ULOP3.LUT UR4, UR7, UR4, URZ, 0x3c, !UPT ;  /* 0x0000000407047292 */ /* 0x000fe2000f8e3cff */
[----:B------:R-:W-:-:S06]  /*26d60*/  UMOV UR6, UR20 ;  /* 0x0000001400067c82 */ /* 0x000fcc0008000000 */
[----:B------:R-:W-:Y:S05]  /*26d70*/  BRA.U UP2, `(.L_x_10) ;  /* 0xfffffee102c07547 */ /* 0x000fea000b83ffff */
.L_x_7:
[----:B------:R-:W-:-:S09]  /*26d80*/  UISETP.GE.AND UP1, UPT, UR21, 0x100, UPT ;  /* 0x000001001500788c */ /* 0x000fd2000bf26270 */
[----:B------:R-:W-:Y:S05]  /*26d90*/  BRA.U !UP1, `(.L_x_11) ;  /* 0x0000000109107547 */ /* 0x000fea000b800000 */
[----:B------:R-:W-:-:S06]  /*26da0*/  USHF.L.U32 UR7, UR7, 0x1f, URZ ;  /* 0x0000001f07077899 */ /* 0x000fcc00080006ff */
[----:B-----5:R-:W-:-:S04]  /*26db0*/  IMAD.U32 R0, RZ, RZ, UR7 ;  /* 0x00000007ff007e24 */ /* 0x020fc8000f8e00ff */
[----:B------:R-:W0:Y:S02]  /*26dc0*/  SYNCS.PHASECHK.TRANS64.TRYWAIT P0, [UR17], R0 ;  /* 0x00000000ff0075a7 */ /* 0x000e240008001111 */
[----:B0-----:R-:W-:Y:S05]  /*26dd0*/  @!P0 BRA `(.L_x_12) ;  /* 0x0000001800608947 */ /* 0x001fea0003800000 */
.L_x_11:
[----:B------:R-:W2:Y:S01]  /*26de0*/  LDL.LU R40, [R1+0xb94] ;  /* 0x000b940001287983 */ /* 0x000ea20000300800 */
[----:B------:R-:W2:Y:S03]  /*26df0*/  LDCU UR4, c[0x0][0x3b4] ;  /* 0x00007680ff0477ac */ /* 0x000ea60008000800 */
[----:B------:R-:W3:Y:S01]  /*26e00*/  LDL.LU R39, [R1+0x40] ;  /* 0x0000400001277983 */ /* 0x000ee20000300800 */
[----:B------:R-:W0:Y:S01]  /*26e10*/  LDCU.128 UR8, c[0x0][0x390] ;  /* 0x00007200ff0877ac */ /* 0x000e220008000c00 */
[----:B------:R-:W-:Y:S06]  /*26e20*/  BAR.SYNC.DEFER_BLOCKING 0x0 ;  /* 0x0000000000007b1d */ /* 0x000fec0000010000 */
[----:B------:R-:W1:Y:S01]  /*26e30*/  LDCU UR5, c[0x0][0x3b8] ;  /* 0x00007700ff0577ac */ /* 0x000e620008000800 */
[----:B------:R-:W4:Y:S01]  /*26e40*/  S2R R42, SR_TID.X ;  /* 0x00000000002a7919 */ /* 0x000f220000002100 */
[----:B------:R-:W0:Y:S01]  /*26e50*/  S2R R43, SR_TID.X ;  /* 0x00000000002b7919 */ /* 0x000e220000002100 */
[----:B------:R-:W0:Y:S01]  /*26e60*/  S2R R38, SR_TID.X ;  /* 0x0000000000267919 */ /* 0x000e220000002100 */
[----:B------:R-:W1:Y:S02]  /*26e70*/  @!P2 SYNCS.CCTL.IV [UR14+0x10000] ;  /* 0x01000000ff00a9b1 */ /* 0x000e64000800000e */
[----:B-1----:R-:W-:Y:S06]  /*26e80*/  BAR.SYNC.DEFER_BLOCKING 0x0 ;  /* 0x0000000000007b1d */ /* 0x002fec0000010000 */
[----:B------:R-:W-:Y:S01]  /*26e90*/  LDTM.16dp32bit_t0_t15.x32 R4, tmem[UR16] ;  /* 0x00000010000479ee */ /* 0x000fe20008a80000 */
[----:B------:R-:W1:Y:S01]  /*26ea0*/  LDTM.16dp32bit_t16_t31.x32 R4, tmem[UR16+0x20] ;  /* 0x00002010000479ee */ /* 0x000e620008aa0000 */
[----:B----45:R-:W-:-:S02]  /*26eb0*/  IMAD.SHL.U32 R2, R42, 0x10, RZ ;  /* 0x000000102a027824 */ /* 0x030fc400078e00ff */
[C---:B------:R-:W-:Y:S02]  /*26ec0*/  IMAD.SHL.U32 R36, R42.reuse, 0x80, RZ ;  /* 0x000000802a247824 */ /* 0x040fe400078e00ff */
[----:B------:R-:W-:Y:S01]  /*26ed0*/  IMAD.SHL.U32 R3, R42, 0x8, RZ ;  /* 0x000000082a037824 */ /* 0x000fe200078e00ff */
[----:B------:R-:W-:Y:S02]  /*26ee0*/  LOP3.LUT R2, R2, 0xf0, RZ, 0xc0, !PT ;  /* 0x000000f002027812 */ /* 0x000fe400078ec0ff */
[----:B------:R-:W-:Y:S02]  /*26ef0*/  LOP3.LUT R37, R36, 0x800, RZ, 0xc0, !PT ;  /* 0x0000080024257812 */ /* 0x000fe400078ec0ff */
[----:B------:R-:W-:Y:S01]  /*26f00*/  LOP3.LUT R3, R3, 0x300, RZ, 0xc0, !PT ;  /* 0x0000030003037812 */ /* 0x000fe200078ec0ff */
[----:B------:R-:W4:Y:S01]  /*26f10*/  @!P2 SYNCS.CCTL.IV [UR14+0x10008] ;  /* 0x01000800ff00a9b1 */ /* 0x000f22000800000e */
[----:B------:R-:W-:Y:S01]  /*26f20*/  IADD3 R2, PT, PT, R2, UR14, R37 ;  /* 0x0000000e02027c10 */ /* 0x000fe2000fffe025 */
[----:B------:R-:W-:Y:S01]  /*26f30*/  NOP ;  /* 0x0000000000007918 */ /* 0x000fe20000000000 */
[----:B0-----:R-:W-:-:S02]  /*26f40*/  LEA.HI R41, R43, 0x3e, RZ, 0x1a ;  /* 0x0000003e2b297811 */ /* 0x001fc400078fd0ff */
[----:B------:R-:W-:Y:S01]  /*26f50*/  LEA.HI R43, R43, 0x2e, RZ, 0x1a ;  /* 0x0000002e2b2b7811 */ /* 0x000fe200078fd0ff */
[----:B------:R-:W-:Y:S01]  /*26f60*/  IMAD.IADD R36, R3, 0x1, R2 ;  /* 0x0000000103247824 */ /* 0x000fe200078e0202 */
[----:B-1----:R-:W-:Y:S02]  /*26f70*/  F2FP.SATFINITE.E4M3.F32.PACK_AB_MERGE_C R4, R5, R4, RZ ;  /* 0x000000040504723e */ /* 0x002fe400048070ff */
[----:B------:R-:W-:Y:S02]  /*26f80*/  F2FP.SATFINITE.E4M3.F32.PACK_AB_MERGE_C R6, R7, R6, RZ ;  /* 0x000000060706723e */ /* 0x000fe400048070ff */
[----:B------:R-:W-:Y:S02]  /*26f90*/  F2FP.SATFINITE.E4M3.F32.PACK_AB_MERGE_C R8, R9, R8, RZ ;  /* 0x000000080908723e */ /* 0x000fe400048070ff */
[----:B------:R-:W-:Y:S02]  /*26fa0*/  F2FP.SATFINITE.E4M3.F32.PACK_AB_MERGE_C R10, R11, R10, RZ ;  /* 0x0000000a0b0a723e */ /* 0x000fe400048070ff */
[----:B------:R-:W-:-:S02]  /*26fb0*/  F2FP.SATFINITE.E4M3.F32.PACK_AB_MERGE_C R12, R13, R12, RZ ;  /* 0x0000000c0d0c723e */ /* 0x000fc400048070ff */
[----:B------:R-:W-:Y:S02]  /*26fc0*/  F2FP.SATFINITE.E4M3.F32.PACK_AB_MERGE_C R3, R21, R20, RZ ;  /* 0x000000141503723e */ /* 0x000fe400048070ff */
[----:B------:R-:W-:Y:S02]  /*26fd0*/  F2FP.SATFINITE.E4M3.F32.PACK_AB_MERGE_C R22, R23, R22, RZ ;  /* 0x000000161716723e */ /* 0x000fe400048070ff */
[----:B------:R-:W-:Y:S02]  /*26fe0*/  F2FP.SATFINITE.E4M3.F32.PACK_AB_MERGE_C R16, R17, R16, RZ ;  /* 0x000000101110723e */ /* 0x000fe400048070ff */
[----:B------:R-:W-:Y:S02]  /*26ff0*/  F2FP.SATFINITE.E4M3.F32.PACK_AB_MERGE_C R18, R19, R18, RZ ;  /* 0x000000121312723e */ /* 0x000fe400048070ff */
[----:B------:R-:W-:Y:S02]  /*27000*/  F2FP.SATFINITE.E4M3.F32.PACK_AB_MERGE_C R13, R25, R24, RZ ;  /* 0x00000018190d723e */ /* 0x000fe400048070ff */
[----:B------:R-:W-:-:S02]  /*27010*/  F2FP.SATFINITE.E4M3.F32.PACK_AB_MERGE_C R11, R33, R32, RZ ;  /* 0x00000020210b723e */ /* 0x000fc400048070ff */
[----:B------:R-:W-:Y:S02]  /*27020*/  LOP3.LUT R4, R4, 0xffff, RZ, 0xc0, !PT ;  /* 0x0000ffff04047812 */ /* 0x000fe400078ec0ff */
[----:B------:R-:W-:Y:S02]  /*27030*/  LOP3.LUT R5, R6, 0xffff, RZ, 0xc0, !PT ;  /* 0x0000ffff06057812 */ /* 0x000fe400078ec0ff */
[----:B------:R-:W-:Y:S02]  /*27040*/  LOP3.LUT R19, R8, 0xffff, RZ, 0xc0, !PT ;  /* 0x0000ffff08137812 */ /* 0x000fe400078ec0ff */
[----:B------:R-:W-:Y:S02]  /*27050*/  F2FP.SATFINITE.E4M3.F32.PACK_AB_MERGE_C R14, R15, R14, RZ ;  /* 0x0000000e0f0e723e */ /* 0x000fe400048070ff */
[----:B------:R-:W-:Y:S02]  /*27060*/  F2FP.SATFINITE.E4M3.F32.PACK_AB_MERGE_C R9, R29, R28, RZ ;  /* 0x0000001c1d09723e */ /* 0x000fe400048070ff */
[----:B------:R-:W-:-:S02]  /*27070*/  F2FP.SATFINITE.E4M3.F32.PACK_AB_MERGE_C R2, R31, R30, RZ ;  /* 0x0000001e1f02723e */ /* 0x000fc400048070ff */
[----:B------:R-:W-:Y:S02]  /*27080*/  LOP3.LUT R3, R3, 0xffff, RZ, 0xc0, !PT ;  /* 0x0000ffff03037812 */ /* 0x000fe400078ec0ff */
[----:B------:R-:W-:Y:S02]  /*27090*/  LOP3.LUT R6, R22, 0xffff, RZ, 0xc0, !PT ;  /* 0x0000ffff16067812 */ /* 0x000fe400078ec0ff */
[----:B------:R-:W-:Y:S02]  /*270a0*/  LOP3.LUT R15, R16, 0xffff, RZ, 0xc0, !PT ;  /* 0x0000ffff100f7812 */ /* 0x000fe400078ec0ff */
[----:B------:R-:W-:Y:S02]  /*270b0*/  LOP3.LUT R13, R13, 0xffff, RZ, 0xc0, !PT ;  /* 0x0000ffff0d0d7812 */ /* 0x000fe400078ec0ff */
[----:B------:R-:W-:Y:S02]  /*270c0*/  LOP3.LUT R11, R11, 0xffff, RZ, 0xc0, !PT ;  /* 0x0000ffff0b0b7812 */ /* 0x000fe400078ec0ff */
[----:B------:R-:W-:-:S02]  /*270d0*/  PRMT R8, R19, 0x3340, R0 ;  /* 0x0000334013087816 */ /* 0x000fc40000000000 */
[----:B------:R-:W-:Y:S02]  /*270e0*/  PRMT R7, R4, 0x3340, R5 ;  /* 0x0000334004077816 */ /* 0x000fe40000000005 */
[----:B------:R-:W-:Y:S02]  /*270f0*/  LOP3.LUT R12, R12, 0xffff, RZ, 0xc0, !PT ;  /* 0x0000ffff0c0c7812 */ /* 0x000fe400078ec0ff */
[----:B------:R-:W-:Y:S02]  /*27100*/  LOP3.LUT R17, R14, 0xffff, RZ, 0xc0, !PT ;  /* 0x0000ffff0e117812 */ /* 0x000fe400078ec0ff */
[----:B------:R-:W-:Y:S02]  /*27110*/  LOP3.LUT R9, R9, 0xffff, RZ, 0xc0, !PT ;  /* 0x0000ffff09097812 */ /* 0x000fe400078ec0ff */
[----:B------:R-:W-:Y:S02]  /*27120*/  LOP3.LUT R2, R2, 0xffff, RZ, 0xc0, !PT ;  /* 0x0000ffff02027812 */ /* 0x000fe400078ec0ff */
[----:B------:R-:W-:-:S02]  /*27130*/  SHF.R.U32.HI R4, RZ, 0x8, R4 ;  /* 0x00000008ff047819 */ /* 0x000fc40000011604 */
[----:B------:R-:W-:Y:S02]  /*27140*/  SHF.R.U32.HI R5, RZ, 0x8, R5 ;  /* 0x00000008ff057819 */ /* 0x000fe40000011605 */
[----:B------:R-:W-:Y:S02]  /*27150*/  SHF.R.U32.HI R19, RZ, 0x8, R19 ;  /* 0x00000008ff137819 */ /* 0x000fe40000011613 */
[----:B------:R-:W-:Y:S02]  /*27160*/  PRMT R23, R3, 0x3340, R6 ;  /* 0x0000334003177816 */ /* 0x000fe40000000006 */
[--C-:B------:R-:W-:Y:S02]  /*27170*/  PRMT R16, R15, 0x3340, R0.reuse ;  /* 0x000033400f107816 */ /* 0x100fe40000000000 */
[--C-:B------:R-:W-:Y:S02]  /*27180*/  PRMT R14, R13, 0x3340, R0.reuse ;  /* 0x000033400d0e7816 */ /* 0x100fe40000000000 */
[----:B------:R-:W-:-:S02]  /*27190*/  PRMT R20, R11, 0x3340, R0 ;  /* 0x000033400b147816 */ /* 0x000fc40000000000 */
[----:B------:R-:W-:Y:S02]  /*271a0*/  SHF.R.U32.HI R3, RZ, 0x8, R3 ;  /* 0x00000008ff037819 */ /* 0x000fe40000011603 */
[----:B------:R-:W-:Y:S02]  /*271b0*/  SHF.R.U32.HI R6, RZ, 0x8, R6 ;  /* 0x00000008ff067819 */ /* 0x000fe40000011606 */
[----:B------:R-:W-:Y:S02]  /*271c0*/  SHF.R.U32.HI R15, RZ, 0x8, R15 ;  /* 0x00000008ff0f7819 */ /* 0x000fe4000001160f */
[----:B------:R-:W-:Y:S02]  /*271d0*/  SHF.R.U32.HI R13, RZ, 0x8, R13 ;  /* 0x00000008ff0d7819 */ /* 0x000fe4000001160d */
[----:B------:R-:W-:Y:S02]  /*271e0*/  SHF.R.U32.HI R11, RZ, 0x8, R11 ;  /* 0x00000008ff0b7819 */ /* 0x000fe4000001160b */
[----:B------:R-:W-:-:S02]  /*271f0*/  PRMT R21, R12, 0x3340, R17 ;  /* 0x000033400c157816 */ /* 0x000fc40000000011 */
[----:B------:R-:W-:Y:S02]  /*27200*/  PRMT R25, R9, 0x3340, R2 ;  /* 0x0000334009197816 */ /* 0x000fe40000000002 */
[----:B------:R-:W-:Y:S02]  /*27210*/  LOP3.LUT R4, R4, 0xffff, RZ, 0xc0, !PT ;  /* 0x0000ffff04047812 */ /* 0x000fe400078ec0ff */
[----:B------:R-:W-:Y:S02]  /*27220*/  LOP3.LUT R5, R5, 0xffff, RZ, 0xc0, !PT ;  /* 0x0000ffff05057812 */ /* 0x000fe400078ec0ff */
[----:B------:R-:W-:Y:S02]  /*27230*/  LOP3.LUT R19, R19, 0xffff, RZ, 0xc0, !PT ;  /* 0x0000ffff13137812 */ /* 0x000fe400078ec0ff */
[----:B------:R-:W-:Y:S02]  /*27240*/  SHF.R.U32.HI R12, RZ, 0x8, R12 ;  /* 0x00000008ff0c7819 */ /* 0x000fe4000001160c */
[----:B------:R-:W-:-:S02]  /*27250*/  SHF.R.U32.HI R17, RZ, 0x8, R17 ;  /* 0x00000008ff117819 */ /* 0x000fc40000011611 */
[----:B------:R-:W-:Y:S02]  /*27260*/  SHF.R.U32.HI R9, RZ, 0x8, R9 ;  /* 0x00000008ff097819 */ /* 0x000fe40000011609 */
[----:B------:R-:W-:Y:S02]  /*27270*/  SHF.R.U32.HI R2, RZ, 0x8, R2 ;  /* 0x00000008ff027819 */ /* 0x000fe40000011602 */
[----:B------:R-:W-:Y:S02]  /*27280*/  LOP3.LUT R3, R3, 0xffff, RZ, 0xc0, !PT ;  /* 0x0000ffff03037812 */ /* 0x000fe400078ec0ff */
[----:B------:R-:W-:Y:S02]  /*27290*/  LOP3.LUT R6, R6, 0xffff, RZ, 0xc0, !PT ;  /* 0x0000ffff06067812 */ /* 0x000fe400078ec0ff */
[----:B------:R-:W-:Y:S02]  /*272a0*/  LOP3.LUT R15, R15, 0xffff, RZ, 0xc0, !PT ;  /* 0x0000ffff0f0f7812 */ /* 0x000fe400078ec0ff */
[----:B------:R-:W-:-:S02]  /*272b0*/  LOP3.LUT R13, R13, 0xffff, RZ, 0xc0, !PT ;  /* 0x0000ffff0d0d7812 */ /* 0x000fc400078ec0ff */
[----:B------:R-:W-:Y:S02]  /*272c0*/  LOP3.LUT R11, R11, 0xffff, RZ, 0xc0, !PT ;  /* 0x0000ffff0b0b7812 */ /* 0x000fe400078ec0ff */
[----:B------:R-:W-:Y:S02]  /*272d0*/  PRMT R4, R4, 0x3340, R5 ;  /* 0x0000334004047816 */ /* 0x000fe40000000005 */
[----:B------:R-:W-:Y:S02]  /*272e0*/  PRMT R19, R19, 0x3340, R0 ;  /* 0x0000334013137816 */ /* 0x000fe40000000000 */
[----:B------:R-:W-:Y:S02]  /*272f0*/  LOP3.LUT R12, R12, 0xffff, RZ, 0xc0, !PT ;  /* 0x0000ffff0c0c7812 */ /* 0x000fe400078ec0ff */
[----:B------:R-:W-:Y:S02]  /*27300*/  LOP3.LUT R17, R17, 0xffff, RZ, 0xc0, !PT ;  /* 0x0000ffff11117812 */ /* 0x000fe400078ec0ff */
[----:B------:R-:W-:-:S02]  /*27310*/  LOP3.LUT R2, R2, 0xffff, RZ, 0xc0, !PT ;  /* 0x0000ffff02027812 */ /* 0x000fc400078ec0ff */
[----:B------:R-:W-:Y:S02]  /*27320*/  LOP3.LUT R9, R9, 0xffff, RZ, 0xc0, !PT ;  /* 0x0000ffff09097812 */ /* 0x000fe400078ec0ff */
[----:B------:R-:W-:Y:S02]  /*27330*/  PRMT R6, R3, 0x3340, R6 ;  /* 0x0000334003067816 */ /* 0x000fe40000000006 */
[----:B------:R-:W-:Y:S02]  /*27340*/  PRMT R8, R7, 0x5410, R8 ;  /* 0x0000541007087816 */ /* 0x000fe40000000008 */
[--C-:B------:R-:W-:Y:S02]  /*27350*/  PRMT R15, R15, 0x3340, R0.reuse ;  /* 0x000033400f0f7816 */ /* 0x100fe40000000000 */
[--C-:B------:R-:W-:Y:S02]  /*27360*/  PRMT R13, R13, 0x3340, R0.reuse ;  /* 0x000033400d0d7816 */ /* 0x100fe40000000000 */
[----:B------:R-:W-:-:S02]  /*27370*/  PRMT R11, R11, 0x3340, R0 ;  /* 0x000033400b0b7816 */ /* 0x000fc40000000000 */
[----:B------:R-:W-:Y:S02]  /*27380*/  LOP3.LUT R3, R10, 0xffff, RZ, 0xc0, !PT ;  /* 0x0000ffff0a037812 */ /* 0x000fe400078ec0ff */
[----:B------:R-:W-:Y:S02]  /*27390*/  PRMT R0, R4, 0x5410, R19 ;  /* 0x0000541004007816 */ /* 0x000fe40000000013 */
[----:B------:R-:W-:Y:S02]  /*273a0*/  F2FP.SATFINITE.E4M3.F32.PACK_AB_MERGE_C R26, R27, R26, RZ ;  /* 0x0000001a1b1a723e */ /* 0x000fe400048070ff */
[----:B------:R-:W-:Y:S02]  /*273b0*/  F2FP.SATFINITE.E4M3.F32.PACK_AB_MERGE_C R34, R35, R34, RZ ;  /* 0x000000222322723e */ /* 0x000fe400048070ff */
[----:B------:R-:W-:Y:S02]  /*273c0*/  PRMT R12, R12, 0x3340, R17 ;  /* 0x000033400c0c7816 */ /* 0x000fe40000000011 */
[----:B------:R-:W-:-:S02]  /*273d0*/  PRMT R2, R9, 0x3340, R2 ;  /* 0x0000334009027816 */ /* 0x000fc40000000002 */
[--C-:B------:R-:W-:Y:S02]  /*273e0*/  PRMT R4, R8, 0x4210, R3.reuse ;  /* 0x0000421008047816 */ /* 0x100fe40000000003 */
[----:B------:R-:W-:Y:S02]  /*273f0*/  PRMT R16, R21, 0x5410, R16 ;  /* 0x0000541015107816 */ /* 0x000fe40000000010 */
[----:B------:R-:W-:Y:S02]  /*27400*/  LOP3.LUT R9, R18, 0xffff, RZ, 0xc0, !PT ;  /* 0x0000ffff12097812 */ /* 0x000fe400078ec0ff */
[----:B------:R-:W-:Y:S02]  /*27410*/  PRMT R8, R0, 0x5210, R3 ;  /* 0x0000521000087816 */ /* 0x000fe40000000003 */
[----:B------:R-:W-:Y:S02]  /*27420*/  PRMT R14, R23, 0x5410, R14 ;  /* 0x00005410170e7816 */ /* 0x000fe4000000000e */
[----:B------:R-:W-:-:S02]  /*27430*/  PRMT R7, R25, 0x5410, R20 ;  /* 0x0000541019077816 */ /* 0x000fc40000000014 */
[----:B------:R-:W-:Y:S02]  /*27440*/  PRMT R12, R12, 0x5410, R15 ;  /* 0x000054100c0c7816 */ /* 0x000fe4000000000f */
[----:B------:R-:W-:Y:S02]  /*27450*/  PRMT R10, R6, 0x5410, R13 ;  /* 0x00005410060a7816 */ /* 0x000fe4000000000d */
[----:B------:R-:W-:Y:S02]  /*27460*/  PRMT R11, R2, 0x5410, R11 ;  /* 0x00005410020b7816 */ /* 0x000fe4000000000b */
[----:B------:R-:W-:Y:S02]  /*27470*/  LOP3.LUT R3, R26, 0xffff, RZ, 0xc0, !PT ;  /* 0x0000ffff1a037812 */ /* 0x000fe400078ec0ff */
[----:B------:R-:W-:Y:S02]  /*27480*/  LOP3.LUT R34, R34, 0xffff, RZ, 0xc0, !PT ;  /* 0x0000ffff22227812 */ /* 0x000fe400078ec0ff */
[----:B------:R-:W-:-:S02]  /*27490*/  PRMT R5, R16, 0x4210, R9 ;  /* 0x0000421010057816 */ /* 0x000fc40000000009 */
[----:B------:R-:W-:Y:S02]  /*274a0*/  PRMT R9, R12, 0x5210, R9 ;  /* 0x000052100c097816 */ /* 0x000fe40000000009 */
[--C-:B------:R-:W-:Y:S02]  /*274b0*/  PRMT R6, R14, 0x4210, R3.reuse ;  /* 0x000042100e067816 */ /* 0x100fe40000000003 */
[----:B------:R-:W-:Y:S02]  /*274c0*/  PRMT R10, R10, 0x5210, R3 ;  /* 0x000052100a0a7816 */ /* 0x000fe40000000003 */
[--C-:B------:R-:W-:Y:S02]  /*274d0*/  PRMT R7, R7, 0x4210, R34.reuse ;  /* 0x0000421007077816 */ /* 0x100fe40000000022 */
[----:B------:R-:W-:Y:S02]  /*274e0*/  PRMT R11, R11, 0x5210, R34 ;  /* 0x000052100b0b7816 */ /* 0x000fe40000000022 */
[----:B------:R-:W-:Y:S01]  /*274f0*/  SHF.R.U32.HI R27, RZ, 0x6, R42 ;  /* 0x00000006ff1b7819 */ /* 0x000fe2000001162a */
[----:B----4-:R0:W-:Y:S03]  /*27500*/  STS.128 [R36], R4 ;  /* 0x0000000424007388 */ /* 0x0101e60000000c00 */
[----:B------:R-:W-:Y:S01]  /*27510*/  SGXT.U32 R27, R27, 0x1 ;  /* 0x000000011b1b781a */ /* 0x000fe20000000000 */
[----:B------:R-:W-:Y:S01]  /*27520*/  STS.128 [R36+0x400], R8 ;  /* 0x0004000824007388 */ /* 0x000fe20000000c00 */
[C---:B--2---:R-:W-:Y:S01]  /*27530*/  IMAD R25, R40.reuse, UR4, RZ ;  /* 0x0000000428197c24 */ /* 0x044fe2000f8e02ff */
[----:B------:R-:W-:-:S02]  /*27540*/  ISETP.GE.AND P0, PT, R40, UR10, PT ;  /* 0x0000000a28007c0c */ /* 0x000fc4000bf06270 */
[C---:B---3--:R-:W-:Y:S02]  /*27550*/  LOP3.LUT R0, R39.reuse, R41, RZ, 0xfc, !PT ;  /* 0x0000002927007212 */ /* 0x048fe400078efcff */
[----:B------:R-:W-:Y:S02]  /*27560*/  LEA.HI R41, R38, 0x1e, RZ, 0x1a ;  /* 0x0000001e26297811 */ /* 0x000fe400078fd0ff */
[C-C-:B0-----:R-:W-:Y:S01]  /*27570*/  LOP3.LUT R6, R39.reuse, 0x3c, R27.reuse, 0xfe, !PT ;  /* 0x0000003c27067812 */ /* 0x141fe200078efe1b */
[----:B------:R0:W-:Y:S01]  /*27580*/  STL [R1+0xb98], R0 ;  /* 0x000b980001007387 */ /* 0x0001e20000100800 */
[C---:B------:R-:W-:Y:S02]  /*27590*/  LOP3.LUT R3, R39.reuse, R41, RZ, 0xfc, !PT ;  /* 0x0000002927037212 */ /* 0x040fe400078efcff */
[----:B------:R-:W-:Y:S02]  /*275a0*/  LOP3.LUT R41, R42, 0x7f, RZ, 0xc0, !PT ;  /* 0x0000007f2a297812 */ /* 0x000fe400078ec0ff */
[----:B------:R-:W-:-:S02]  /*275b0*/  LOP3.LUT R5, R39, 0x3a, R27, 0xfe, !PT ;  /* 0x0000003a27057812 */ /* 0x000fc400078efe1b */
[C-C-:B------:R-:W-:Y:S02]  /*275c0*/  LOP3.LUT R4, R39.reuse, 0x38, R27.reuse, 0xfe, !PT ;  /* 0x0000003827047812 */ /* 0x140fe400078efe1b */
[--C-:B------:R-:W-:Y:S02]  /*275d0*/  LOP3.LUT R7, R39, 0x36, R27.reuse, 0xfe, !PT ;  /* 0x0000003627077812 */ /* 0x100fe400078efe1b */
[----:B0-----:R-:W-:Y:S01]  /*275e0*/  LEA R0, R41, UR14, 0x4 ;  /* 0x0000000e29007c11 */ /* 0x001fe2000f8e20ff */
[----:B------:R-:W-:Y:S01]  /*275f0*/  BAR.SYNC.DEFER_BLOCKING 0x0 ;  /* 0x0000000000007b1d */ /* 0x000fe20000010000 */
[C-C-:B------:R-:W-:Y:S02]  /*27600*/  LOP3.LUT R8, R39.reuse, 0x34, R27.reuse, 0xfe, !PT ;  /* 0x0000003427087812 */ /* 0x140fe400078efe1b */
[C-C-:B------:R-:W-:Y:S02]  /*27610*/  LOP3.LUT R10, R39.reuse, 0x32, R27.reuse, 0xfe, !PT ;  /* 0x00000032270a7812 */ /* 0x140fe400078efe1b */
[----:B------:R-:W-:-:S02]  /*27620*/  LOP3.LUT R9, R39, 0x30, R27, 0xfe, !PT ;  /* 0x0000003027097812 */ /* 0x000fc400078efe1b */
[C-C-:B------:R-:W-:Y:S02]  /*27630*/  LOP3.LUT R11, R39.reuse, 0x2c, R27.reuse, 0xfe, !PT ;  /* 0x0000002c270b7812 */ /* 0x140fe400078efe1b */
[C-C-:B------:R-:W-:Y:S02]  /*27640*/  LOP3.LUT R18, R39.reuse, 0x2a, R27.reuse, 0xfe, !PT ;  /* 0x0000002a27127812 */ /* 0x140fe400078efe1b */
[C-C-:B------:R-:W-:Y:S02]  /*27650*/  LOP3.LUT R16, R39.reuse, 0x28, R27.reuse, 0xfe, !PT ;  /* 0x0000002827107812 */ /* 0x140fe400078efe1b */
[C-C-:B------:R-:W-:Y:S02]  /*27660*/  LOP3.LUT R19, R39.reuse, 0x26, R27.reuse, 0xfe, !PT ;  /* 0x0000002627137812 */ /* 0x140fe400078efe1b */
[C-C-:B------:R-:W-:Y:S02]  /*27670*/  LOP3.LUT R20, R39.reuse, 0x24, R27.reuse, 0xfe, !PT ;  /* 0x0000002427147812 */ /* 0x140fe400078efe1b */
[----:B------:R-:W-:-:S02]  /*27680*/  LOP3.LUT R21, R39, 0x22, R27, 0xfe, !PT ;  /* 0x0000002227157812 */ /* 0x000fc400078efe1b */
[C-C-:B------:R-:W-:Y:S02]  /*27690*/  LOP3.LUT R22, R39.reuse, 0x20, R27.reuse, 0xfe, !PT ;  /* 0x0000002027167812 */ /* 0x140fe400078efe1b */
[C-C-:B------:R-:W-:Y:S02]  /*276a0*/  LOP3.LUT R17, R39.reuse, 0x1c, R27.reuse, 0xfe, !PT ;  /* 0x0000001c27117812 */ /* 0x140fe400078efe1b */
[C-C-:B------:R-:W-:Y:S01]  /*276b0*/  LOP3.LUT R23, R39.reuse, 0x1a, R27.reuse, 0xfe, !PT ;  /* 0x0000001a27177812 */ /* 0x140fe200078efe1b */
[----:B------:R-:W0:Y:S01]  /*276c0*/  LDS.128 R12, [R0] ;  /* 0x00000000000c7984 */ /* 0x000e220000000c00 */
[C-C-:B------:R-:W-:Y:S02]  /*276d0*/  LOP3.LUT R24, R39.reuse, 0x18, R27.reuse, 0xfe, !PT ;  /* 0x0000001827187812 */ /* 0x140fe400078efe1b */
[C-C-:B------:R-:W-:Y:S02]  /*276e0*/  LOP3.LUT R30, R39.reuse, 0x16, R27.reuse, 0xfe, !PT ;  /* 0x00000016271e7812 */ /* 0x140fe400078efe1b */
[----:B------:R-:W-:-:S02]  /*276f0*/  LOP3.LUT R31, R39, 0x14, R27, 0xfe, !PT ;  /* 0x00000014271f7812 */ /* 0x000fc400078efe1b */
[C-C-:B------:R-:W-:Y:S02]  /*27700*/  LOP3.LUT R36, R39.reuse, 0x12, R27.reuse, 0xfe, !PT ;  /* 0x0000001227247812 */ /* 0x140fe400078efe1b */
[C-C-:B------:R-:W-:Y:S02]  /*27710*/  LOP3.LUT R37, R39.reuse, 0x10, R27.reuse, 0xfe, !PT ;  /* 0x0000001027257812 */ /* 0x140fe400078efe1b */
[C-C-:B------:R-:W-:Y:S02]  /*27720*/  LOP3.LUT R45, R39.reuse, 0xc, R27.reuse, 0xfe, !PT ;  /* 0x0000000c272d7812 */ /* 0x140fe400078efe1b */
[C-C-:B------:R-:W-:Y:S02]  /*27730*/  LOP3.LUT R46, R39.reuse, 0xa, R27.reuse, 0xfe, !PT ;  /* 0x0000000a272e7812 */ /* 0x140fe400078efe1b */
[C---:B------:R-:W-:Y:S02]  /*27740*/  LOP3.LUT R44, R39.reuse, 0x8, R27, 0xfe, !PT ;  /* 0x00000008272c7812 */ /* 0x040fe400078efe1b */
[----:B------:R-:W-:-:S02]  /*27750*/  LOP3.LUT R26, R39, R27, RZ, 0xfc, !PT ;  /* 0x0000001b271a7212 */ /* 0x000fc400078efcff */
[C-C-:B------:R-:W-:Y:S02]  /*27760*/  LOP3.LUT R47, R39.reuse, 0x6, R27.reuse, 0xfe, !PT ;  /* 0x00000006272f7812 */ /* 0x140fe400078efe1b */
[C-C-:B------:R-:W-:Y:S01]  /*27770*/  LOP3.LUT R49, R39.reuse, 0x4, R27.reuse, 0xfe, !PT ;  /* 0x0000000427317812 */ /* 0x140fe200078efe1b */
[C---:B------:R-:W-:Y:S01]  /*27780*/  IMAD R29, R26.reuse, UR5, RZ ;  /* 0x000000051a1d7c24 */ /* 0x040fe2000f8e02ff */
[----:B------:R-:W-:Y:S02]  /*27790*/  LOP3.LUT R27, R39, 0x2, R27, 0xfe, !PT ;  /* 0x00000002271b7812 */ /* 0x000fe400078efe1b */
[----:B------:R-:W-:Y:S02]  /*277a0*/  IADD3 R32, P2, PT, R25, UR8, RZ ;  /* 0x0000000819207c10 */ /* 0x000fe4000ff5e0ff */
[C---:B------:R-:W-:Y:S01]  /*277b0*/  ISETP.LT.AND P1, PT, R27.reuse, UR11, !P0 ;  /* 0x0000000b1b007c0c */ /* 0x040fe2000c721270 */
[----:B------:R-:W-:Y:S01]  /*277c0*/  IMAD R27, R27, UR5, RZ ;  /* 0x000000051b1b7c24 */ /* 0x000fe2000f8e02ff */
[----:B------:R-:W-:-:S02]  /*277d0*/  ISETP.LT.AND P3, PT, R26, UR11, !P0 ;  /* 0x0000000b1a007c0c */ /* 0x000fc4000c761270 */
[----:B------:R-:W-:Y:S02]  /*277e0*/  LEA.HI.X.SX32 R25, R25, UR9, 0x1, P2 ;  /* 0x0000000919197c11 */ /* 0x000fe400090f0eff */
[-C--:B------:R-:W-:Y:S02]  /*277f0*/  IADD3 R28, P4, PT, R29, R32.reuse, RZ ;  /* 0x000000201d1c7210 */ /* 0x080fe40007f9e0ff */
[C---:B------:R-:W-:Y:S01]  /*27800*/  ISETP.LT.AND P2, PT, R49.reuse, UR11, !P0 ;  /* 0x0000000b31007c0c */ /* 0x040fe2000c741270 */
[----:B------:R-:W-:Y:S01]  /*27810*/  IMAD R49, R49, UR5, RZ ;  /* 0x0000000531317c24 */ /* 0x000fe2000f8e02ff */
[----:B------:R-:W-:Y:S02]  /*27820*/  IADD3 R26, P5, PT, R27, R32, RZ ;  /* 0x000000201b1a7210 */ /* 0x000fe40007fbe0ff */
[----:B------:R-:W-:Y:S02]  /*27830*/  LOP3.LUT R2, R39, R43, RZ, 0xfc, !PT ;  /* 0x0000002b27027212 */ /* 0x000fe400078efcff */
[----:B------:R-:W-:-:S02]  /*27840*/  LEA.HI R38, R38, 0xe, RZ, 0x1a ;  /* 0x0000000e26267811 */ /* 0x000fc400078fd0ff */
[-C--:B------:R-:W-:Y:S01]  /*27850*/  LEA.HI.X.SX32 R29, R29, R25.reuse, 0x1, P4 ;  /* 0x000000191d1d7211 */ /* 0x080fe200020f0eff */
[----:B------:R-:W-:Y:S01]  /*27860*/  STL [R1+0xb9c], R2 ;  /* 0x000b9c0201007387 */ /* 0x000fe20000100800 */
[C---:B0-----:R-:W-:Y:S02]  /*27870*/  PRMT R50, R12.reuse, 0x7770, RZ ;  /* 0x000077700c327816 */ /* 0x041fe400000000ff */
[C---:B------:R-:W-:Y:S01]  /*27880*/  PRMT R48, R12.reuse, 0x7771, RZ ;  /* 0x000077710c307816 */ /* 0x040fe200000000ff */
[----:B------:R-:W-:Y:S01]  /*27890*/  STL [R1+0xba0], R3 ;  /* 0x000ba00301007387 */ /* 0x000fe20000100800 */
[C---:B------:R-:W-:Y:S02]  /*278a0*/  PRMT R43, R12.reuse, 0x7773, RZ ;  /* 0x000077730c2b7816 */ /* 0x040fe400000000ff */
[----:B------:R-:W-:Y:S01]  /*278b0*/  PRMT R51, R12, 0x7772, RZ ;  /* 0x000077720c337816 */ /* 0x000fe200000000ff */
[----:B------:R0:W-:Y:S01]  /*278c0*/  @P3 STG.E.U8 desc[UR22][R28.64], R50 ;  /* 0x000000321c003986 */ /* 0x0001e2000c101116 */
[----:B------:R-:W-:-:S02]  /*278d0*/  LEA.HI.X.SX32 R27, R27, R25, 0x1, P5 ;  /* 0x000000191b1b7211 */ /* 0x000fc400028f0eff */
[----:B------:R-:W-:Y:S01]  /*278e0*/  IADD3 R12, P4, PT, R49, R32, RZ ;  /* 0x00000020310c7210 */ /* 0x000fe20007f9e0ff */
[----:B------:R-:W-:Y:S01]  /*278f0*/  STL [R1+0xc], R0 ;  /* 0x00000c0001007387 */ /* 0x000fe20000100800 */
[----:B------:R-:W-:Y:S02]  /*27900*/  LOP3.LUT R38, R39, R38, RZ, 0xfc, !PT ;  /* 0x0000002627267212 */ /* 0x000fe400078efcff */
[C---:B------:R-:W-:Y:S01]  /*27910*/  PRMT R39, R13.reuse, 0x7773, RZ ;  /* 0x000077730d277816 */ /* 0x040fe200000000ff */
[----:B------:R1:W-:Y:S01]  /*27920*/  @P1 STG.E.U8 desc[UR22][R26.64], R48 ;  /* 0x000000301a001986 */ /* 0x0003e2000c101116 */
[C---:B------:R-:W-:Y:S02]  /*27930*/  PRMT R40, R13.reuse, 0x7772, RZ ;  /* 0x000077720d287816 */ /* 0x040fe400000000ff */
[C---:B------:R-:W-:Y:S01]  /*27940*/  PRMT R41, R13.reuse, 0x7771, RZ ;  /* 0x000077710d297816 */ /* 0x040fe200000000ff */
[----:B0-----:R-:W2:Y:S01]  /*27950*/  LDL.LU R50, [R1+0xc] ;  /* 0x00000c0001327983 */ /* 0x001ea20000300800 */
[----:B------:R-:W-:-:S02]  /*27960*/  PRMT R42, R13, 0x7770, RZ ;  /* 0x000077700d2a7816 */ /* 0x000fc400000000ff */
[----:B------:R-:W-:Y:S02]  /*27970*/  LEA.HI.X.SX32 R13, R49, R25, 0x1, P4 ;  /* 0x00000019310d7211 */ /* 0x000fe400020f0eff */
[C---:B------:R-:W-:Y:S01]  /*27980*/  ISETP.LT.AND P5, PT, R47.reuse, UR11, !P0 ;  /* 0x0000000b2f007c0c */ /* 0x040fe2000c7a1270 */
[----:B------:R-:W-:Y:S01]  /*27990*/  IMAD R47, R47, UR5, RZ ;  /* 0x000000052f2f7c24 */ /* 0x000fe2000f8e02ff */
[C---:B------:R-:W-:Y:S01]  /*279a0*/  ISETP.LT.AND P1, PT, R44.reuse, UR11, !P0 ;  /* 0x0000000b2c007c0c */ /* 0x040fe2000c721270 */
[----:B------:R-:W-:Y:S01]  /*279b0*/  IMAD R44, R44, UR5, RZ ;  /* 0x000000052c2c7c24 */ /* 0x000fe2000f8e02ff */
[----:B------:R0:W-:Y:S01]  /*279c0*/  @P2 STG.E.U8 desc[UR22][R12.64], R51 ;  /* 0x000000330c002986 */ /* 0x0001e2000c101116 */
[----:B------:R-:W-:Y:S02]  /*279d0*/  ISETP.LT.AND P2, PT, R46, UR11, !P0 ;  /* 0x0000000b2e007c0c */ /* 0x000fe4000c741270 */
[----:B------:R-:W-:Y:S02]  /*279e0*/  PRMT R2, R14, 0x7773, RZ ;  /* 0x000077730e027816 */ /* 0x000fe400000000ff */
[----:B-1----:R-:W-:Y:S01]  /*279f0*/  IADD3 R26, P4, PT, R44, R32, RZ ;  /* 0x000000202c1a7210 */ /* 0x002fe20007f9e0ff */
[----:B------:R-:W-:Y:S01]  /*27a00*/  IMAD R46, R46, UR5, RZ ;  /* 0x000000052e2e7c24 */ /* 0x000fe2000f8e02ff */
[----:B------:R-:W-:-:S02]  /*27a10*/  PRMT R3, R14, 0x7772, RZ ;  /* 0x000077720e037816 */ /* 0x000fc400000000ff */
[C---:B------:R-:W-:Y:S02]  /*27a20*/  PRMT R53, R14.reuse, 0x7771, RZ ;  /* 0x000077710e357816 */ /* 0x040fe400000000ff */
[----:B------:R-:W-:Y:S02]  /*27a30*/  PRMT R35, R14, 0x7770, RZ ;  /* 0x000077700e237816 */ /* 0x000fe400000000ff */
[CC--:B0-----:R-:W-:Y:S02]  /*27a40*/  IADD3 R12, P3, PT, R47.reuse, R32.reuse, RZ ;  /* 0x000000202f0c7210 */ /* 0x0c1fe40007f7e0ff */
[-C--:B------:R-:W-:Y:S02]  /*27a50*/  LEA.HI.X.SX32 R27, R44, R25.reuse, 0x1, P4 ;  /* 0x000000192c1b7211 */ /* 0x080fe400020f0eff */
[----:B------:R-:W-:Y:S02]  /*27a60*/  LEA.HI.X.SX32 R13, R47, R25, 0x1, P3 ;  /* 0x000000192f0d7211 */ /* 0x000fe400018f0eff */
[C---:B------:R-:W-:Y:S01]  /*27a70*/  ISETP.LT.AND P3, PT, R45.reuse, UR11, !P0 ;  /* 0x0000000b2d007c0c */ /* 0x040fe2000c761270 */
[----:B------:R-:W-:Y:S01]  /*27a80*/  IMAD R45, R45, UR5, RZ ;  /* 0x000000052d2d7c24 */ /* 0x000fe2000f8e02ff */
[C---:B------:R-:W-:Y:S01]  /*27a90*/  ISETP.LT.AND P4, PT, R38.reuse, UR11, !P0 ;  /* 0x0000000b26007c0c */ /* 0x040fe2000c781270 */
[----:B------:R-:W-:Y:S01]  /*27aa0*/  IMAD R38, R38, UR5, RZ ;  /* 0x0000000526267c24 */ /* 0x000fe2000f8e02ff */
[----:B------:R0:W-:Y:S01]  /*27ab0*/  @P5 STG.E.U8 desc[UR22][R12.64], R43 ;  /* 0x0000002b0c005986 */ /* 0x0001e2000c101116 */
[----:B------:R-:W-:-:S02]  /*27ac0*/  IADD3 R14, P6, PT, R46, R32, RZ ;  /* 0x000000202e0e7210 */ /* 0x000fc40007fde0ff */
[C---:B------:R-:W-:Y:S01]  /*27ad0*/  PRMT R0, R15.reuse, 0x7773, RZ ;  /* 0x000077730f007816 */ /* 0x040fe200000000ff */
[----:B------:R1:W-:Y:S01]  /*27ae0*/  @P1 STG.E.U8 desc[UR22][R26.64], R42 ;  /* 0x0000002a1a001986 */ /* 0x0003e2000c101116 */
[C---:B------:R-:W-:Y:S02]  /*27af0*/  PRMT R52, R15.reuse, 0x7772, RZ ;  /* 0x000077720f347816 */ /* 0x040fe400000000ff */
[C---:B------:R-:W-:Y:S02]  /*27b00*/  PRMT R33, R15.reuse, 0x7771, RZ ;  /* 0x000077710f217816 */ /* 0x040fe400000000ff */
[----:B------:R-:W-:Y:S02]  /*27b10*/  PRMT R34, R15, 0x7770, RZ ;  /* 0x000077700f227816 */ /* 0x000fe400000000ff */
[----:B0-----:R-:W-:Y:S02]  /*27b20*/  IADD3 R12, P5, PT, R45, R32, RZ ;  /* 0x000000202d0c7210 */ /* 0x001fe40007fbe0ff */
[----:B------:R-:W-:-:S02]  /*27b30*/  LEA.HI.X.SX32 R15, R46, R25, 0x1, P6 ;  /* 0x000000192e0f7211 */ /* 0x000fc400030f0eff */
[C---:B-1----:R-:W-:Y:S02]  /*27b40*/  IADD3 R26, P1, PT, R38.reuse, R32, RZ ;  /* 0x00000020261a7210 */ /* 0x042fe40007f3e0ff */
[-C--:B------:R-:W-:Y:S02]  /*27b50*/  LEA.HI.X.SX32 R13, R45, R25.reuse, 0x1, P5 ;  /* 0x000000192d0d7211 */ /* 0x080fe400028f0eff */
[----:B------:R-:W-:Y:S01]  /*27b60*/  LEA.HI.X.SX32 R27, R38, R25, 0x1, P1 ;  /* 0x00000019261b7211 */ /* 0x000fe200008f0eff */
[----:B------:R-:W-:Y:S01]  /*27b70*/  @P2 STG.E.U8 desc[UR22][R14.64], R41 ;  /* 0x000000290e002986 */ /* 0x000fe2000c101116 */
[C---:B------:R-:W-:Y:S01]  /*27b80*/  ISETP.LT.AND P2, PT, R37.reuse, UR11, !P0 ;  /* 0x0000000b25007c0c */ /* 0x040fe2000c741270 */
[----:B------:R-:W-:Y:S02]  /*27b90*/  IMAD R37, R37, UR5, RZ ;  /* 0x0000000525257c24 */ /* 0x000fe4000f8e02ff */
[----:B------:R0:W-:Y:S01]  /*27ba0*/  @P3 STG.E.U8 desc[UR22][R12.64], R40 ;  /* 0x000000280c003986 */ /* 0x0001e2000c101116 */
[C---:B------:R-:W-:Y:S01]  /*27bb0*/  ISETP.LT.AND P3, PT, R36.reuse, UR11, !P0 ;  /* 0x0000000b24007c0c */ /* 0x040fe2000c761270 */
[----:B------:R-:W-:-:S02]  /*27bc0*/  IMAD R36, R36, UR5, RZ ;  /* 0x0000000524247c24 */ /* 0x000fc4000f8e02ff */
[----:B------:R1:W-:Y:S01]  /*27bd0*/  @P4 STG.E.U8 desc[UR22][R26.64], R39 ;  /* 0x000000271a004986 */ /* 0x0003e2000c101116 */
[C---:B------:R-:W-:Y:S01]  /*27be0*/  ISETP.LT.AND P4, PT, R31.reuse, UR11, !P0 ;  /* 0x0000000b1f007c0c */ /* 0x040fe2000c781270 */
[----:B------:R-:W-:Y:S01]  /*27bf0*/  IMAD R31, R31, UR5, RZ ;  /* 0x000000051f1f7c24 */ /* 0x000fe2000f8e02ff */
[----:B0-----:R-:W-:-:S04]  /*27c00*/  IADD3 R12, P1, PT, R37, R32, RZ ;  /* 0x00000020250c7210 */ /* 0x001fc80007f3e0ff */
[-C--:B------:R-:W-:Y:S02]  /*27c10*/  IADD3 R28, P6, PT, R31, R32.reuse, RZ ;  /* 0x000000201f1c7210 */ /* 0x080fe40007fde0ff */
[C---:B-1----:R-:W-:Y:S02]  /*27c20*/  IADD3 R26, P5, PT, R36.reuse, R32, RZ ;  /* 0x00000020241a7210 */ /* 0x042fe40007fbe0ff */
[-C--:B------:R-:W-:Y:S02]  /*27c30*/  LEA.HI.X.SX32 R13, R37, R25.reuse, 0x1, P1 ;  /* 0x00000019250d7211 */ /* 0x080fe400008f0eff */
[-C--:B------:R-:W-:Y:S02]  /*27c40*/  LEA.HI.X.SX32 R27, R36, R25.reuse, 0x1, P5 ;  /* 0x00000019241b7211 */ /* 0x080fe400028f0eff */
[----:B------:R-:W-:Y:S01]  /*27c50*/  LEA.HI.X.SX32 R29, R31, R25, 0x1, P6 ;  /* 0x000000191f1d7211 */ /* 0x000fe200030f0eff */
[----:B------:R-:W-:Y:S04]  /*27c60*/  @P2 STG.E.U8 desc[UR22][R12.64], R35 ;  /* 0x000000230c002986 */ /* 0x000fe8000c101116 */
[----:B------:R-:W-:Y:S04]  /*27c70*/  @P3 STG.E.U8 desc[UR22][R26.64], R53 ;  /* 0x000000351a003986 */ /* 0x000fe8000c101116 */
[----:B------:R0:W-:Y:S04]  /*27c80*/  @P4 STG.E.U8 desc[UR22][R28.64], R3 ;  /* 0x000000031c004986 */ /* 0x0001e8000c101116 */
[----:B0-----:R-:W3:Y:S01]  /*27c90*/  LDL.LU R3, [R1+0xba0] ;  /* 0x000ba00001037983 */ /* 0x001ee20000300800 */
[C---:B------:R-:W-:Y:S01]  /*27ca0*/  IMAD R37, R30.reuse, UR5, RZ ;  /* 0x000000051e257c24 */ /* 0x040fe2000f8e02ff */
[----:B------:R-:W-:-:S04]  /*27cb0*/  ISETP.LT.AND P1, PT, R30, UR11, !P0 ;  /* 0x0000000b1e007c0c */ /* 0x000fc8000c721270 */
[----:B------:R-:W-:-:S04]  /*27cc0*/  IADD3 R30, P2, PT, R37, R32, RZ ;  /* 0x00000020251e7210 */ /* 0x000fc80007f5e0ff */
[-C--:B------:R-:W-:Y:S02]  /*27cd0*/  LEA.HI.X.SX32 R31, R37, R25.reuse, 0x1, P2 ;  /* 0x00000019251f7211 */ /* 0x080fe400010f0eff */
[C---:B------:R-:W-:Y:S01]  /*27ce0*/  ISETP.LT.AND P3, PT, R24.reuse, UR11, !P0 ;  /* 0x0000000b18007c0c */ /* 0x040fe2000c761270 */
[----:B------:R-:W-:Y:S02]  /*27cf0*/  IMAD R24, R24, UR5, RZ ;  /* 0x0000000518187c24 */ /* 0x000fe4000f8e02ff */
[----:B------:R0:W-:Y:S03]  /*27d00*/  @P1 STG.E.U8 desc[UR22][R30.64], R2 ;  /* 0x000000021e001986 */ /* 0x0001e6000c101116 */
[C---:B------:R-:W-:Y:S01]  /*27d10*/  IADD3 R26, P1, PT, R24.reuse, R32, RZ ;  /* 0x00000020181a7210 */ /* 0x040fe20007f3e0ff */
[----:B0-----:R-:W4:Y:S01]  /*27d20*/  LDL.LU R2, [R1+0xb9c] ;  /* 0x000b9c0001027983 */ /* 0x001f220000300800 */
[C---:B------:R-:W-:Y:S01]  /*27d30*/  ISETP.LT.AND P2, PT, R23.reuse, UR11, !P0 ;  /* 0x0000000b17007c0c */ /* 0x040fe2000c741270 */
[----:B------:R-:W-:Y:S01]  /*27d40*/  IMAD R23, R23, UR5, RZ ;  /* 0x0000000517177c24 */ /* 0x000fe2000f8e02ff */
[C---:B------:R-:W-:Y:S01]  /*27d50*/  ISETP.LT.AND P4, PT, R17.reuse, UR11, !P0 ;  /* 0x0000000b11007c0c */ /* 0x040fe2000c781270 */
[----:B------:R-:W-:Y:S01]  /*27d60*/  IMAD R17, R17, UR5, RZ ;  /* 0x0000000511117c24 */ /* 0x000fe2000f8e02ff */
[----:B------:R-:W-:-:S02]  /*27d70*/  LEA.HI.X.SX32 R27, R24, R25, 0x1, P1 ;  /* 0x00000019181b7211 */ /* 0x000fc400008f0eff */
[-C--:B------:R-:W-:Y:S02]  /*27d80*/  IADD3 R28, P5, PT, R23, R32.reuse, RZ ;  /* 0x00000020171c7210 */ /* 0x080fe40007fbe0ff */
[----:B------:R-:W-:Y:S01]  /*27d90*/  IADD3 R30, P6, PT, R17, R32, RZ ;  /* 0x00000020111e7210 */ /* 0x000fe20007fde0ff */
[----:B------:R-:W-:Y:S01]  /*27da0*/  @P3 STG.E.U8 desc[UR22][R26.64], R34 ;  /* 0x000000221a003986 */ /* 0x000fe2000c101116 */
[-C--:B------:R-:W-:Y:S02]  /*27db0*/  LEA.HI.X.SX32 R29, R23, R25.reuse, 0x1, P5 ;  /* 0x00000019171d7211 */ /* 0x080fe400028f0eff */
[----:B------:R-:W-:-:S03]  /*27dc0*/  LEA.HI.X.SX32 R31, R17, R25, 0x1, P6 ;  /* 0x00000019111f7211 */ /* 0x000fc600030f0eff */
[----:B------:R-:W-:Y:S04]  /*27dd0*/  @P2 STG.E.U8 desc[UR22][R28.64], R33 ;  /* 0x000000211c002986 */ /* 0x000fe8000c101116 */
[----:B------:R-:W-:Y:S04]  /*27de0*/  @P4 STG.E.U8 desc[UR22][R30.64], R52 ;  /* 0x000000341e004986 */ /* 0x000fe8000c101116 */
[----:B--2---:R-:W0:Y:S01]  /*27df0*/  LDS.128 R12, [R50+0x800] ;  /* 0x00080000320c7984 */ /* 0x004e220000000c00 */
[C---:B---3--:R-:W-:Y:S01]  /*27e00*/  ISETP.LT.AND P1, PT, R3.reuse, UR11, !P0 ;  /* 0x0000000b03007c0c */ /* 0x048fe2000c721270 */
[----:B------:R-:W-:-:S05]  /*27e10*/  IMAD R3, R3, UR5, RZ ;  /* 0x0000000503037c24 */ /* 0x000fca000f8e02ff */
[----:B------:R-:W-:-:S04]  /*27e20*/  IADD3 R36, P3, PT, R3, R32, RZ ;  /* 0x0000002003247210 */ /* 0x000fc80007f7e0ff */
[----:B------:R-:W-:-:S05]  /*27e30*/  LEA.HI.X.SX32 R37, R3, R25, 0x1, P3 ;  /* 0x0000001903257211 */ /* 0x000fca00018f0eff */
[----:B------:R1:W-:Y:S04]  /*27e40*/  @P1 STG.E.U8 desc[UR22][R36.64], R0 ;  /* 0x0000000024001986 */ /* 0x0003e8000c101116 */
[----:B-1----:R-:W2:Y:S01]  /*27e50*/  LDL.LU R0, [R1+0xb98] ;  /* 0x000b980001007983 */ /* 0x002ea20000300800 */
[C---:B------:R-:W-:Y:S01]  /*27e60*/  IMAD R17, R22.reuse, UR5, RZ ;  /* 0x0000000516117c24 */ /* 0x040fe2000f8e02ff */
[----:B------:R-:W-:Y:S02]  /*27e70*/  ISETP.LT.AND P2, PT, R22, UR11, !P0 ;  /* 0x0000000b16007c0c */ /* 0x000fe4000c741270 */
[C---:B------:R-:W-:Y:S01]  /*27e80*/  ISETP.LT.AND P3, PT, R21.reuse, UR11, !P0 ;  /* 0x0000000b15007c0c */ /* 0x040fe2000c761270 */
[----:B------:R-:W-:Y:S01]  /*27e90*/  IMAD R21, R21, UR5, RZ ;  /* 0x0000000515157c24 */ /* 0x000fe2000f8e02ff */
[----:B------:R-:W-:Y:S01]  /*27ea0*/  IADD3 R22, P4, PT, R17, R32, RZ ;  /* 0x0000002011167210 */ /* 0x000fe20007f9e0ff */
[----:B------:R-:W-:Y:S01]  /*27eb0*/  IMAD R3, R20, UR5, RZ ;  /* 0x0000000514037c24 */ /* 0x000fe2000f8e02ff */
[----:B0-----:R-:W-:-:S02]  /*27ec0*/  PRMT R33, R12, 0x7770, RZ ;  /* 0x000077700c217816 */ /* 0x001fc400000000ff */
[-C--:B------:R-:W-:Y:S02]  /*27ed0*/  LEA.HI.X.SX32 R23, R17, R25.reuse, 0x1, P4 ;  /* 0x0000001911177211 */ /* 0x080fe400020f0eff */
[CC--:B------:R-:W-:Y:S02]  /*27ee0*/  IADD3 R26, P5, PT, R21.reuse, R32.reuse, RZ ;  /* 0x00000020151a7210 */ /* 0x0c0fe40007fbe0ff */
[----:B------:R-:W-:Y:S01]  /*27ef0*/  ISETP.LT.AND P1, PT, R20, UR11, !P0 ;  /* 0x0000000b14007c0c */ /* 0x000fe2000c721270 */
[----:B------:R0:W-:Y:S01]  /*27f00*/  @P2 STG.E.U8 desc[UR22][R22.64], R33 ;  /* 0x0000002116002986 */ /* 0x0001e2000c101116 */
[----:B------:R-:W-:Y:S02]  /*27f10*/  LEA.HI.X.SX32 R27, R21, R25, 0x1, P5 ;  /* 0x00000019151b7211 */ /* 0x000fe400028f0eff */
[----:B------:R-:W-:Y:S02]  /*27f20*/  PRMT R29, R12, 0x7771, RZ ;  /* 0x000077710c1d7816 */ /* 0x000fe400000000ff */
[----:B------:R-:W-:-:S02]  /*27f30*/  IADD3 R20, P4, PT, R3, R32, RZ ;  /* 0x0000002003147210 */ /* 0x000fc40007f9e0ff */
[C---:B------:R-:W-:Y:S01]  /*27f40*/  ISETP.LT.AND P2, PT, R19.reuse, UR11, !P0 ;  /* 0x0000000b13007c0c */ /* 0x040fe2000c741270 */
[----:B------:R-:W-:Y:S01]  /*27f50*/  IMAD R19, R19, UR5, RZ ;  /* 0x0000000513137c24 */ /* 0x000fe2000f8e02ff */
[----:B------:R1:W-:Y:S01]  /*27f60*/  @P3 STG.E.U8 desc[UR22][R26.64], R29 ;  /* 0x0000001d1a003986 */ /* 0x0003e2000c101116 */
[-C--:B------:R-:W-:Y:S01]  /*27f70*/  LEA.HI.X.SX32 R21, R3, R25.reuse, 0x1, P4 ;  /* 0x0000001903157211 */ /* 0x080fe200020f0eff */
[C---:B------:R-:W-:Y:S01]  /*27f80*/  IMAD R3, R16.reuse, UR5, RZ ;  /* 0x0000000510037c24 */ /* 0x040fe2000f8e02ff */
[----:B------:R-:W-:Y:S02]  /*27f90*/  ISETP.LT.AND P3, PT, R16, UR11, !P0 ;  /* 0x0000000b10007c0c */ /* 0x000fe4000c761270 */
[----:B------:R-:W-:Y:S02]  /*27fa0*/  PRMT R31, R12, 0x7772, RZ ;  /* 0x000077720c1f7816 */ /* 0x000fe400000000ff */
[-C--:B------:R-:W-:Y:S02]  /*27fb0*/  IADD3 R16, P4, PT, R19, R32.reuse, RZ ;  /* 0x0000002013107210 */ /* 0x080fe40007f9e0ff */
[----:B0-----:R-:W-:Y:S01]  /*27fc0*/  IADD3 R22, P5, PT, R3, R32, RZ ;  /* 0x0000002003167210 */ /* 0x001fe20007fbe0ff */
[----:B------:R0:W-:Y:S01]  /*27fd0*/  @P1 STG.E.U8 desc[UR22][R20.64], R31 ;  /* 0x0000001f14001986 */ /* 0x0001e2000c101116 */
[----:B------:R-:W-:-:S02]  /*27fe0*/  LEA.HI.X.SX32 R17, R19, R25, 0x1, P4 ;  /* 0x0000001913117211 */ /* 0x000fc400020f0eff */
[----:B-1----:R-:W-:Y:S01]  /*27ff0*/  PRMT R29, R12, 0x7773, RZ ;  /* 0x000077730c1d7816 */ /* 0x002fe200000000ff */
[C---:B------:R-:W-:Y:S01]  /*28000*/  IMAD R12, R18.reuse, UR5, RZ ;  /* 0x00000005120c7c24 */ /* 0x040fe2000f8e02ff */
[----:B------:R-:W-:Y:S02]  /*28010*/  ISETP.LT.AND P1, PT, R18, UR11, !P0 ;  /* 0x0000000b12007c0c */ /* 0x000fe4000c721270 */
[-C--:B------:R-:W-:Y:S01]  /*28020*/  LEA.HI.X.SX32 R23, R3, R25.reuse, 0x1, P5 ;  /* 0x0000001903177211 */ /* 0x080fe200028f0eff */
[----:B------:R-:W-:Y:S01]  /*28030*/  @P2 STG.E.U8 desc[UR22][R16.64], R29 ;  /* 0x0000001d10002986 */ /* 0x000fe2000c101116 */
[----:B------:R-:W-:Y:S02]  /*28040*/  PRMT R27, R13, 0x7770, RZ ;  /* 0x000077700d1b7816 */ /* 0x000fe400000000ff */
[C---:B------:R-:W-:Y:S02]  /*28050*/  IADD3 R18, P4, PT, R12.reuse, R32, RZ ;  /* 0x000000200c127210 */ /* 0x040fe40007f9e0ff */
[C---:B------:R-:W-:Y:S01]  /*28060*/  ISETP.LT.AND P2, PT, R11.reuse, UR11, !P0 ;  /* 0x0000000b0b007c0c */ /* 0x040fe2000c741270 */
[----:B------:R-:W-:Y:S01]  /*28070*/  IMAD R11, R11, UR5, RZ ;  /* 0x000000050b0b7c24 */ /* 0x000fe2000f8e02ff */
[----:B------:R1:W-:Y:S01]  /*28080*/  @P3 STG.E.U8 desc[UR22][R22.64], R27 ;  /* 0x0000001b16003986 */ /* 0x0003e2000c101116 */
[----:B------:R-:W-:Y:S01]  /*28090*/  LEA.HI.X.SX32 R19, R12, R25, 0x1, P4 ;  /* 0x000000190c137211 */ /* 0x000fe200020f0eff */
[----:B----4-:R-:W-:Y:S01]  /*280a0*/  IMAD R12, R2, UR5, RZ ;  /* 0x00000005020c7c24 */ /* 0x010fe2000f8e02ff */
[----:B0-----:R-:W-:-:S02]  /*280b0*/  PRMT R21, R13, 0x7771, RZ ;  /* 0x000077710d157816 */ /* 0x001fc400000000ff */
[----:B------:R-:W-:Y:S02]  /*280c0*/  ISETP.LT.AND P3, PT, R2, UR11, !P0 ;  /* 0x0000000b02007c0c */ /* 0x000fe4000c761270 */
[-C--:B------:R-:W-:Y:S01]  /*280d0*/  IADD3 R2, P4, PT, R11, R32.reuse, RZ ;  /* 0x000000200b027210 */ /* 0x080fe20007f9e0ff */
[----:B------:R0:W-:Y:S01]  /*280e0*/  @P1 STG.E.U8 desc[UR22][R18.64], R21 ;  /* 0x0000001512001986 */ /* 0x0001e2000c101116 */
[C---:B------:R-:W-:Y:S01]  /*280f0*/  ISETP.LT.AND P1, PT, R9.reuse, UR11, !P0 ;  /* 0x0000000b09007c0c */ /* 0x040fe2000c721270 */
[----:B------:R-:W-:Y:S01]  /*28100*/  IMAD R9, R9, UR5, RZ ;  /* 0x0000000509097c24 */ /* 0x000fe2000f8e02ff */
[----:B------:R-:W-:Y:S02]  /*28110*/  LEA.HI.X.SX32 R3, R11, R25, 0x1, P4 ;  /* 0x000000190b037211 */ /* 0x000fe400020f0eff */
[----:B-1----:R-:W-:Y:S01]  /*28120*/  PRMT R27, R13, 0x7772, RZ ;  /* 0x000077720d1b7816 */ /* 0x002fe200000000ff */
[----:B------:R-:W-:Y:S01]  /*28130*/  IMAD R20, R10, UR5, RZ ;  /* 0x000000050a147c24 */ /* 0x000fe2000f8e02ff */
[----:B------:R-:W-:-:S02]  /*28140*/  IADD3 R16, P5, PT, R12, R32, RZ ;  /* 0x000000200c107210 */ /* 0x000fc40007fbe0ff */
[----:B------:R-:W-:Y:S01]  /*28150*/  ISETP.LT.AND P4, PT, R10, UR11, !P0 ;  /* 0x0000000b0a007c0c */ /* 0x000fe2000c781270 */
[----:B------:R-:W-:Y:S01]  /*28160*/  @P2 STG.E.U8 desc[UR22][R2.64], R27 ;  /* 0x0000001b02002986 */ /* 0x000fe2000c101116 */
[-C--:B------:R-:W-:Y:S02]  /*28170*/  LEA.HI.X.SX32 R17, R12, R25.reuse, 0x1, P5 ;  /* 0x000000190c117211 */ /* 0x080fe400028f0eff */
[-C--:B------:R-:W-:Y:S02]  /*28180*/  IADD3 R10, P2, PT, R9, R32.reuse, RZ ;  /* 0x00000020090a7210 */ /* 0x080fe40007f5e0ff */
[----:B------:R-:W-:Y:S02]  /*28190*/  IADD3 R12, P5, PT, R20, R32, RZ ;  /* 0x00000020140c7210 */ /* 0x000fe40007fbe0ff */
[----:B------:R-:W-:Y:S02]  /*281a0*/  PRMT R23, R13, 0x7773, RZ ;  /* 0x000077730d177816 */ /* 0x000fe400000000ff */
[----:B------:R-:W-:-:S02]  /*281b0*/  LEA.HI.X.SX32 R11, R9, R25, 0x1, P2 ;  /* 0x00000019090b7211 */ /* 0x000fc400010f0eff */
[----:B0-----:R-:W-:Y:S02]  /*281c0*/  PRMT R21, R14, 0x7770, RZ ;  /* 0x000077700e157816 */ /* 0x001fe400000000ff */
[----:B------:R-:W-:Y:S02]  /*281d0*/  LEA.HI.X.SX32 R13, R20, R25, 0x1, P5 ;  /* 0x00000019140d7211 */ /* 0x000fe400028f0eff */
[----:B------:R-:W-:Y:S01]  /*281e0*/  PRMT R9, R14, 0x7771, RZ ;  /* 0x000077710e097816 */ /* 0x000fe200000000ff */
[----:B------:R0:W-:Y:S04]  /*281f0*/  @P3 STG.E.U8 desc[UR22][R16.64], R23 ;  /* 0x0000001710003986 */ /* 0x0001e8000c101116 */
[----:B------:R1:W-:Y:S04]  /*28200*/  @P1 STG.E.U8 desc[UR22][R10.64], R21 ;  /* 0x000000150a001986 */ /* 0x0003e8000c101116 */
[----:B------:R3:W-:Y:S01]  /*28210*/  @P4 STG.E.U8 desc[UR22][R12.64], R9 ;  /* 0x000000090c004986 */ /* 0x0007e2000c101116 */
[C---:B------:R-:W-:Y:S01]  /*28220*/  ISETP.LT.AND P4, PT, R7.reuse, UR11, !P0 ;  /* 0x0000000b07007c0c */ /* 0x040fe2000c781270 */
[----:B------:R-:W-:Y:S01]  /*28230*/  IMAD R7, R7, UR5, RZ ;  /* 0x0000000507077c24 */ /* 0x000fe2000f8e02ff */
[----:B------:R-:W-:Y:S01]  /*28240*/  ISETP.LT.AND P5, PT, R8, UR11, !P0 ;  /* 0x0000000b08007c0c */ /* 0x000fe2000c7a1270 */
[----:B------:R-:W-:-:S02]  /*28250*/  IMAD R18, R4, UR5, RZ ;  /* 0x0000000504127c24 */ /* 0x000fc4000f8e02ff */
[----:B0-----:R-:W-:-:S03]  /*28260*/  IMAD R17, R6, UR5, RZ ;  /* 0x0000000506117c24 */ /* 0x001fc6000f8e02ff */
[----:B-1----:R-:W-:Y:S01]  /*28270*/  IADD3 R10, P3, PT, R18, R32, RZ ;  /* 0x00000020120a7210 */ /* 0x002fe20007f7e0ff */
[----:B------:R-:W-:-:S03]  /*28280*/  IMAD R19, R5, UR5, RZ ;  /* 0x0000000505137c24 */ /* 0x000fc6000f8e02ff */
[----:B------:R-:W-:Y:S02]  /*28290*/  LEA.HI.X.SX32 R11, R18, R25, 0x1, P3 ;  /* 0x00000019120b7211 */ /* 0x000fe400018f0eff */
[----:B------:R-:W-:Y:S02]  /*282a0*/  ISETP.LT.AND P3, PT, R4, UR11, !P0 ;  /* 0x0000000b04007c0c */ /* 0x000fe4000c761270 */
[C---:B------:R-:W-:Y:S02]  /*282b0*/  PRMT R23, R14.reuse, 0x7772, RZ ;  /* 0x000077720e177816 */ /* 0x040fe400000000ff */
[----:B------:R-:W-:Y:S02]  /*282c0*/  PRMT R21, R14, 0x7773, RZ ;  /* 0x000077730e157816 */ /* 0x000fe400000000ff */
[C---:B--2---:R-:W-:Y:S01]  /*282d0*/  ISETP.LT.AND P1, PT, R0.reuse, UR11, !P0 ;  /* 0x0000000b00007c0c */ /* 0x044fe2000c721270 */
[----:B------:R-:W-:Y:S02]  /*282e0*/  IMAD R20, R0, UR5, RZ ;  /* 0x0000000500147c24 */ /* 0x000fe4000f8e02ff */
[----:B------:R-:W-:Y:S01]  /*282f0*/  IMAD R0, R8, UR5, RZ ;  /* 0x0000000508007c24 */ /* 0x000fe2000f8e02ff */
[----:B------:R-:W-:-:S04]  /*28300*/  IADD3 R8, P2, PT, R7, R32, RZ ;  /* 0x0000002007087210 */ /* 0x000fc80007f5e0ff */
[-C--:B---3--:R-:W-:Y:S02]  /*28310*/  LEA.HI.X.SX32 R9, R7, R25.reuse, 0x1, P2 ;  /* 0x0000001907097211 */ /* 0x088fe400010f0eff */
[CC--:B------:R-:W-:Y:S02]  /*28320*/  IADD3 R16, P2, PT, R17.reuse, R32.reuse, RZ ;  /* 0x0000002011107210 */ /* 0x0c0fe40007f5e0ff */
[C---:B------:R-:W-:Y:S02]  /*28330*/  IADD3 R2, P6, PT, R0.reuse, R32, RZ ;  /* 0x0000002000027210 */ /* 0x040fe40007fde0ff */
[-C--:B------:R-:W-:Y:S02]  /*28340*/  LEA.HI.X.SX32 R17, R17, R25.reuse, 0x1, P2 ;  /* 0x0000001911117211 */ /* 0x080fe400010f0eff */
[----:B------:R-:W-:Y:S02]  /*28350*/  LEA.HI.X.SX32 R3, R0, R25, 0x1, P6 ;  /* 0x0000001900037211 */ /* 0x000fe400030f0eff */
[----:B------:R-:W-:-:S02]  /*28360*/  ISETP.LT.AND P2, PT, R5, UR11, !P0 ;  /* 0x0000000b05007c0c */ /* 0x000fc4000c741270 */
[CC--:B------:R-:W-:Y:S02]  /*28370*/  IADD3 R12, P6, PT, R19.reuse, R32.reuse, RZ ;  /* 0x00000020130c7210 */ /* 0x0c0fe40007fde0ff */
[----:B------:R-:W-:Y:S02]  /*28380*/  ISETP.LT.AND P0, PT, R6, UR11, !P0 ;  /* 0x0000000b06007c0c */ /* 0x000fe4000c701270 */
[----:B------:R-:W-:Y:S02]  /*28390*/  LEA.HI.X.SX32 R13, R19, R25, 0x1, P6 ;  /* 0x00000019130d7211 */ /* 0x000fe400030f0eff */
[----:B------:R-:W-:Y:S02]  /*283a0*/  IADD3 R32, P6, PT, R20, R32, RZ ;  /* 0x0000002014207210 */ /* 0x000fe40007fde0ff */
[C---:B------:R-:W-:Y:S02]  /*283b0*/  PRMT R5, R15.reuse, 0x7773, RZ ;  /* 0x000077730f057816 */ /* 0x040fe400000000ff */
[----:B------:R-:W-:-:S02]  /*283c0*/  PRMT R7, R15, 0x7772, RZ ;  /* 0x000077720f077816 */ /* 0x000fc400000000ff */
[C---:B------:R-:W-:Y:S02]  /*283d0*/  PRMT R19, R15.reuse, 0x7771, RZ ;  /* 0x000077710f137816 */ /* 0x040fe400000000ff */
[----:B------:R-:W-:Y:S01]  /*283e0*/  PRMT R15, R15, 0x7770, RZ ;  /* 0x000077700f0f7816 */ /* 0x000fe200000000ff */
[----:B------:R0:W-:Y:S01]  /*283f0*/  @P5 STG.E.U8 desc[UR22][R2.64], R23 ;  /* 0x0000001702005986 */ /* 0x0001e2000c101116 */
[----:B------:R-:W-:-:S03]  /*28400*/  LEA.HI.X.SX32 R33, R20, R25, 0x1, P6 ;  /* 0x0000001914217211 */ /* 0x000fc600030f0eff */
[----:B------:R0:W-:Y:S04]  /*28410*/  @P4 STG.E.U8 desc[UR22][R8.64], R21 ;  /* 0x0000001508004986 */ /* 0x0001e8000c101116 */
[----:B------:R0:W-:Y:S04]  /*28420*/  @P3 STG.E.U8 desc[UR22][R10.64], R15 ;  /* 0x0000000f0a003986 */ /* 0x0001e8000c101116 */
[----:B------:R0:W-:Y:S04]  /*28430*/  @P2 STG.E.U8 desc[UR22][R12.64], R19 ;  /* 0x000000130c002986 */ /* 0x0001e8000c101116 */
[----:B------:R0:W-:Y:S04]  /*28440*/  @P0 STG.E.U8 desc[UR22][R16.64], R7 ;  /* 0x0000000710000986 */ /* 0x0001e8000c101116 */
[----:B------:R0:W-:Y:S01]  /*28450*/  @P1 STG.E.U8 desc[UR22][R32.64], R5 ;  /* 0x0000000520001986 */ /* 0x0001e2000c101116 */
[----:B------:R-:W-:Y:S06]  /*28460*/  BAR.SYNC.DEFER_BLOCKING 0x0 ;  /* 0x0000000000007b1d */ /* 0x000fec0000010000 */
[----:B------:R-:W-:Y:S05]  /*28470*/  BRA.U UP0, `(.L_x_13) ;  /* 0x0000000100a07547 */ /* 0x000fea000b800000 */
[----:B------:R-:W1:Y:S01]  /*28480*/  S2UR UR5, SR_CgaCtaId ;  /* 0x00000000000579c3 */ /* 0x000e620000008800 */
[----:B------:R-:W-:Y:S01]  /*28490*/  NOP ;  /* 0x0000000000007918 */ /* 0x000fe20000000000 */
[----:B------:R-:W-:Y:S01]  /*284a0*/  UMOV UR4, 0x50 ;  /* 0x0000005000047882 */ /* 0x000fe20000000000 */
[----:B------:R-:W-:Y:S02]  /*284b0*/  IMAD.U32 R0, RZ, RZ, UR15 ;  /* 0x0000000fff007e24 */ /* 0x000fe4000f8e00ff */
[----:B0-----:R-:W-:Y:S02]  /*284c0*/  IMAD.MOV.U32 R3, RZ, RZ, 0x3 ;  /* 0x00000003ff037424 */ /* 0x001fe400078e00ff */
[----:B------:R-:W-:Y:S01]  /*284d0*/  IMAD.MOV.U32 R7, RZ, RZ, 0x1 ;  /* 0x00000001ff077424 */ /* 0x000fe200078e00ff */
[----:B------:R-:W-:-:S04]  /*284e0*/  LOP3.LUT R0, R0, 0xffff, RZ, 0xc0, !PT ;  /* 0x0000ffff00007812 */ /* 0x000fc800078ec0ff */
[----:B------:R-:W-:-:S05]  /*284f0*/  SHF.R.U32.HI R0, RZ, 0x5, R0 ;  /* 0x00000005ff007819 */ /* 0x000fca0000011600 */
[----:B------:R-:W-:Y:S01]  /*28500*/  VIADD R2, R0, 0x10 ;  /* 0x0000001000027836 */ /* 0x000fe20000000000 */
[----:B------:R-:W-:Y:S01]  /*28510*/  SHF.L.U32 R0, R3, R0, RZ ;  /* 0x0000000003007219 */ /* 0x000fe200000006ff */
[----:B-1----:R-:W-:-:S03]  /*28520*/  ULEA UR6, UR5, UR4, 0x18 ;  /* 0x0000000405067291 */ /* 0x002fc6000f8ec0ff */
[----:B------:R-:W-:-:S04]  /*28530*/  SHF.L.U32 R3, R7, R2, RZ ;  /* 0x0000000207037219 */ /* 0x000fc800000006ff */
[----:B------:R-:W-:Y:S02]  /*28540*/  LOP3.LUT R0, R3, R0, RZ, 0xfc, !PT ;  /* 0x0000000003007212 */ /* 0x000fe400078efcff */
[----:B------:R-:W0:Y:S02]  /*28550*/  LDS R5, [UR6] ;  /* 0x00000006ff057984 */ /* 0x000e240008000800 */
[C---:B------:R-:W-:Y:S02]  /*28560*/  LOP3.LUT R2, R0.reuse, 0xffff, RZ, 0xc0, !PT ;  /* 0x0000ffff00027812 */ /* 0x040fe400078ec0ff */
[----:B0-----:R-:W-:-:S04]  /*28570*/  LOP3.LUT R3, R0, 0xffff, R5, 0x80, !PT ;  /* 0x0000ffff00037812 */ /* 0x001fc800078e8005 */
[----:B------:R-:W-:-:S13]  /*28580*/  ISETP.NE.AND P0, PT, R3, R2, PT ;  /* 0x000000020300720c */ /* 0x000fda0003f05270 */
[----:B------:R-:W-:Y:S05]  /*28590*/  @P0 BRA `(.L_x_14) ;  /* 0x0000000000500947 */ /* 0x000fea0003800000 */
[----:B------:R-:W-:Y:S02]  /*285a0*/  SHF.R.U32.HI R5, RZ, 0x10, R5 ;  /* 0x00000010ff057819 */ /* 0x000fe40000011605 */
[----:B------:R-:W-:-:S04]  /*285b0*/  SHF.R.U32.HI R2, RZ, 0x10, R0 ;  /* 0x00000010ff027819 */ /* 0x000fc80000011600 */
[----:B------:R-:W-:-:S04]  /*285c0*/  LOP3.LUT R5, R5, R2, RZ, 0xc0, !PT ;  /* 0x0000000205057212 */ /* 0x000fc800078ec0ff */
[----:B------:R-:W-:-:S13]  /*285d0*/  ISETP.NE.AND P0, PT, R5, R2, PT ;  /* 0x000000020500720c */ /* 0x000fda0003f05270 */
[----:B------:R-:W-:Y:S05]  /*285e0*/  @P0 BRA `(.L_x_15) ;  /* 0x0000000000300947 */ /* 0x000fea0003800000 */
[----:B------:R-:W-:Y:S01]  /*285f0*/  R2UR UR4, R0 ;  /* 0x00000000000472ca */ /* 0x000fe200000e0000 */
[----:B------:R-:W-:Y:S01]  /*28600*/  VOTEU.ANY UR5, UPT, PT ;  /* 0x0000000000057886 */ /* 0x000fe200038e0100 */
[----:B------:R-:W0:Y:S01]  /*28610*/  S2R R0, SR_LANEID ;  /* 0x0000000000007919 */ /* 0x000e220000000000 */
[----:B------:R-:W-:-:S10]  /*28620*/  UFLO.U32 UR5, UR5 ;  /* 0x00000005000572bd */ /* 0x000fd400080e0000 */
[----:B------:R-:W-:-:S06]  /*28630*/  ULOP3.LUT UR4, URZ, UR4, URZ, 0x33, !UPT ;  /* 0x00000004ff047292 */ /* 0x000fcc000f8e33ff */
[----:B------:R-:W-:-:S04]  /*28640*/  IMAD.U32 R2, RZ, RZ, UR4 ;  /* 0x00000004ff027e24 */ /* 0x000fc8000f8e00ff */
[----:B------:R-:W1:Y:S02]  /*28650*/  REDUX UR7, R2 ;  /* 0x00000000020773c4 */ /* 0x000e640000000000 */
[----:B------:R2:W-:Y:S01]  /*28660*/  UTCATOMSWS.AND URZ, UR4 ;  /* 0x0000000400ff79e3 */ /* 0x0005e20008000000 */
[----:B0-----:R-:W-:Y:S01]  /*28670*/  ISETP.EQ.U32.AND P0, PT, R0, UR5, PT ;  /* 0x0000000500007c0c */ /* 0x001fe2000bf02070 */
[----:B-1----:R-:W-:-:S12]  /*28680*/  IMAD.U32 R0, RZ, RZ, UR7 ;  /* 0x00000007ff007e24 */ /* 0x002fd8000f8e00ff */
[----:B------:R2:W-:Y:S01]  /*28690*/  @P0 ATOMS.AND RZ, [UR6], R0 ;  /* 0x00000000ffff098c */ /* 0x0005e2000a800006 */
[----:B------:R-:W-:Y:S05]  /*286a0*/  BRA `(.L_x_13) ;  /* 0x0000000000147947 */ /* 0x000fea0003800000 */
.L_x_15:
[----:B------:R-:W-:-:S07]  /*286b0*/  MOV R2, 0x286d0 ;  /* 0x000286d000027802 */ /* 0x000fce0000000f00 */
[----:B------:R-:W-:Y:S05]  /*286c0*/  CALL.REL.NOINC `($__internal_0_$__cuda_sm10x_tcgen05_guardrail_trap_col_being_dealloced_not_returned_by_alloc) ;  /* 0x0000000000307944 */ /* 0x000fea0003c00000 */
[----:B------:R-:W-:Y:S05]  /*286d0*/  BRA `(.L_x_13) ;  /* 0x0000000000087947 */ /* 0x000fea0003800000 */
.L_x_14:
[----:B------:R-:W-:-:S07]  /*286e0*/  MOV R2, 0x28700 ;  /* 0x0002870000027802 */ /* 0x000fce0000000f00 */
[----:B------:R-:W-:Y:S05]  /*286f0*/  CALL.REL.NOINC `($__internal_2_$__cuda_sm10x_tcgen05_guardrail_trap_unallocated_columns_being_dealloced) ;  /* 0x00000000003c7944 */ /* 0x000fea0003c00000 */
.L_x_13:
[----:B------:R-:W-:Y:S01]  /*28700*/  NOP ;  /* 0x0000000000007918 */ /* 0x000fe20000000000 */
[----:B--2---:R-:W-:Y:S05]  /*28710*/  EXIT ;  /* 0x000000000000794d */ /* 0x004fea0003800000 */
.L_x_8:
[----:B------:R-:W-:-:S04]  /*28720*/  IMAD.U32 R4, RZ, RZ, UR7 ;  /* 0x00000007ff047e24 */ /* 0x000fc8000f8e00ff */
[----:B------:R-:W0:Y:S02]  /*28730*/  SYNCS.PHASECHK.TRANS64.TRYWAIT P1, [UR17], R4 ;  /* 0x00000004ff0075a7 */ /* 0x000e240008021111 */
[----:B0-----:R-:W-:Y:S05]  /*28740*/  @!P1 BRA `(.L_x_8) ;  /* 0xfffffffc00f49947 */ /* 0x001fea000383ffff */
[----:B------:R-:W-:Y:S05]  /*28750*/  BRA `(.L_x_16) ;  /* 0xffffff2800ac7947 */ /* 0x000fea000383ffff */
.L_x_12:
[----:B------:R-:W0:Y:S02]  /*28760*/  SYNCS.PHASECHK.TRANS64.TRYWAIT P0, [UR17], R0 ;  /* 0x00000000ff0075a7 */ /* 0x000e240008001111 */
[----:B0-----:R-:W-:Y:S05]  /*28770*/  @!P0 BRA `(.L_x_12) ;  /* 0xfffffffc00f88947 */ /* 0x001fea000383ffff */
[----:B------:R-:W-:Y:S05]  /*28780*/  BRA `(.L_x_11) ;  /* 0xffffffe400947947 */ /* 0x000fea000383ffff */
        .weak           $__internal_0_$__cuda_sm10x_tcgen05_guardrail_trap_col_being_dealloced_not_returned_by_alloc
        .type           $__internal_0_$__cuda_sm10x_tcgen05_guardrail_trap_col_being_dealloced_not_returned_by_alloc,@function
        .size           $__internal_0_$__cuda_sm10x_tcgen05_guardrail_trap_col_being_dealloced_not_returned_by_alloc,($__internal_1_$__cuda_sm10x_tcgen05_guardrail_trap_phase_invalid_during_alloc - $__internal_0_$__cuda_sm10x_tcgen05_guardrail_trap_col_being_dealloced_not_returned_by_alloc)
$__internal_0_$__cuda_sm10x_tcgen05_guardrail_trap_col_being_dealloced_not_returned_by_alloc:
[----:B------:R-:W-:Y:S05]  /*28790*/  BPT.TRAP 0x1 ;  /* 0x000000040000795c */ /* 0x000fea0000300000 */
[----:B------:R-:W-:-:S04]  /*287a0*/  IMAD.MOV.U32 R3, RZ, RZ, 0x0 ;  /* 0x00000000ff037424 */ /* 0x000fc800078e00ff */
[----:B------:R-:W-:Y:S05]  /*287b0*/  RET.REL.NODEC R2 `(matmul_kernel) ;  /* 0xfffffd7802107950 */ /* 0x000fea0003c3ffff */
        .weak           $__internal_1_$__cuda_sm10x_tcgen05_guardrail_trap_phase_invalid_during_alloc
        .type           $__internal_1_$__cuda_sm10x_tcgen05_guardrail_trap_phase_invalid_during_alloc,@function
        .size           $__internal_1_$__cuda_sm10x_tcgen05_guardrail_trap_phase_invalid_during_alloc,($__internal_2_$__cuda_sm10x_tcgen05_guardrail_trap_unallocated_columns_being_dealloced - $__internal_1_$__cuda_sm10x_tcgen05_guardrail_trap_phase_invalid_during_alloc)
$__internal_1_$__cuda_sm10x_tcgen05_guardrail_trap_phase_invalid_during_alloc:
[----:B------:R-:W-:Y:S05]  /*287c0*/  BPT.TRAP 0x1 ;  /* 0x000000040000795c */ /* 0x000fea0000300000 */
[----:B------:R-:W-:-:S04]  /*287d0*/  IMAD.MOV.U32 R3, RZ, RZ, 0x0 ;  /* 0x00000000ff037424 */ /* 0x000fc800078e00ff */
[----:B------:R-:W-:Y:S05]  /*287e0*/  RET.REL.NODEC R2 `(matmul_kernel) ;  /* 0xfffffd7802047950 */ /* 0x000fea0003c3ffff */
        .weak           $__internal_2_$__cuda_sm10x_tcgen05_guardrail_trap_unallocated_columns_being_dealloced
        .type           $__internal_2_$__cuda_sm10x_tcgen05_guardrail_trap_unallocated_columns_being_dealloced,@function
        .size           $__internal_2_$__cuda_sm10x_tcgen05_guardrail_trap_unallocated_columns_being_dealloced,(.L_x_20 - $__internal_2_$__cuda_sm10x_tcgen05_guardrail_trap_unallocated_columns_being_dealloced)
$__internal_2_$__cuda_sm10x_tcgen05_guardrail_trap_unallocated_columns_being_dealloced:
[----:B------:R-:W-:Y:S05]  /*287f0*/  BPT.TRAP 0x1 ;  /* 0x000000040000795c */ /* 0x000fea0000300000 */
[----:B------:R-:W-:-:S04]  /*28800*/  IMAD.MOV.U32 R3, RZ, RZ, 0x0 ;  /* 0x00000000ff037424 */ /* 0x000fc800078e00ff */
[----:B------:R-:W-:Y:S05]  /*28810*/  RET.REL.NODEC R2 `(matmul_kernel) ;  /* 0xfffffd7402f87950 */ /* 0x000fea0003c3ffff */
.L_x_17:
[----:B------:R-:W-:-:S00]  /*28820*/  BRA `(.L_x_17) ;  /* 0xfffffffc00fc7947 */ /* 0x000fc0000383ffff */
[----:B------:R-:W-:-:S00]  /*28830*/  NOP ;  /* 0x0000000000007918 */ /* 0x000fc00000000000 */
        /* <DEDUP_REMOVED lines=12> */
.L_x_20:


//--------------------- .nv.shared.matmul_kernel  --------------------------
	.section	.nv.shared.matmul_kernel,"aw",@nobits
	.sectionflags	@""
	.align	16
	.zero		1024


//--------------------- .nv.shared.reserved.0     --------------------------
	.section	.nv.shared.reserved.0,"aw",@nobits
	.align	8
	.weak		__nv_reservedSMEM_offset_0_alias
	.size		__nv_reservedSMEM_offset_0_alias, 0, 64
	.other		__nv_reservedSMEM_offset_0_alias,@"STO_CUDA_RESERVED_SHARED STV_DEFAULT"
__nv_reservedSMEM_offset_0_alias:
	.zero		0
.nv.shared.reserved.0:
	.zero		64
	.weak		__nv_reservedSMEM_allocation_phase
	.type		__nv_reservedSMEM_allocation_phase,@object
	.size		__nv_reservedSMEM_allocation_phase,(.L_0 - __nv_reservedSMEM_allocation_phase)
__nv_reservedSMEM_allocation_phase:
	.zero		1
.L_0:
	.zero		7
	.weak		__nv_reservedSMEM_devtool_atexit_pc
	.type		__nv_reservedSMEM_devtool_atexit_pc,@object
	.size		__nv_reservedSMEM_devtool_atexit_pc,(__nv_reservedSMEM_allocation_mask - __nv_reservedSMEM_devtool_atexit_pc)
__nv_reservedSMEM_devtool_atexit_pc:
	.zero		8
	.weak		__nv_reservedSMEM_allocation_mask
	.type		__nv_reservedSMEM_allocation_mask,@object
	.size		__nv_reservedSMEM_allocation_mask,(.L_2 - __nv_reservedSMEM_allocation_mask)
__nv_reservedSMEM_allocation_mask:
	.zero		4
.L_2:


//--------------------- .nv.constant0.matmul_kernel --------------------------
	.section	.nv.constant0.matmul_kernel,"a",@progbits
	.sectionflags	@""
	.align	4
.nv.constant0.matmul_kernel:
	.zero		976


//--------------------- SYMBOLS --------------------------

	.type		.nv.reservedSmem.offset0,@object
	.size		.nv.reservedSmem.offset0,0x4
	.type		.nv.reservedSmem.cap,@object
	.size		.nv.reservedSmem.cap,0x4
